def matmul_kernel(
    a_ptr,
    b_ptr,
    c_ptr,
    M,
    N,
    K,
    stride_am,
    stride_ak,
    stride_bk,
    stride_bn,
    stride_cm,
    stride_cn,
    BLOCK_M: tl.constexpr,
    BLOCK_N: tl.constexpr,
    BLOCK_K: tl.constexpr,
    GROUP_M: tl.constexpr,
):
    pid = tl.program_id(axis=0)
    num_pid_m = tl.cdiv(M, BLOCK_M)
    num_pid_n = tl.cdiv(N, BLOCK_N)
    num_pid_in_group = GROUP_M * num_pid_n
    group_id = pid // num_pid_in_group
    first_pid_m = group_id * GROUP_M
    group_size_m = min(num_pid_m - first_pid_m, GROUP_M)
    pid_m = first_pid_m + ((pid % num_pid_in_group) % group_size_m)
    pid_n = (pid % num_pid_in_group) // group_size_m

    offs_am = (pid_m * BLOCK_M + tl.arange(0, BLOCK_M)) % M
    offs_bn = (pid_n * BLOCK_N + tl.arange(0, BLOCK_N)) % N
    offs_k = tl.arange(0, BLOCK_K)
    a_ptrs = a_ptr + offs_am[:, None] * stride_am + offs_k[None, :] * stride_ak
    b_ptrs = b_ptr + offs_k[:, None] * stride_bk + offs_bn[None, :] * stride_bn

    acc = tl.zeros((BLOCK_M, BLOCK_N), dtype=tl.float32)
    for kk in range(0, tl.cdiv(K, BLOCK_K)):
        a = tl.load(a_ptrs, mask=offs_k[None, :] < K - kk * BLOCK_K, other=0.0)
        b = tl.load(b_ptrs, mask=offs_k[:, None] < K - kk * BLOCK_K, other=0.0)
        acc = tl.dot(a, b, acc)
        a_ptrs += BLOCK_K * stride_ak
        b_ptrs += BLOCK_K * stride_bk

    c = acc.to(c_ptr.dtype.element_ty)
    offs_cm = pid_m * BLOCK_M + tl.arange(0, BLOCK_M)
    offs_cn = pid_n * BLOCK_N + tl.arange(0, BLOCK_N)
    c_ptrs = c_ptr + offs_cm[:, None] * stride_cm + offs_cn[None, :] * stride_cn
    mask = (offs_cm[:, None] < M) & (offs_cn[None, :] < N)
    tl.store(c_ptrs, c, mask=mask)

# config = {"BLOCK_K": 64, "BLOCK_M": 128, "BLOCK_N": 64, "GROUP_M": 8, "arch": "sm_100", "dtype": "fp32", "num_ctas": 1, "num_stages": 3, "num_warps": 1}
# arch = sm_100


// ===== COMPILED SASS (sm_100a) =====

	.target	sm_100a

	.elftype	@"ET_EXEC"


//--------------------- .note.nv.tkinfo           --------------------------
	.section	.note.nv.tkinfo,"",@"SHT_NOTE"
	.sectionflags	@"SHF_NOTE_NV_TKINFO"
	.tkinfo
        /*0018*/ 	.word	0x00000081
        /*0030*/ 	.string	""
        /*0030*/ 	.string	"ptxas-blackwell"
        /*0030*/ 	.string	"Cuda compilation tools, release 12.9, V12.9.86"
        /*0030*/ 	.string	"Build cuda_12.9.r12.9/compiler.36037853_0"
        /*0030*/ 	.string	"-v  -suppress-debug-info  -lineinfo  -arch sm_100a "



//--------------------- .note.nv.cuver            --------------------------
	.section	.note.nv.cuver,"",@"SHT_NOTE"
	.sectionflags	@"SHF_NOTE_NV_CUVER"
        /*0018*/ 	.short	0x0001
        /*001a*/ 	.short	0x0064
        /*001c*/ 	.short	0x0001
        /*001e*/ 	.short	0x0000
        /*0020*/ 	.short	0x0001
        /*0022*/ 	.short	0x0000


//--------------------- .nv.info                  --------------------------
	.section	.nv.info,"",@"SHT_CUDA_INFO"
	.align	4


	//----- nvinfo : EIATTR_REGCOUNT
	.align		4
        /*0000*/ 	.byte	0x04, 0x2f
        /*0002*/ 	.short	(.L_1 - .L_0)
	.align		4
.L_0:
        /*0004*/ 	.word	index@(matmul_kernel)
        /*0008*/ 	.word	0x000000ff


	//----- nvinfo : EIATTR_FRAME_SIZE
	.align		4
.L_1:
        /*000c*/ 	.byte	0x04, 0x11
        /*000e*/ 	.short	(.L_3 - .L_2)
	.align		4
.L_2:
        /*0010*/ 	.word	index@(matmul_kernel)
        /*0014*/ 	.word	0x000013a8


	//----- nvinfo : EIATTR_MIN_STACK_SIZE
	.align		4
.L_3:
        /*0018*/ 	.byte	0x04, 0x12
        /*001a*/ 	.short	(.L_5 - .L_4)
	.align		4
.L_4:
        /*001c*/ 	.word	index@(matmul_kernel)
        /*0020*/ 	.word	0x000013a8
.L_5:


//--------------------- .nv.info.matmul_kernel    --------------------------
	.section	.nv.info.matmul_kernel,"",@"SHT_CUDA_INFO"
	.sectionflags	@""
	.align	4


	//----- nvinfo : EIATTR_CUDA_API_VERSION
	.align		4
        /*0000*/ 	.byte	0x04, 0x37
        /*0002*/ 	.short	(.L_7 - .L_6)
.L_6:
        /*0004*/ 	.word	0x00000081


	//----- nvinfo : EIATTR_KPARAM_INFO
	.align		4
.L_7:
        /*0008*/ 	.byte	0x04, 0x17
        /*000a*/ 	.short	(.L_9 - .L_8)
.L_8:
        /*000c*/ 	.word	0x00000000
        /*0010*/ 	.short	0x000d
        /*0012*/ 	.short	0x0048
        /*0014*/ 	.byte	0x00, 0xf4, 0x21, 0x00


	//----- nvinfo : EIATTR_KPARAM_INFO
	.align		4
.L_9:
        /*0018*/ 	.byte	0x04, 0x17
        /*001a*/ 	.short	(.L_11 - .L_10)
.L_10:
        /*001c*/ 	.word	0x00000000
        /*0020*/ 	.short	0x000c
        /*0022*/ 	.short	0x0040
        /*0024*/ 	.byte	0x00, 0xf4, 0x21, 0x00


	//----- nvinfo : EIATTR_KPARAM_INFO
	.align		4
.L_11:
        /*0028*/ 	.byte	0x04, 0x17
        /*002a*/ 	.short	(.L_13 - .L_12)
.L_12:
        /*002c*/ 	.word	0x00000000
        /*0030*/ 	.short	0x000b
        /*0032*/ 	.short	0x0038
        /*0034*/ 	.byte	0x00, 0xf0, 0x11, 0x00


	//----- nvinfo : EIATTR_KPARAM_INFO
	.align		4
.L_13:
        /*0038*/ 	.byte	0x04, 0x17
        /*003a*/ 	.short	(.L_15 - .L_14)
.L_14:
        /*003c*/ 	.word	0x00000000
        /*0040*/ 	.short	0x000a
        /*0042*/ 	.short	0x0034
        /*0044*/ 	.byte	0x00, 0xf0, 0x11, 0x00


	//----- nvinfo : EIATTR_KPARAM_INFO
	.align		4
.L_15:
        /*0048*/ 	.byte	0x04, 0x17
        /*004a*/ 	.short	(.L_17 - .L_16)
.L_16:
        /*004c*/ 	.word	0x00000000
        /*0050*/ 	.short	0x0009
        /*0052*/ 	.short	0x0030
        /*0054*/ 	.byte	0x00, 0xf0, 0x11, 0x00


	//----- nvinfo : EIATTR_KPARAM_INFO
	.align		4
.L_17:
        /*0058*/ 	.byte	0x04, 0x17
        /*005a*/ 	.short	(.L_19 - .L_18)
.L_18:
        /*005c*/ 	.word	0x00000000
        /*0060*/ 	.short	0x0008
        /*0062*/ 	.short	0x002c
        /*0064*/ 	.byte	0x00, 0xf0, 0x11, 0x00


	//----- nvinfo : EIATTR_KPARAM_INFO
	.align		4
.L_19:
        /*0068*/ 	.byte	0x04, 0x17
        /*006a*/ 	.short	(.L_21 - .L_20)
.L_20:
        /*006c*/ 	.word	0x00000000
        /*0070*/ 	.short	0x0007
        /*0072*/ 	.short	0x0028
        /*0074*/ 	.byte	0x00, 0xf0, 0x11, 0x00


	//----- nvinfo : EIATTR_KPARAM_INFO
	.align		4
.L_21:
        /*0078*/ 	.byte	0x04, 0x17
        /*007a*/ 	.short	(.L_23 - .L_22)
.L_22:
        /*007c*/ 	.word	0x00000000
        /*0080*/ 	.short	0x0006
        /*0082*/ 	.short	0x0024
        /*0084*/ 	.byte	0x00, 0xf0, 0x11, 0x00


	//----- nvinfo : EIATTR_KPARAM_INFO
	.align		4
.L_23:
        /*0088*/ 	.byte	0x04, 0x17
        /*008a*/ 	.short	(.L_25 - .L_24)
.L_24:
        /*008c*/ 	.word	0x00000000
        /*0090*/ 	.short	0x0005
        /*0092*/ 	.short	0x0020
        /*0094*/ 	.byte	0x00, 0xf0, 0x11, 0x00


	//----- nvinfo : EIATTR_KPARAM_INFO
	.align		4
.L_25:
        /*0098*/ 	.byte	0x04, 0x17
        /*009a*/ 	.short	(.L_27 - .L_26)
.L_26:
        /*009c*/ 	.word	0x00000000
        /*00a0*/ 	.short	0x0004
        /*00a2*/ 	.short	0x001c
        /*00a4*/ 	.byte	0x00, 0xf0, 0x11, 0x00


	//----- nvinfo : EIATTR_KPARAM_INFO
	.align		4
.L_27:
        /*00a8*/ 	.byte	0x04, 0x17
        /*00aa*/ 	.short	(.L_29 - .L_28)
.L_28:
        /*00ac*/ 	.word	0x00000000
        /*00b0*/ 	.short	0x0003
        /*00b2*/ 	.short	0x0018
        /*00b4*/ 	.byte	0x00, 0xf0, 0x11, 0x00


	//----- nvinfo : EIATTR_KPARAM_INFO
	.align		4
.L_29:
        /*00b8*/ 	.byte	0x04, 0x17
        /*00ba*/ 	.short	(.L_31 - .L_30)
.L_30:
        /*00bc*/ 	.word	0x00000000
        /*00c0*/ 	.short	0x0002
        /*00c2*/ 	.short	0x0010
        /*00c4*/ 	.byte	0x00, 0xf4, 0x21, 0x00


	//----- nvinfo : EIATTR_KPARAM_INFO
	.align		4
.L_31:
        /*00c8*/ 	.byte	0x04, 0x17
        /*00ca*/ 	.short	(.L_33 - .L_32)
.L_32:
        /*00cc*/ 	.word	0x00000000
        /*00d0*/ 	.short	0x0001
        /*00d2*/ 	.short	0x0008
        /*00d4*/ 	.byte	0x00, 0xf4, 0x21, 0x00


	//----- nvinfo : EIATTR_KPARAM_INFO
	.align		4
.L_33:
        /*00d8*/ 	.byte	0x04, 0x17
        /*00da*/ 	.short	(.L_35 - .L_34)
.L_34:
        /*00dc*/ 	.word	0x00000000
        /*00e0*/ 	.short	0x0000
        /*00e2*/ 	.short	0x0000
        /*00e4*/ 	.byte	0x00, 0xf4, 0x21, 0x00


	//----- nvinfo : EIATTR_SPARSE_MMA_MASK
	.align		4
.L_35:
        /*00e8*/ 	.byte	0x03, 0x50
        /*00ea*/ 	.short	0x0000


	//----- nvinfo : EIATTR_MAXREG_COUNT
	.align		4
        /*00ec*/ 	.byte	0x03, 0x1b
        /*00ee*/ 	.short	0x00ff


	//----- nvinfo : EIATTR_NUM_BARRIERS
	.align		4
        /*00f0*/ 	.byte	0x02, 0x4c
        /*00f2*/ 	.byte	0x01
	.zero		1


	//----- nvinfo : EIATTR_ANNOTATIONS
	.align		4
        /*00f4*/ 	.byte	0x04, 0x55
        /*00f6*/ 	.short	(.L_37 - .L_36)


	//   ....[0]....
.L_36:
        /*00f8*/ 	.word	0x00000001
        /*00fc*/ 	.byte	0xe0, 0x09, 0x00, 0x00, 0x01, 0x00, 0x00, 0x00, 0x40, 0x2c, 0x00, 0x00, 0x01, 0x00, 0x00, 0x00
        /* <DEDUP_REMOVED lines=2553> */
        /*a09c*/ 	.byte	0x30, 0x3a, 0x03, 0x00


	//----- nvinfo : EIATTR_COOP_GROUP_MASK_REGIDS
	.align		4
.L_37:
        /*a0a0*/ 	.byte	0x04, 0x29
        /*a0a2*/ 	.short	(.L_39 - .L_38)


	//   ....[0]....
.L_38:
        /*a0a4*/ 	.word	0xffffffff


	//   ....[1]....
        /*a0a8*/ 	.word	0xffffffff


	//   ....[2]....
        /*a0ac*/ 	.word	0xffffffff


	//   ....[3]....
        /*a0b0*/ 	.word	0xffffffff


	//   ....[4]....
        /*a0b4*/ 	.word	0xffffffff


	//   ....[5]....
        /*a0b8*/ 	.word	0xffffffff


	//   ....[6]....
        /*a0bc*/ 	.word	0xffffffff


	//   ....[7]....
        /*a0c0*/ 	.word	0xffffffff


	//   ....[8]....
        /*a0c4*/ 	.word	0xffffffff


	//   ....[9]....
        /*a0c8*/ 	.word	0xffffffff


	//   ....[10]....
        /*a0cc*/ 	.word	0xffffffff


	//   ....[11]....
        /*a0d0*/ 	.word	0xffffffff


	//   ....[12]....
        /*a0d4*/ 	.word	0xffffffff


	//   ....[13]....
        /*a0d8*/ 	.word	0xffffffff


	//   ....[14]....
        /*a0dc*/ 	.word	0xffffffff


	//   ....[15]....
        /*a0e0*/ 	.word	0xffffffff


	//   ....[16]....
        /*a0e4*/ 	.word	0xffffffff


	//   ....[17]....
        /*a0e8*/ 	.word	0xffffffff


	//   ....[18]....
        /*a0ec*/ 	.word	0xffffffff


	//   ....[19]....
        /*a0f0*/ 	.word	0xffffffff


	//   ....[20]....
        /*a0f4*/ 	.word	0xffffffff


	//   ....[21]....
        /*a0f8*/ 	.word	0xffffffff


	//   ....[22]....
        /*a0fc*/ 	.word	0xffffffff


	//   ....[23]....
        /*a100*/ 	.word	0xffffffff


	//   ....[24]....
        /*a104*/ 	.word	0xffffffff


	//   ....[25]....
        /*a108*/ 	.word	0xffffffff


	//   ....[26]....
        /*a10c*/ 	.word	0xffffffff


	//   ....[27]....
        /*a110*/ 	.word	0xffffffff


	//   ....[28]....
        /*a114*/ 	.word	0xffffffff


	//   ....[29]....
        /*a118*/ 	.word	0xffffffff


	//   ....[30]....
        /*a11c*/ 	.word	0xffffffff


	//   ....[31]....
        /*a120*/ 	.word	0xffffffff


	//   ....[32]....
        /*a124*/ 	.word	0xffffffff


	//   ....[33]....
        /*a128*/ 	.word	0xffffffff


	//   ....[34]....
        /*a12c*/ 	.word	0xffffffff


	//   ....[35]....
        /*a130*/ 	.word	0xffffffff


	//   ....[36]....
        /*a134*/ 	.word	0xffffffff


	//   ....[37]....
        /*a138*/ 	.word	0xffffffff


	//   ....[38]....
        /*a13c*/ 	.word	0xffffffff


	//   ....[39]....
        /*a140*/ 	.word	0xffffffff


	//   ....[40]....
        /*a144*/ 	.word	0xffffffff


	//   ....[41]....
        /*a148*/ 	.word	0xffffffff


	//   ....[42]....
        /*a14c*/ 	.word	0xffffffff


	//   ....[43]....
        /*a150*/ 	.word	0xffffffff


	//   ....[44]....
        /*a154*/ 	.word	0xffffffff


	//   ....[45]....
        /*a158*/ 	.word	0xffffffff


	//   ....[46]....
        /*a15c*/ 	.word	0xffffffff


	//   ....[47]....
        /*a160*/ 	.word	0xffffffff


	//   ....[48]....
        /*a164*/ 	.word	0xffffffff


	//   ....[49]....
        /*a168*/ 	.word	0xffffffff


	//   ....[50]....
        /*a16c*/ 	.word	0xffffffff


	//   ....[51]....
        /*a170*/ 	.word	0xffffffff


	//   ....[52]....
        /*a174*/ 	.word	0xffffffff


	//   ....[53]....
        /*a178*/ 	.word	0xffffffff


	//   ....[54]....
        /*a17c*/ 	.word	0xffffffff


	//   ....[55]....
        /*a180*/ 	.word	0xffffffff


	//   ....[56]....
        /*a184*/ 	.word	0xffffffff


	//   ....[57]....
        /*a188*/ 	.word	0xffffffff


	//   ....[58]....
        /*a18c*/ 	.word	0xffffffff


	//   ....[59]....
        /*a190*/ 	.word	0xffffffff


	//   ....[60]....
        /*a194*/ 	.word	0xffffffff


	//   ....[61]....
        /*a198*/ 	.word	0xffffffff


	//   ....[62]....
        /*a19c*/ 	.word	0xffffffff


	//   ....[63]....
        /*a1a0*/ 	.word	0xffffffff


	//   ....[64]....
        /*a1a4*/ 	.word	0xffffffff


	//   ....[65]....
        /*a1a8*/ 	.word	0xffffffff


	//   ....[66]....
        /*a1ac*/ 	.word	0xffffffff


	//   ....[67]....
        /*a1b0*/ 	.word	0xffffffff


	//   ....[68]....
        /*a1b4*/ 	.word	0xffffffff


	//   ....[69]....
        /*a1b8*/ 	.word	0xffffffff


	//   ....[70]....
        /*a1bc*/ 	.word	0xffffffff


	//   ....[71]....
        /*a1c0*/ 	.word	0xffffffff


	//   ....[72]....
        /*a1c4*/ 	.word	0xffffffff


	//   ....[73]....
        /*a1c8*/ 	.word	0xffffffff


	//   ....[74]....
        /*a1cc*/ 	.word	0xffffffff


	//   ....[75]....
        /*a1d0*/ 	.word	0xffffffff


	//   ....[76]....
        /*a1d4*/ 	.word	0xffffffff


	//   ....[77]....
        /*a1d8*/ 	.word	0xffffffff


	//   ....[78]....
        /*a1dc*/ 	.word	0xffffffff


	//   ....[79]....
        /*a1e0*/ 	.word	0xffffffff


	//   ....[80]....
        /*a1e4*/ 	.word	0xffffffff


	//   ....[81]....
        /*a1e8*/ 	.word	0xffffffff


	//   ....[82]....
        /*a1ec*/ 	.word	0xffffffff


	//   ....[83]....
        /*a1f0*/ 	.word	0xffffffff


	//   ....[84]....
        /*a1f4*/ 	.word	0xffffffff


	//   ....[85]....
        /*a1f8*/ 	.word	0xffffffff


	//   ....[86]....
        /*a1fc*/ 	.word	0xffffffff


	//   ....[87]....
        /*a200*/ 	.word	0xffffffff


	//   ....[88]....
        /*a204*/ 	.word	0xffffffff


	//   ....[89]....
        /*a208*/ 	.word	0xffffffff


	//   ....[90]....
        /*a20c*/ 	.word	0xffffffff


	//   ....[91]....
        /*a210*/ 	.word	0xffffffff


	//   ....[92]....
        /*a214*/ 	.word	0xffffffff


	//   ....[93]....
        /*a218*/ 	.word	0xffffffff


	//   ....[94]....
        /*a21c*/ 	.word	0xffffffff


	//   ....[95]....
        /*a220*/ 	.word	0xffffffff


	//   ....[96]....
        /*a224*/ 	.word	0xffffffff


	//   ....[97]....
        /*a228*/ 	.word	0xffffffff


	//   ....[98]....
        /*a22c*/ 	.word	0xffffffff


	//   ....[99]....
        /*a230*/ 	.word	0xffffffff


	//   ....[100]....
        /*a234*/ 	.word	0xffffffff


	//   ....[101]....
        /*a238*/ 	.word	0xffffffff


	//   ....[102]....
        /*a23c*/ 	.word	0xffffffff


	//   ....[103]....
        /*a240*/ 	.word	0xffffffff


	//   ....[104]....
        /*a244*/ 	.word	0xffffffff


	//   ....[105]....
        /*a248*/ 	.word	0xffffffff


	//   ....[106]....
        /*a24c*/ 	.word	0xffffffff


	//   ....[107]....
        /*a250*/ 	.word	0xffffffff


	//   ....[108]....
        /*a254*/ 	.word	0xffffffff


	//   ....[109]....
        /*a258*/ 	.word	0xffffffff


	//   ....[110]....
        /*a25c*/ 	.word	0xffffffff


	//   ....[111]....
        /*a260*/ 	.word	0xffffffff


	//   ....[112]....
        /*a264*/ 	.word	0xffffffff


	//   ....[113]....
        /*a268*/ 	.word	0xffffffff


	//   ....[114]....
        /*a26c*/ 	.word	0xffffffff


	//   ....[115]....
        /*a270*/ 	.word	0xffffffff


	//   ....[116]....
        /*a274*/ 	.word	0xffffffff


	//   ....[117]....
        /*a278*/ 	.word	0xffffffff


	//   ....[118]....
        /*a27c*/ 	.word	0xffffffff


	//   ....[119]....
        /*a280*/ 	.word	0xffffffff


	//   ....[120]....
        /*a284*/ 	.word	0xffffffff


	//   ....[121]....
        /*a288*/ 	.word	0xffffffff


	//   ....[122]....
        /*a28c*/ 	.word	0xffffffff


	//   ....[123]....
        /*a290*/ 	.word	0xffffffff


	//   ....[124]....
        /*a294*/ 	.word	0xffffffff


	//   ....[125]....
        /*a298*/ 	.word	0xffffffff


	//   ....[126]....
        /*a29c*/ 	.word	0xffffffff


	//----- nvinfo : EIATTR_COOP_GROUP_INSTR_OFFSETS
	.align		4
.L_39:
        /*a2a0*/ 	.byte	0x04, 0x28
        /*a2a2*/ 	.short	(.L_41 - .L_40)


	//   ....[0]....
.L_40:
        /*a2a4*/ 	.word	0x00031180


	//   ....[1]....
        /*a2a8*/ 	.word	0x000311e0


	//   ....[2]....
        /*a2ac*/ 	.word	0x00031280


	//   ....[3]....
        /*a2b0*/ 	.word	0x000312a0


	//   ....[4]....
        /*a2b4*/ 	.word	0x000312c0


	//   ....[5]....
        /*a2b8*/ 	.word	0x00031340


	//   ....[6]....
        /*a2bc*/ 	.word	0x00031380


	//   ....[7]....
        /*a2c0*/ 	.word	0x000313e0


	//   ....[8]....
        /*a2c4*/ 	.word	0x00031440


	//   ....[9]....
        /*a2c8*/ 	.word	0x00031460


	//   ....[10]....
        /*a2cc*/ 	.word	0x00031480


	//   ....[11]....
        /*a2d0*/ 	.word	0x000314e0


	//   ....[12]....
        /*a2d4*/ 	.word	0x00031520


	//   ....[13]....
        /*a2d8*/ 	.word	0x000315a0


	//   ....[14]....
        /*a2dc*/ 	.word	0x00031610


	//   ....[15]....
        /*a2e0*/ 	.word	0x00031630


	//   ....[16]....
        /*a2e4*/ 	.word	0x00031650


	//   ....[17]....
        /*a2e8*/ 	.word	0x000316b0


	//   ....[18]....
        /*a2ec*/ 	.word	0x00031750


	//   ....[19]....
        /*a2f0*/ 	.word	0x00031770


	//   ....[20]....
        /*a2f4*/ 	.word	0x00031790


	//   ....[21]....
        /*a2f8*/ 	.word	0x000317b0


	//   ....[22]....
        /*a2fc*/ 	.word	0x000317d0


	//   ....[23]....
        /*a300*/ 	.word	0x00031830


	//   ....[24]....
        /*a304*/ 	.word	0x000318f0


	//   ....[25]....
        /*a308*/ 	.word	0x00031910


	//   ....[26]....
        /*a30c*/ 	.word	0x00031930


	//   ....[27]....
        /*a310*/ 	.word	0x00031950


	//   ....[28]....
        /*a314*/ 	.word	0x000319d0


	//   ....[29]....
        /*a318*/ 	.word	0x000319f0


	//   ....[30]....
        /*a31c*/ 	.word	0x00031a10


	//   ....[31]....
        /*a320*/ 	.word	0x00031a30


	//   ....[32]....
        /*a324*/ 	.word	0x00031a70


	//   ....[33]....
        /*a328*/ 	.word	0x00031a90


	//   ....[34]....
        /*a32c*/ 	.word	0x00031af0


	//   ....[35]....
        /*a330*/ 	.word	0x00031b10


	//   ....[36]....
        /*a334*/ 	.word	0x00031b30


	//   ....[37]....
        /*a338*/ 	.word	0x00031b50


	//   ....[38]....
        /*a33c*/ 	.word	0x00031b70


	//   ....[39]....
        /*a340*/ 	.word	0x00031bf0


	//   ....[40]....
        /*a344*/ 	.word	0x00031c50


	//   ....[41]....
        /*a348*/ 	.word	0x00031c70


	//   ....[42]....
        /*a34c*/ 	.word	0x00031c90


	//   ....[43]....
        /*a350*/ 	.word	0x00031cb0


	//   ....[44]....
        /*a354*/ 	.word	0x00031cd0


	//   ....[45]....
        /*a358*/ 	.word	0x00031cf0


	//   ....[46]....
        /*a35c*/ 	.word	0x00031d10


	//   ....[47]....
        /*a360*/ 	.word	0x00031d30


	//   ....[48]....
        /*a364*/ 	.word	0x00031d50


	//   ....[49]....
        /*a368*/ 	.word	0x00031db0


	//   ....[50]....
        /*a36c*/ 	.word	0x00031dd0


	//   ....[51]....
        /*a370*/ 	.word	0x00031e30


	//   ....[52]....
        /*a374*/ 	.word	0x00031e90


	//   ....[53]....
        /*a378*/ 	.word	0x00031eb0


	//   ....[54]....
        /*a37c*/ 	.word	0x00031ed0


	//   ....[55]....
        /*a380*/ 	.word	0x00031f30


	//   ....[56]....
        /*a384*/ 	.word	0x00031fc0


	//   ....[57]....
        /*a388*/ 	.word	0x00031fe0


	//   ....[58]....
        /*a38c*/ 	.word	0x00032020


	//   ....[59]....
        /*a390*/ 	.word	0x00032040


	//   ....[60]....
        /*a394*/ 	.word	0x00032060


	//   ....[61]....
        /*a398*/ 	.word	0x000320c0


	//   ....[62]....
        /*a39c*/ 	.word	0x00032110


	//   ....[63]....
        /*a3a0*/ 	.word	0x00032130


	//   ....[64]....
        /*a3a4*/ 	.word	0x00032150


	//   ....[65]....
        /*a3a8*/ 	.word	0x000321b0


	//   ....[66]....
        /*a3ac*/ 	.word	0x000321d0


	//   ....[67]....
        /*a3b0*/ 	.word	0x00032230


	//   ....[68]....
        /*a3b4*/ 	.word	0x00032250


	//   ....[69]....
        /*a3b8*/ 	.word	0x00032270


	//   ....[70]....
        /*a3bc*/ 	.word	0x00032300


	//   ....[71]....
        /*a3c0*/ 	.word	0x00032320


	//   ....[72]....
        /*a3c4*/ 	.word	0x000323a0


	//   ....[73]....
        /*a3c8*/ 	.word	0x000323c0


	//   ....[74]....
        /*a3cc*/ 	.word	0x00032400


	//   ....[75]....
        /*a3d0*/ 	.word	0x00032420


	//   ....[76]....
        /*a3d4*/ 	.word	0x00032440


	//   ....[77]....
        /*a3d8*/ 	.word	0x00032470


	//   ....[78]....
        /*a3dc*/ 	.word	0x000324e0


	//   ....[79]....
        /*a3e0*/ 	.word	0x00032500


	//   ....[80]....
        /*a3e4*/ 	.word	0x00032530


	//   ....[81]....
        /*a3e8*/ 	.word	0x00032550


	//   ....[82]....
        /*a3ec*/ 	.word	0x00032570


	//   ....[83]....
        /*a3f0*/ 	.word	0x000325d0


	//   ....[84]....
        /*a3f4*/ 	.word	0x000325f0


	//   ....[85]....
        /*a3f8*/ 	.word	0x00032610


	//   ....[86]....
        /*a3fc*/ 	.word	0x000326a0


	//   ....[87]....
        /*a400*/ 	.word	0x000326c0


	//   ....[88]....
        /*a404*/ 	.word	0x000327b0


	//   ....[89]....
        /*a408*/ 	.word	0x000327d0


	//   ....[90]....
        /*a40c*/ 	.word	0x000327f0


	//   ....[91]....
        /*a410*/ 	.word	0x00032810


	//   ....[92]....
        /*a414*/ 	.word	0x00032830


	//   ....[93]....
        /*a418*/ 	.word	0x00032890


	//   ....[94]....
        /*a41c*/ 	.word	0x000328b0


	//   ....[95]....
        /*a420*/ 	.word	0x000328d0


	//   ....[96]....
        /*a424*/ 	.word	0x00032910


	//   ....[97]....
        /*a428*/ 	.word	0x00032930


	//   ....[98]....
        /*a42c*/ 	.word	0x00032950


	//   ....[99]....
        /*a430*/ 	.word	0x000329b0


	//   ....[100]....
        /*a434*/ 	.word	0x000329d0


	//   ....[101]....
        /*a438*/ 	.word	0x000329f0


	//   ....[102]....
        /*a43c*/ 	.word	0x00032a50


	//   ....[103]....
        /*a440*/ 	.word	0x00032a70


	//   ....[104]....
        /*a444*/ 	.word	0x00032ad0


	//   ....[105]....
        /*a448*/ 	.word	0x00032af0


	//   ....[106]....
        /*a44c*/ 	.word	0x00032b40


	//   ....[107]....
        /*a450*/ 	.word	0x00032b90


	//   ....[108]....
        /*a454*/ 	.word	0x00032bf0


	//   ....[109]....
        /*a458*/ 	.word	0x00032c10


	//   ....[110]....
        /*a45c*/ 	.word	0x00032c50


	//   ....[111]....
        /*a460*/ 	.word	0x00032c70


	//   ....[112]....
        /*a464*/ 	.word	0x00032cd0


	//   ....[113]....
        /*a468*/ 	.word	0x00032cf0


	//   ....[114]....
        /*a46c*/ 	.word	0x00032d10


	//   ....[115]....
        /*a470*/ 	.word	0x00032d70


	//   ....[116]....
        /*a474*/ 	.word	0x00032d90


	//   ....[117]....
        /*a478*/ 	.word	0x00032df0


	//   ....[118]....
        /*a47c*/ 	.word	0x00032eb0


	//   ....[119]....
        /*a480*/ 	.word	0x00032ef0


	//   ....[120]....
        /*a484*/ 	.word	0x00032f80


	//   ....[121]....
        /*a488*/ 	.word	0x00032fa0


	//   ....[122]....
        /*a48c*/ 	.word	0x00033000


	//   ....[123]....
        /*a490*/ 	.word	0x00033020


	//   ....[124]....
        /*a494*/ 	.word	0x00033070


	//   ....[125]....
        /*a498*/ 	.word	0x00033150


	//   ....[126]....
        /*a49c*/ 	.word	0x000331f0


	//----- nvinfo : EIATTR_VRC_CTA_INIT_COUNT
	.align		4
.L_41:
        /*a4a0*/ 	.byte	0x02, 0x4a
	.zero		1
	.zero		1


	//----- nvinfo : EIATTR_EXIT_INSTR_OFFSETS
	.align		4
        /*a4a4*/ 	.byte	0x04, 0x1c
        /*a4a6*/ 	.short	(.L_43 - .L_42)


	//   ....[0]....
.L_42:
        /*a4a8*/ 	.word	0x00038170


	//   ....[1]....
        /*a4ac*/ 	.word	0x00038190


	//----- nvinfo : EIATTR_REQNTID
	.align		4
.L_43:
        /*a4b0*/ 	.byte	0x04, 0x10
        /*a4b2*/ 	.short	(.L_45 - .L_44)
.L_44:
        /*a4b4*/ 	.word	0x00000020
        /*a4b8*/ 	.word	0x00000001
        /*a4bc*/ 	.word	0x00000001


	//----- nvinfo : EIATTR_CBANK_PARAM_SIZE
	.align		4
.L_45:
        /*a4c0*/ 	.byte	0x03, 0x19
        /*a4c2*/ 	.short	0x0050


	//----- nvinfo : EIATTR_PARAM_CBANK
	.align		4
        /*a4c4*/ 	.byte	0x04, 0x0a
        /*a4c6*/ 	.short	(.L_47 - .L_46)
	.align		4
.L_46:
        /*a4c8*/ 	.word	index@(.nv.constant0.matmul_kernel)
        /*a4cc*/ 	.short	0x0380
        /*a4ce*/ 	.short	0x0050


	//----- nvinfo : EIATTR_SW_WAR
	.align		4
.L_47:
        /*a4d0*/ 	.byte	0x04, 0x36
        /*a4d2*/ 	.short	(.L_49 - .L_48)
.L_48:
        /*a4d4*/ 	.word	0x00000008
.L_49:


//--------------------- .nv.compat                --------------------------
	.section	.nv.compat,"",@"SHT_CUDA_COMPAT_INFO"
	.align	4
        /*0000*/ 	.byte	0x02, 0x02, 0x01, 0x00, 0x02, 0x05, 0x05, 0x00, 0x02, 0x03, 0x00, 0x00, 0x02, 0x06, 0x01, 0x00


//--------------------- .nv.callgraph             --------------------------
	.section	.nv.callgraph,"",@"SHT_CUDA_CALLGRAPH"
	.align	4
	.sectionentsize	8
	.align		4
        /*0000*/ 	.word	0x00000000
	.align		4
        /*0004*/ 	.word	0xffffffff
	.align		4
        /*0008*/ 	.word	0x00000000
	.align		4
        /*000c*/ 	.word	0xfffffffe
	.align		4
        /*0010*/ 	.word	0x00000000
	.align		4
        /*0014*/ 	.word	0xfffffffd
	.align		4
        /*0018*/ 	.word	0x00000000
	.align		4
        /*001c*/ 	.word	0xfffffffc


//--------------------- .text.matmul_kernel       --------------------------
	.section	.text.matmul_kernel,"ax",@progbits
	.align	128
        .global         matmul_kernel
        .type           matmul_kernel,@function
        .size           matmul_kernel,(.L_x_3 - matmul_kernel)
        .other          matmul_kernel,@"STO_CUDA_ENTRY STV_DEFAULT"
matmul_kernel:
.text.matmul_kernel:
[----:B------:R-:W1:Y:S08]  /*0000*/  LDC R1, c[0x0][0x37c] ;  /* 0x0000df00ff017b82 */ /* 0x000e700000000800 */
[----:B------:R-:W2:Y:S01]  /*0010*/  LDC.64 R2, c[0x0][0x398] ;  /* 0x0000e600ff027b82 */ /* 0x000ea20000000a00 */
[----:B------:R-:W3:Y:S01]  /*0020*/  S2R R9, SR_CTAID.X ;  /* 0x0000000000097919 */ /* 0x000ee20000002500 */
[----:B------:R-:W4:Y:S01]  /*0030*/  LDCU UR7, c[0x0][0x3a0] ;  /* 0x00007400ff0777ac */ /* 0x000f220008000800 */
[----:B-1----:R-:W-:Y:S01]  /*0040*/  VIADD R1, R1, 0xffffec58 ;  /* 0xffffec5801017836 */ /* 0x002fe20000000000 */
[----:B------:R-:W1:Y:S01]  /*0050*/  S2R R120, SR_TID.X ;  /* 0x0000000000787919 */ /* 0x000e620000002100 */
[----:B------:R-:W5:Y:S01]  /*0060*/  LDCU UR5, c[0x0][0x3a0] ;  /* 0x00007400ff0577ac */ /* 0x000f620008000800 */
[----:B------:R-:W1:Y:S01]  /*0070*/  LDCU UR6, c[0x0][0x3a0] ;  /* 0x00007400ff0677ac */ /* 0x000e620008000800 */
[----:B------:R-:W1:Y:S01]  /*0080*/  LDCU.128 UR8, c[0x0][0x380] ;  /* 0x00007000ff0877ac */ /* 0x000e620008000c00 */
[----:B------:R-:W1:Y:S01]  /*0090*/  LDCU UR13, c[0x0][0x3b0] ;  /* 0x00007600ff0d77ac */ /* 0x000e620008000800 */
[----:B----4-:R-:W-:Y:S01]  /*00a0*/  UIADD3 UR7, UPT, UPT, UR7, 0x3f, URZ ;  /* 0x0000003f07077890 */ /* 0x010fe2000fffe0ff */
[----:B--2---:R-:W-:Y:S01]  /*00b0*/  VIADD R0, R3, 0x3f ;  /* 0x0000003f03007836 */ /* 0x004fe20000000000 */
[----:B------:R-:W2:Y:S04]  /*00c0*/  LDCU UR21, c[0x0][0x3b0] ;  /* 0x00007600ff1577ac */ /* 0x000ea80008000800 */
[----:B------:R-:W-:Y:S01]  /*00d0*/  SHF.R.S32.HI R5, RZ, 0x1f, R0 ;  /* 0x0000001fff057819 */ /* 0x000fe20000011400 */
[----:B------:R-:W-:Y:S01]  /*00e0*/  UISETP.GT.AND UP0, UPT, UR7, 0x3f, UPT ;  /* 0x0000003f0700788c */ /* 0x000fe2000bf04270 */
[----:B------:R-:W4:Y:S02]  /*00f0*/  LDCU UR29, c[0x0][0x3b0] ;  /* 0x00007600ff1d77ac */ /* 0x000f240008000800 */
[----:B------:R-:W-:-:S02]  /*0100*/  LEA.HI R5, R5, R0, RZ, 0x6 ;  /* 0x0000000005057211 */ /* 0x000fc400078f30ff */
[----:B---3--:R-:W-:Y:S01]  /*0110*/  IABS R10, R9 ;  /* 0x00000009000a7213 */ /* 0x008fe20000000000 */
[----:B------:R-:W-:Y:S01]  /*0120*/  USEL UR4, URZ, 0x4, !UP0 ;  /* 0x00000004ff047887 */ /* 0x000fe2000c000000 */
[----:B------:R-:W-:Y:S01]  /*0130*/  SHF.R.S32.HI R5, RZ, 0x6, R5 ;  /* 0x00000006ff057819 */ /* 0x000fe20000011405 */
[----:B------:R-:W3:Y:S01]  /*0140*/  LDCU UR37, c[0x0][0x3b0] ;  /* 0x00007600ff2577ac */ /* 0x000ee20008000800 */
[----:B-1----:R-:W-:Y:S02]  /*0150*/  LOP3.LUT R92, R120, 0x1f, RZ, 0xc0, !PT ;  /* 0x0000001f785c7812 */ /* 0x002fe400078ec0ff */
[----:B------:R-:W-:Y:S01]  /*0160*/  SHF.L.U32 R6, R5, 0x3, RZ ;  /* 0x0000000305067819 */ /* 0x000fe200000006ff */
[----:B------:R-:W1:Y:S01]  /*0170*/  LDCU UR45, c[0x0][0x3b0] ;  /* 0x00007600ff2d77ac */ /* 0x000e620008000800 */
[----:B------:R-:W-:Y:S02]  /*0180*/  LOP3.LUT R252, R92, 0x20, RZ, 0xfc, !PT ;  /* 0x000000205cfc7812 */ /* 0x000fe400078efcff */
[-C--:B------:R-:W-:Y:S01]  /*0190*/  IABS R7, R6.reuse ;  /* 0x0000000600077213 */ /* 0x080fe20000000000 */
[----:B------:R-:W1:Y:S01]  /*01a0*/  LDCU UR53, c[0x0][0x3b0] ;  /* 0x00007600ff3577ac */ /* 0x000e620008000800 */
[----:B------:R-:W-:-:S02]  /*01b0*/  IABS R12, R6 ;  /* 0x00000006000c7213 */ /* 0x000fc40000000000 */
[----:B------:R-:W1:Y:S01]  /*01c0*/  I2F.RP R0, R7 ;  /* 0x0000000700007306 */ /* 0x000e620000209400 */
[----:B------:R-:W2:Y:S01]  /*01d0*/  LDCU UR14, c[0x0][0x3b0] ;  /* 0x00007600ff0e77ac */ /* 0x000ea20008000800 */
[----:B------:R-:W2:Y:S01]  /*01e0*/  LDCU UR22, c[0x0][0x3b0] ;  /* 0x00007600ff1677ac */ /* 0x000ea20008000800 */
[----:B------:R-:W2:Y:S01]  /*01f0*/  LDCU UR30, c[0x0][0x3b0] ;  /* 0x00007600ff1e77ac */ /* 0x000ea20008000800 */
[----:B------:R-:W2:Y:S04]  /*0200*/  LDCU UR38, c[0x0][0x3b0] ;  /* 0x00007600ff2677ac */ /* 0x000ea80008000800 */
[----:B-1----:R-:W1:Y:S01]  /*0210*/  MUFU.RCP R0, R0 ;  /* 0x0000000000007308 */ /* 0x002e620000001000 */
[----:B------:R-:W2:Y:S01]  /*0220*/  LDCU UR46, c[0x0][0x3b0] ;  /* 0x00007600ff2e77ac */ /* 0x000ea20008000800 */
[----:B------:R-:W2:Y:S01]  /*0230*/  LDCU UR54, c[0x0][0x3b0] ;  /* 0x00007600ff3677ac */ /* 0x000ea20008000800 */
[----:B------:R-:W2:Y:S01]  /*0240*/  LDCU UR15, c[0x0][0x3b0] ;  /* 0x00007600ff0f77ac */ /* 0x000ea20008000800 */
[----:B------:R-:W2:Y:S01]  /*0250*/  LDCU UR23, c[0x0][0x3b0] ;  /* 0x00007600ff1777ac */ /* 0x000ea20008000800 */
[----:B-1----:R-:W-:Y:S01]  /*0260*/  VIADD R4, R0, 0xffffffe ;  /* 0x0ffffffe00047836 */ /* 0x002fe20000000000 */
[----:B------:R-:W1:Y:S01]  /*0270*/  LDCU UR31, c[0x0][0x3b0] ;  /* 0x00007600ff1f77ac */ /* 0x000e620008000800 */
[----:B------:R-:W-:-:S02]  /*0280*/  IMAD.MOV R0, RZ, RZ, -R12 ;  /* 0x000000ffff007224 */ /* 0x000fc400078e0a0c */
[----:B------:R2:W1:Y:S01]  /*0290*/  F2I.FTZ.U32.TRUNC.NTZ R5, R4 ;  /* 0x0000000400057305 */ /* 0x000462000021f000 */
[----:B------:R-:W3:Y:S01]  /*02a0*/  LDCU UR39, c[0x0][0x3b0] ;  /* 0x00007600ff2777ac */ /* 0x000ee20008000800 */
[----:B------:R-:W3:Y:S01]  /*02b0*/  LDCU UR47, c[0x0][0x3b0] ;  /* 0x00007600ff2f77ac */ /* 0x000ee20008000800 */
[----:B--2---:R-:W-:Y:S01]  /*02c0*/  IMAD.MOV.U32 R4, RZ, RZ, RZ ;  /* 0x000000ffff047224 */ /* 0x004fe200078e00ff */
[----:B------:R-:W2:Y:S01]  /*02d0*/  LDCU UR55, c[0x0][0x3b0] ;  /* 0x00007600ff3777ac */ /* 0x000ea20008000800 */
[----:B------:R-:W2:Y:S01]  /*02e0*/  LDCU UR16, c[0x0][0x3b0] ;  /* 0x00007600ff1077ac */ /* 0x000ea20008000800 */
[--C-:B-1----:R-:W-:Y:S01]  /*02f0*/  IMAD.MOV R8, RZ, RZ, -R5.reuse ;  /* 0x000000ffff087224 */ /* 0x102fe200078e0a05 */
[----:B------:R-:W1:Y:S03]  /*0300*/  LDCU UR24, c[0x0][0x3b0] ;  /* 0x00007600ff1877ac */ /* 0x000e660008000800 */
[----:B------:R-:W-:Y:S01]  /*0310*/  IMAD R11, R8, R7, RZ ;  /* 0x00000007080b7224 */ /* 0x000fe200078e02ff */
[----:B------:R-:W-:Y:S01]  /*0320*/  MOV R8, R10 ;  /* 0x0000000a00087202 */ /* 0x000fe20000000f00 */
[----:B------:R-:W1:Y:S02]  /*0330*/  LDCU UR32, c[0x0][0x3b0] ;  /* 0x00007600ff2077ac */ /* 0x000e640008000800 */
[----:B------:R-:W-:Y:S01]  /*0340*/  IMAD.HI.U32 R5, R5, R11, R4 ;  /* 0x0000000b05057227 */ /* 0x000fe200078e0004 */
[----:B------:R-:W1:Y:S05]  /*0350*/  LDCU UR40, c[0x0][0x3b0] ;  /* 0x00007600ff2877ac */ /* 0x000e6a0008000800 */
[----:B------:R-:W-:Y:S01]  /*0360*/  IMAD.HI.U32 R5, R5, R8, RZ ;  /* 0x0000000805057227 */ /* 0x000fe200078e00ff */
[----:B------:R-:W1:Y:S03]  /*0370*/  LDCU UR44, c[0x0][0x3b0] ;  /* 0x00007600ff2c77ac */ /* 0x000e660008000800 */
[----:B------:R-:W-:Y:S01]  /*0380*/  IMAD R0, R5, R0, R8 ;  /* 0x0000000005007224 */ /* 0x000fe200078e0208 */
[----:B------:R-:W-:Y:S01]  /*0390*/  IABS R8, R3 ;  /* 0x0000000300087213 */ /* 0x000fe20000000000 */
[----:B------:R-:W1:Y:S03]  /*03a0*/  LDCU UR48, c[0x0][0x3b0] ;  /* 0x00007600ff3077ac */ /* 0x000e660008000800 */
[----:B------:R-:W-:Y:S01]  /*03b0*/  ISETP.GT.U32.AND P1, PT, R7, R0, PT ;  /* 0x000000000700720c */ /* 0x000fe20003f24070 */
[----:B------:R-:W1:Y:S01]  /*03c0*/  LDCU UR56, c[0x0][0x3b0] ;  /* 0x00007600ff3877ac */ /* 0x000e620008000800 */
[----:B------:R-:W1:Y:S01]  /*03d0*/  LDCU UR17, c[0x0][0x3b0] ;  /* 0x00007600ff1177ac */ /* 0x000e620008000800 */
[----:B------:R-:W1:Y:S10]  /*03e0*/  LDCU UR25, c[0x0][0x3b0] ;  /* 0x00007600ff1977ac */ /* 0x000e740008000800 */
[-C--:B------:R-:W-:Y:S01]  /*03f0*/  @!P1 IADD3 R0, PT, PT, R0, -R7.reuse, RZ ;  /* 0x8000000700009210 */ /* 0x080fe20007ffe0ff */
[----:B------:R-:W-:Y:S01]  /*0400*/  @!P1 VIADD R5, R5, 0x1 ;  /* 0x0000000105059836 */ /* 0x000fe20000000000 */
[----:B------:R-:W-:Y:S01]  /*0410*/  ISETP.NE.AND P1, PT, R6, RZ, PT ;  /* 0x000000ff0600720c */ /* 0x000fe20003f25270 */
[----:B------:R-:W1:Y:S01]  /*0420*/  LDCU UR28, c[0x0][0x3b0] ;  /* 0x00007600ff1c77ac */ /* 0x000e620008000800 */
[----:B------:R-:W-:-:S02]  /*0430*/  ISETP.GE.U32.AND P0, PT, R0, R7, PT ;  /* 0x000000070000720c */ /* 0x000fc40003f06070 */
[----:B------:R-:W-:Y:S01]  /*0440*/  LOP3.LUT R0, R9, R6, RZ, 0x3c, !PT ;  /* 0x0000000609007212 */ /* 0x000fe200078e3cff */
[----:B------:R-:W1:Y:S03]  /*0450*/  LDCU UR33, c[0x0][0x3b0] ;  /* 0x00007600ff2177ac */ /* 0x000e660008000800 */
[----:B------:R-:W-:Y:S01]  /*0460*/  ISETP.GE.AND P2, PT, R0, RZ, PT ;  /* 0x000000ff0000720c */ /* 0x000fe20003f46270 */
[----:B------:R-:W-:Y:S01]  /*0470*/  VIADD R0, R2, 0x7f ;  /* 0x0000007f02007836 */ /* 0x000fe20000000000 */
[----:B------:R-:W1:Y:S01]  /*0480*/  LDCU UR34, c[0x0][0x3b0] ;  /* 0x00007600ff2277ac */ /* 0x000e620008000800 */
[----:B------:R-:W1:Y:S04]  /*0490*/  LDCU UR41, c[0x0][0x3b0] ;  /* 0x00007600ff2977ac */ /* 0x000e680008000800 */
[----:B------:R-:W-:Y:S01]  /*04a0*/  @P0 VIADD R5, R5, 0x1 ;  /* 0x0000000105050836 */ /* 0x000fe20000000000 */
[----:B------:R-:W1:Y:S04]  /*04b0*/  LDCU UR49, c[0x0][0x3b0] ;  /* 0x00007600ff3177ac */ /* 0x000e680008000800 */
[----:B------:R-:W-:-:S02]  /*04c0*/  MOV R4, R5 ;  /* 0x0000000500047202 */ /* 0x000fc40000000f00 */
[----:B------:R-:W-:Y:S01]  /*04d0*/  SHF.R.S32.HI R5, RZ, 0x1f, R0 ;  /* 0x0000001fff057819 */ /* 0x000fe20000011400 */
[----:B------:R-:W1:Y:S02]  /*04e0*/  LDCU UR57, c[0x0][0x3b0] ;  /* 0x00007600ff3977ac */ /* 0x000e640008000800 */
[----:B------:R-:W-:Y:S01]  /*04f0*/  @!P2 IMAD.MOV R4, RZ, RZ, -R4 ;  /* 0x000000ffff04a224 */ /* 0x000fe200078e0a04 */
[----:B------:R-:W-:Y:S01]  /*0500*/  @!P1 LOP3.LUT R4, RZ, R6, RZ, 0x33, !PT ;  /* 0x00000006ff049212 */ /* 0x000fe200078e33ff */
[----:B------:R-:W1:Y:S01]  /*0510*/  LDCU UR18, c[0x0][0x3b0] ;  /* 0x00007600ff1277ac */ /* 0x000e620008000800 */
[----:B------:R-:W-:Y:S02]  /*0520*/  LEA.HI R0, R5, R0, RZ, 0x7 ;  /* 0x0000000005007211 */ /* 0x000fe400078f38ff */
[C---:B------:R-:W-:Y:S01]  /*0530*/  SHF.L.U32 R35, R4.reuse, 0x3, RZ ;  /* 0x0000000304237819 */ /* 0x040fe200000006ff */
[----:B------:R-:W1:Y:S01]  /*0540*/  LDCU UR26, c[0x0][0x3b0] ;  /* 0x00007600ff1a77ac */ /* 0x000e620008000800 */
[----:B------:R-:W-:-:S02]  /*0550*/  IADD3 R4, PT, PT, -R4, RZ, RZ ;  /* 0x000000ff04047210 */ /* 0x000fc40007ffe1ff */
[----:B------:R-:W-:Y:S01]  /*0560*/  LEA.HI.SX32 R0, R0, -R35, 0x19 ;  /* 0x8000002300007211 */ /* 0x000fe200078fcaff */
[----:B------:R-:W1:Y:S02]  /*0570*/  LDCU UR20, c[0x0][0x3b0] ;  /* 0x00007600ff1477ac */ /* 0x000e640008000800 */
[----:B------:R-:W-:Y:S01]  /*0580*/  IMAD R12, R6, R4, R9 ;  /* 0x00000004060c7224 */ /* 0x000fe200078e0209 */
[----:B------:R-:W-:Y:S01]  /*0590*/  VIMNMX R13, PT, PT, R0, 0x8, PT ;  /* 0x00000008000d7848 */ /* 0x000fe20003fe0100 */
[----:B------:R-:W-:Y:S01]  /*05a0*/  IMAD.MOV.U32 R6, RZ, RZ, RZ ;  /* 0x000000ffff067224 */ /* 0x000fe200078e00ff */
[----:B------:R-:W1:Y:S01]  /*05b0*/  LDCU UR27, c[0x0][0x3b0] ;  /* 0x00007600ff1b77ac */ /* 0x000e620008000800 */
[----:B------:R-:W-:Y:S01]  /*05c0*/  IMAD.MOV.U32 R4, RZ, RZ, R8 ;  /* 0x000000ffff047224 */ /* 0x000fe200078e0008 */
[-C--:B------:R-:W-:Y:S02]  /*05d0*/  IABS R10, R13.reuse ;  /* 0x0000000d000a7213 */ /* 0x080fe40000000000 */
[----:B------:R-:W-:Y:S01]  /*05e0*/  IABS R9, R12 ;  /* 0x0000000c00097213 */ /* 0x000fe20000000000 */
[----:B------:R-:W1:Y:S01]  /*05f0*/  I2F.RP R8, R4 ;  /* 0x0000000400087306 */ /* 0x000e620000209400 */
[----:B------:R-:W-:Y:S01]  /*0600*/  ISETP.NE.AND P2, PT, R13, RZ, PT ;  /* 0x000000ff0d00720c */ /* 0x000fe20003f45270 */
[----:B------:R-:W2:Y:S01]  /*0610*/  LDCU UR42, c[0x0][0x3b0] ;  /* 0x00007600ff2a77ac */ /* 0x000ea20008000800 */
[----:B------:R-:W2:Y:S05]  /*0620*/  LDCU UR50, c[0x0][0x3b0] ;  /* 0x00007600ff3277ac */ /* 0x000eaa0008000800 */
[----:B------:R-:W2:Y:S01]  /*0630*/  I2F.RP R0, R10 ;  /* 0x0000000a00007306 */ /* 0x000ea20000209400 */
[----:B------:R-:W3:Y:S01]  /*0640*/  LDCU UR58, c[0x0][0x3b0] ;  /* 0x00007600ff3a77ac */ /* 0x000ee20008000800 */
[----:B------:R-:W3:Y:S06]  /*0650*/  LDCU UR19, c[0x0][0x3b0] ;  /* 0x00007600ff1377ac */ /* 0x000eec0008000800 */
[----:B-1----:R-:W-:Y:S01]  /*0660*/  MUFU.RCP R8, R8 ;  /* 0x0000000800087308 */ /* 0x002fe20000001000 */
[----:B------:R-:W1:Y:S01]  /*0670*/  LDCU UR12, c[0x0][0x3b0] ;  /* 0x00007600ff0c77ac */ /* 0x000e620008000800 */
[----:B------:R-:W1:Y:S06]  /*0680*/  LDCU UR35, c[0x0][0x3b0] ;  /* 0x00007600ff2377ac */ /* 0x000e6c0008000800 */
[----:B--2---:R-:W2:Y:S01]  /*0690*/  MUFU.RCP R0, R0 ;  /* 0x0000000000007308 */ /* 0x004ea20000001000 */
[----:B------:R-:W1:Y:S01]  /*06a0*/  LDCU UR43, c[0x0][0x3b0] ;  /* 0x00007600ff2b77ac */ /* 0x000e620008000800 */
[----:B------:R-:W1:Y:S01]  /*06b0*/  LDCU UR51, c[0x0][0x3b0] ;  /* 0x00007600ff3377ac */ /* 0x000e620008000800 */
[----:B------:R-:W1:Y:S01]  /*06c0*/  LDCU UR59, c[0x0][0x3b0] ;  /* 0x00007600ff3b77ac */ /* 0x000e620008000800 */
[----:B------:R-:W1:Y:S01]  /*06d0*/  LDCU UR36, c[0x0][0x3b0] ;  /* 0x00007600ff2477ac */ /* 0x000e620008000800 */
[----:B--2---:R-:W-:Y:S01]  /*06e0*/  VIADD R7, R0, 0xffffffe ;  /* 0x0ffffffe00077836 */ /* 0x004fe20000000000 */
[----:B------:R-:W-:Y:S01]  /*06f0*/  IABS R0, R13 ;  /* 0x0000000d00007213 */ /* 0x000fe20000000000 */
[----:B------:R-:W2:Y:S04]  /*0700*/  LDCU UR52, c[0x0][0x3b0] ;  /* 0x00007600ff3477ac */ /* 0x000ea80008000800 */
[----:B------:R-:W1:Y:S01]  /*0710*/  F2I.FTZ.U32.TRUNC.NTZ R7, R7 ;  /* 0x0000000700077305 */ /* 0x000e62000021f000 */
[----:B------:R-:W-:Y:S01]  /*0720*/  UISETP.GT.AND UP0, UPT, UR7, 0x7f, UPT ;  /* 0x0000007f0700788c */ /* 0x000fe2000bf04270 */
[----:B-1----:R-:W-:-:S04]  /*0730*/  IMAD.MOV R5, RZ, RZ, -R7 ;  /* 0x000000ffff057224 */ /* 0x002fc800078e0a07 */
[----:B------:R-:W-:-:S04]  /*0740*/  IMAD R5, R5, R10, RZ ;  /* 0x0000000a05057224 */ /* 0x000fc800078e02ff */
[----:B------:R-:W-:Y:S01]  /*0750*/  IMAD.HI.U32 R6, R7, R5, R6 ;  /* 0x0000000507067227 */ /* 0x000fe200078e0006 */
[----:B------:R-:W-:Y:S02]  /*0760*/  MOV R5, R9 ;  /* 0x0000000900057202 */ /* 0x000fe40000000f00 */
[----:B------:R-:W-:Y:S01]  /*0770*/  IABS R7, R2 ;  /* 0x0000000200077213 */ /* 0x000fe20000000000 */
[----:B------:R-:W-:Y:S02]  /*0780*/  IMAD.MOV R9, RZ, RZ, -R0 ;  /* 0x000000ffff097224 */ /* 0x000fe400078e0a00 */
[----:B------:R-:W-:-:S04]  /*0790*/  IMAD.HI.U32 R6, R6, R5, RZ ;  /* 0x0000000506067227 */ /* 0x000fc800078e00ff */
[----:B------:R-:W-:Y:S02]  /*07a0*/  IMAD R5, R6, R9, R5 ;  /* 0x0000000906057224 */ /* 0x000fe400078e0205 */
[----:B------:R-:W-:-:S03]  /*07b0*/  IMAD.MOV.U32 R0, RZ, RZ, R7 ;  /* 0x000000ffff007224 */ /* 0x000fc600078e0007 */
[----:B------:R-:W-:Y:S01]  /*07c0*/  ISETP.GT.U32.AND P1, PT, R10, R5, PT ;  /* 0x000000050a00720c */ /* 0x000fe20003f24070 */
[----:B------:R-:W1:-:S12]  /*07d0*/  I2F.RP R7, R0 ;  /* 0x0000000000077306 */ /* 0x000e580000209400 */
[-C--:B------:R-:W-:Y:S02]  /*07e0*/  @!P1 IADD3 R5, PT, PT, R5, -R10.reuse, RZ ;  /* 0x8000000a05059210 */ /* 0x080fe40007ffe0ff */
[----:B------:R-:W-:Y:S01]  /*07f0*/  @!P1 IADD3 R6, PT, PT, R6, 0x1, RZ ;  /* 0x0000000106069810 */ /* 0x000fe20007ffe0ff */
[----:B-1----:R-:W1:Y:S01]  /*0800*/  MUFU.RCP R7, R7 ;  /* 0x0000000700077308 */ /* 0x002e620000001000 */
[----:B------:R-:W-:Y:S01]  /*0810*/  ISETP.GE.U32.AND P0, PT, R5, R10, PT ;  /* 0x0000000a0500720c */ /* 0x000fe20003f06070 */
[----:B------:R-:W-:Y:S01]  /*0820*/  VIADD R10, R8, 0xffffffe ;  /* 0x0ffffffe080a7836 */ /* 0x000fe20000000000 */
[----:B------:R-:W-:Y:S01]  /*0830*/  LOP3.LUT R5, R12, R13, RZ, 0x3c, !PT ;  /* 0x0000000d0c057212 */ /* 0x000fe200078e3cff */
[----:B------:R-:W-:Y:S01]  /*0840*/  IMAD.U32 R8, RZ, RZ, UR4 ;  /* 0x00000004ff087e24 */ /* 0x000fe2000f8e00ff */
[----:B------:R-:W-:Y:S01]  /*0850*/  ISETP.GE.AND P1, PT, R252, UR6, PT ;  /* 0x00000006fc007c0c */ /* 0x000fe2000bf26270 */
[----:B------:R-:W2:Y:S01]  /*0860*/  LDCU UR4, c[0x0][0x3a4] ;  /* 0x00007480ff0477ac */ /* 0x000ea20008000800 */
[----:B------:R-:W-:Y:S01]  /*0870*/  ISETP.GE.AND P3, PT, R5, RZ, PT ;  /* 0x000000ff0500720c */ /* 0x000fe20003f66270 */
[----:B------:R1:W2:Y:S01]  /*0880*/  F2I.FTZ.U32.TRUNC.NTZ R11, R10 ;  /* 0x0000000a000b7305 */ /* 0x0002a2000021f000 */
[----:B------:R-:W3:Y:S05]  /*0890*/  LDCU UR6, c[0x0][0x3b0] ;  /* 0x00007600ff0677ac */ /* 0x000eea0008000800 */
[----:B------:R-:W-:Y:S01]  /*08a0*/  @P0 VIADD R6, R6, 0x1 ;  /* 0x0000000106060836 */ /* 0x000fe20000000000 */
[----:B-----5:R-:W-:Y:S01]  /*08b0*/  ISETP.GE.AND P0, PT, R92, UR5, PT ;  /* 0x000000055c007c0c */ /* 0x020fe2000bf06270 */
[----:B------:R-:W5:Y:S01]  /*08c0*/  LDCU UR5, c[0x0][0x3b0] ;  /* 0x00007600ff0577ac */ /* 0x000f620008000800 */
[----:B-1----:R-:W-:-:S02]  /*08d0*/  VIADD R7, R7, 0xffffffe ;  /* 0x0ffffffe07077836 */ /* 0x002fc40000000000 */
[----:B------:R-:W-:Y:S01]  /*08e0*/  MOV R44, R6 ;  /* 0x00000006002c7202 */ /* 0x000fe20000000f00 */
[----:B------:R-:W-:Y:S01]  /*08f0*/  IMAD.MOV.U32 R10, RZ, RZ, RZ ;  /* 0x000000ffff0a7224 */ /* 0x000fe200078e00ff */
[C---:B------:R-:W-:Y:S02]  /*0900*/  SEL R5, R8.reuse, RZ, !P0 ;  /* 0x000000ff08057207 */ /* 0x040fe40004000000 */
[----:B------:R-:W1:Y:S01]  /*0910*/  F2I.FTZ.U32.TRUNC.NTZ R7, R7 ;  /* 0x0000000700077305 */ /* 0x000e62000021f000 */
[----:B------:R-:W-:Y:S01]  /*0920*/  @!P3 IMAD.MOV R44, RZ, RZ, -R44 ;  /* 0x000000ffff2cb224 */ /* 0x000fe200078e0a2c */
[----:B------:R-:W-:Y:S01]  /*0930*/  @!P2 LOP3.LUT R44, RZ, R13, RZ, 0x33, !PT ;  /* 0x0000000dff2ca212 */ /* 0x000fe200078e33ff */
[----:B--2---:R-:W-:Y:S01]  /*0940*/  IMAD.MOV R15, RZ, RZ, -R11 ;  /* 0x000000ffff0f7224 */ /* 0x004fe200078e0a0b */
[----:B------:R-:W-:Y:S02]  /*0950*/  ISETP.NE.U32.AND P0, PT, R5, RZ, PT ;  /* 0x000000ff0500720c */ /* 0x000fe40003f05070 */
[----:B------:R-:W-:Y:S01]  /*0960*/  SEL R6, R8, RZ, !P1 ;  /* 0x000000ff08067207 */ /* 0x000fe20004800000 */
[----:B------:R-:W-:-:S02]  /*0970*/  IMAD.SHL.U32 R79, R44, 0x40, RZ ;  /* 0x000000402c4f7824 */ /* 0x000fc400078e00ff */
[----:B------:R-:W-:Y:S01]  /*0980*/  IMAD R5, R15, R4, RZ ;  /* 0x000000040f057224 */ /* 0x000fe200078e02ff */
[----:B------:R-:W-:Y:S01]  /*0990*/  ISETP.NE.U32.AND P1, PT, R6, RZ, PT ;  /* 0x000000ff0600720c */ /* 0x000fe20003f25070 */
[C---:B------:R-:W-:Y:S01]  /*09a0*/  VIADD R21, R79.reuse, 0x3 ;  /* 0x000000034f157836 */ /* 0x040fe20000000000 */
[----:B------:R-:W-:Y:S01]  /*09b0*/  IADD3 R18, PT, PT, R79, 0x3f, RZ ;  /* 0x0000003f4f127810 */ /* 0x000fe20007ffe0ff */
[----:B------:R-:W-:Y:S01]  /*09c0*/  IMAD.HI.U32 R10, R11, R5, R10 ;  /* 0x000000050b0a7227 */ /* 0x000fe200078e000a */
[----:B------:R-:W-:Y:S01]  /*09d0*/  MOV R6, RZ ;  /* 0x000000ff00067202 */ /* 0x000fe20000000f00 */
[----:B------:R2:W-:Y:S01]  /*09e0*/  STL [R1+0x280], R79 ;  /* 0x0002804f01007387 */ /* 0x0005e20000100800 */
[----:B------:R-:W-:Y:S01]  /*09f0*/  IABS R15, R18 ;  /* 0x00000012000f7213 */ /* 0x000fe20000000000 */
[----:B------:R-:W-:Y:S01]  /*0a00*/  IMAD.MOV R44, RZ, RZ, -R44 ;  /* 0x000000ffff2c7224 */ /* 0x000fe200078e0a2c */
[----:B------:R-:W-:Y:S01]  /*0a10*/  IABS R14, R21 ;  /* 0x00000015000e7213 */ /* 0x000fe20000000000 */
[C---:B------:R-:W-:Y:S01]  /*0a20*/  VIADD R16, R79.reuse, 0x1 ;  /* 0x000000014f107836 */ /* 0x040fe20000000000 */
[----:B-1----:R-:W-:Y:S01]  /*0a30*/  IADD3 R9, PT, PT, RZ, -R7, RZ ;  /* 0x80000007ff097210 */ /* 0x002fe20007ffe0ff */
[----:B------:R-:W-:Y:S01]  /*0a40*/  IMAD.HI.U32 R8, R10, R15, RZ ;  /* 0x0000000f0a087227 */ /* 0x000fe200078e00ff */
[----:B------:R-:W-:-:S02]  /*0a50*/  IADD3 R24, PT, PT, R79, 0x6, RZ ;  /* 0x000000064f187810 */ /* 0x000fc40007ffe0ff */
[----:B------:R-:W-:Y:S01]  /*0a60*/  ISETP.GE.AND P5, PT, R16, RZ, PT ;  /* 0x000000ff1000720c */ /* 0x000fe20003fa6270 */
[----:B------:R-:W-:Y:S01]  /*0a70*/  IMAD R44, R13, R44, R12 ;  /* 0x0000002c0d2c7224 */ /* 0x000fe200078e020c */
[----:B------:R-:W-:Y:S01]  /*0a80*/  IABS R19, R24 ;  /* 0x0000001800137213 */ /* 0x000fe20000000000 */
[----:B------:R-:W-:Y:S01]  /*0a90*/  IMAD.MOV.U32 R13, RZ, RZ, R14 ;  /* 0x000000ffff0d7224 */ /* 0x000fe200078e000e */
[----:B------:R-:W-:Y:S01]  /*0aa0*/  IADD3 R14, PT, PT, -R8, RZ, RZ ;  /* 0x000000ff080e7210 */ /* 0x000fe20007ffe1ff */
[----:B------:R-:W-:Y:S01]  /*0ab0*/  IMAD R5, R9, R0, RZ ;  /* 0x0000000009057224 */ /* 0x000fe200078e02ff */
[----:B------:R-:W-:Y:S01]  /*0ac0*/  IABS R9, R16 ;  /* 0x0000001000097213 */ /* 0x000fe20000000000 */
[C---:B------:R-:W-:Y:S01]  /*0ad0*/  VIADD R20, R79.reuse, 0x2 ;  /* 0x000000024f147836 */ /* 0x040fe20000000000 */
[C---:B------:R-:W-:Y:S01]  /*0ae0*/  IADD3 R25, PT, PT, R79.reuse, 0x7, RZ ;  /* 0x000000074f197810 */ /* 0x040fe20007ffe0ff */
[----:B------:R-:W-:Y:S01]  /*0af0*/  IMAD R15, R4, R14, R15 ;  /* 0x0000000e040f7224 */ /* 0x000fe200078e020f */
[----:B------:R-:W-:Y:S01]  /*0b00*/  IADD3 R26, PT, PT, R79, 0xa, RZ ;  /* 0x0000000a4f1a7810 */ /* 0x000fe20007ffe0ff */
[----:B------:R-:W-:Y:S01]  /*0b10*/  IMAD.HI.U32 R5, R7, R5, R6 ;  /* 0x0000000507057227 */ /* 0x000fe200078e0006 */
[----:B------:R-:W-:-:S02]  /*0b20*/  IABS R11, R20 ;  /* 0x00000014000b7213 */ /* 0x000fc40000000000 */
[----:B------:R-:W-:Y:S01]  /*0b30*/  ISETP.GT.U32.AND P4, PT, R4, R15, PT ;  /* 0x0000000f0400720c */ /* 0x000fe20003f84070 */
[C---:B------:R-:W-:Y:S01]  /*0b40*/  IMAD.HI.U32 R6, R10.reuse, R9, RZ ;  /* 0x000000090a067227 */ /* 0x040fe200078e00ff */
[C---:B------:R-:W-:Y:S02]  /*0b50*/  IADD3 R28, PT, PT, R79.reuse, 0xc, RZ ;  /* 0x0000000c4f1c7810 */ /* 0x040fe40007ffe0ff */
[C---:B------:R-:W-:Y:S01]  /*0b60*/  IADD3 R30, PT, PT, R79.reuse, 0xe, RZ ;  /* 0x0000000e4f1e7810 */ /* 0x040fe20007ffe0ff */
[----:B------:R-:W-:Y:S01]  /*0b70*/  IMAD.HI.U32 R7, R10, R11, RZ ;  /* 0x0000000b0a077227 */ /* 0x000fe200078e00ff */
[----:B------:R-:W-:Y:S02]  /*0b80*/  IADD3 R6, PT, PT, -R6, RZ, RZ ;  /* 0x000000ff06067210 */ /* 0x000fe40007ffe1ff */
[C---:B------:R-:W-:Y:S01]  /*0b90*/  IADD3 R31, PT, PT, R79.reuse, 0xf, RZ ;  /* 0x0000000f4f1f7810 */ /* 0x040fe20007ffe0ff */
[----:B------:R-:W-:Y:S01]  /*0ba0*/  IMAD.MOV R12, RZ, RZ, -R7 ;  /* 0x000000ffff0c7224 */ /* 0x000fe200078e0a07 */
[----:B------:R-:W-:Y:S01]  /*0bb0*/  IADD3 R42, PT, PT, R79, 0x19, RZ ;  /* 0x000000194f2a7810 */ /* 0x000fe20007ffe0ff */
[C---:B------:R-:W-:Y:S01]  /*0bc0*/  IMAD R7, R4.reuse, R6, R9 ;  /* 0x0000000604077224 */ /* 0x040fe200078e0209 */
[----:B------:R-:W-:Y:S01]  /*0bd0*/  IABS R27, R31 ;  /* 0x0000001f001b7213 */ /* 0x000fe20000000000 */
[C---:B------:R-:W-:Y:S01]  /*0be0*/  IMAD R8, R4.reuse, R12, R11 ;  /* 0x0000000c04087224 */ /* 0x040fe200078e020b */
[----:B------:R-:W-:Y:S01]  /*0bf0*/  IABS R39, R42 ;  /* 0x0000002a00277213 */ /* 0x000fe20000000000 */
[----:B------:R-:W-:Y:S01]  /*0c00*/  @!P4 IMAD.IADD R15, R15, 0x1, -R4 ;  /* 0x000000010f0fc824 */ /* 0x000fe200078e0a04 */
[----:B------:R-:W-:Y:S01]  /*0c10*/  ISETP.GT.U32.AND P3, PT, R4, R7, PT ;  /* 0x000000070400720c */ /* 0x000fe20003f64070 */
[----:B------:R-:W-:Y:S01]  /*0c20*/  IMAD.HI.U32 R6, R10, R13, RZ ;  /* 0x0000000d0a067227 */ /* 0x000fe200078e00ff */
[----:B------:R-:W-:-:S02]  /*0c30*/  ISETP.GT.U32.AND P2, PT, R4, R8, PT ;  /* 0x000000080400720c */ /* 0x000fc40003f44070 */
[C---:B------:R-:W-:Y:S01]  /*0c40*/  ISETP.GT.U32.AND P6, PT, R4.reuse, R15, PT ;  /* 0x0000000f0400720c */ /* 0x040fe20003fc4070 */
[C---:B------:R-:W-:Y:S01]  /*0c50*/  VIADD R22, R79.reuse, 0x4 ;  /* 0x000000044f167836 */ /* 0x040fe20000000000 */
[C---:B------:R-:W-:Y:S01]  /*0c60*/  IADD3 R46, PT, PT, R79.reuse, 0x1b, RZ ;  /* 0x0000001b4f2e7810 */ /* 0x040fe20007ffe0ff */
[----:B------:R-:W-:Y:S01]  /*0c70*/  IMAD.MOV R6, RZ, RZ, -R6 ;  /* 0x000000ffff067224 */ /* 0x000fe200078e0a06 */
[C---:B------:R-:W-:Y:S01]  /*0c80*/  IADD3 R48, PT, PT, R79.reuse, 0x1d, RZ ;  /* 0x0000001d4f307810 */ /* 0x040fe20007ffe0ff */
[----:B------:R-:W-:Y:S01]  /*0c90*/  VIADD R23, R79, 0x5 ;  /* 0x000000054f177836 */ /* 0x000fe20000000000 */
[----:B------:R-:W-:Y:S01]  /*0ca0*/  IABS R11, R22 ;  /* 0x00000016000b7213 */ /* 0x000fe20000000000 */
[C---:B------:R-:W-:Y:S01]  /*0cb0*/  IMAD R9, R4.reuse, R6, R13 ;  /* 0x0000000604097224 */ /* 0x040fe200078e020d */
[----:B------:R-:W-:Y:S01]  /*0cc0*/  IABS R43, R48 ;  /* 0x00000030002b7213 */ /* 0x000fe20000000000 */
[----:B------:R-:W-:Y:S01]  /*0cd0*/  @!P3 IMAD.IADD R7, R7, 0x1, -R4 ;  /* 0x000000010707b824 */ /* 0x000fe200078e0a04 */
[----:B------:R-:W-:Y:S01]  /*0ce0*/  IABS R17, R23 ;  /* 0x0000001700117213 */ /* 0x000fe20000000000 */
[----:B------:R-:W-:Y:S01]  /*0cf0*/  IMAD.MOV.U32 R13, RZ, RZ, R11 ;  /* 0x000000ffff0d7224 */ /* 0x000fe200078e000b */
[----:B------:R-:W-:Y:S01]  /*0d00*/  ISETP.GT.U32.AND P4, PT, R4, R9, PT ;  /* 0x000000090400720c */ /* 0x000fe20003f84070 */
[----:B------:R-:W-:Y:S01]  /*0d10*/  IMAD.HI.U32 R12, R10, R19, RZ ;  /* 0x000000130a0c7227 */ /* 0x000fe200078e00ff */
[----:B------:R-:W-:-:S02]  /*0d20*/  @!P2 IADD3 R8, PT, PT, R8, -R4, RZ ;  /* 0x800000040808a210 */ /* 0x000fc40007ffe0ff */
[----:B------:R-:W-:Y:S01]  /*0d30*/  ISETP.GT.U32.AND P3, PT, R4, R7, PT ;  /* 0x000000070400720c */ /* 0x000fe20003f64070 */
[----:B------:R-:W-:Y:S01]  /*0d40*/  IMAD.HI.U32 R6, R10, R13, RZ ;  /* 0x0000000d0a067227 */ /* 0x000fe200078e00ff */
[----:B------:R-:W-:Y:S02]  /*0d50*/  @!P6 IADD3 R15, PT, PT, R15, -R4, RZ ;  /* 0x800000040f0fe210 */ /* 0x000fe40007ffe0ff */
[----:B------:R-:W-:Y:S01]  /*0d60*/  ISETP.GT.U32.AND P6, PT, R4, R8, PT ;  /* 0x000000080400720c */ /* 0x000fe20003fc4070 */
[----:B------:R-:W-:Y:S01]  /*0d70*/  IMAD.HI.U32 R11, R10, R17, RZ ;  /* 0x000000110a0b7227 */ /* 0x000fe200078e00ff */
[----:B------:R-:W-:Y:S02]  /*0d80*/  IADD3 R6, PT, PT, -R6, RZ, RZ ;  /* 0x000000ff06067210 */ /* 0x000fe40007ffe1ff */
[----:B------:R-:W-:Y:S01]  /*0d90*/  ISETP.GE.AND P2, PT, R18, RZ, PT ;  /* 0x000000ff1200720c */ /* 0x000fe20003f46270 */
[----:B------:R-:W-:Y:S01]  /*0da0*/  IMAD.MOV R16, RZ, RZ, -R12 ;  /* 0x000000ffff107224 */ /* 0x000fe200078e0a0c */
[----:B------:R-:W-:Y:S01]  /*0db0*/  IABS R18, R25 ;  /* 0x0000001900127213 */ /* 0x000fe20000000000 */
[----:B------:R-:W-:Y:S01]  /*0dc0*/  IMAD.MOV R14, RZ, RZ, -R11 ;  /* 0x000000ffff0e7224 */ /* 0x000fe200078e0a0b */
[----:B------:R-:W-:Y:S01]  /*0dd0*/  IADD3 R44, PT, PT, R35, R44, RZ ;  /* 0x0000002c232c7210 */ /* 0x000fe20007ffe0ff */
[C---:B------:R-:W-:Y:S01]  /*0de0*/  IMAD R11, R4.reuse, R6, R13 ;  /* 0x00000006040b7224 */ /* 0x040fe200078e020d */
[C---:B------:R-:W-:Y:S01]  /*0df0*/  IADD3 R56, PT, PT, R79.reuse, 0x26, RZ ;  /* 0x000000264f387810 */ /* 0x040fe20007ffe0ff */
[C---:B------:R-:W-:Y:S01]  /*0e00*/  IMAD R13, R4.reuse, R16, R19 ;  /* 0x00000010040d7224 */ /* 0x040fe200078e0213 */
[----:B------:R-:W-:Y:S01]  /*0e10*/  IADD3 R58, PT, PT, R79, 0x28, RZ ;  /* 0x000000284f3a7810 */ /* 0x000fe20007ffe0ff */
[--C-:B------:R-:W-:Y:S01]  /*0e20*/  @!P4 IMAD.IADD R9, R9, 0x1, -R4.reuse ;  /* 0x000000010909c824 */ /* 0x100fe200078e0a04 */
[----:B------:R-:W-:Y:S01]  /*0e30*/  IABS R51, R56 ;  /* 0x0000003800337213 */ /* 0x000fe20000000000 */
[C---:B------:R-:W-:Y:S01]  /*0e40*/  IMAD R12, R4.reuse, R14, R17 ;  /* 0x0000000e040c7224 */ /* 0x040fe200078e0211 */
[----:B------:R-:W-:Y:S01]  /*0e50*/  IADD3 R61, PT, PT, R79, 0x2b, RZ ;  /* 0x0000002b4f3d7810 */ /* 0x000fe20007ffe0ff */
[----:B------:R-:W-:Y:S01]  /*0e60*/  @!P3 IMAD.IADD R7, R7, 0x1, -R4 ;  /* 0x000000010707b824 */ /* 0x000fe200078e0a04 */
[C---:B------:R-:W-:Y:S01]  /*0e70*/  ISETP.GT.U32.AND P4, PT, R4.reuse, R9, PT ;  /* 0x000000090400720c */ /* 0x040fe20003f84070 */
[----:B------:R-:W-:Y:S01]  /*0e80*/  IMAD.MOV.U32 R17, RZ, RZ, R18 ;  /* 0x000000ffff117224 */ /* 0x000fe200078e0012 */
[----:B------:R-:W-:Y:S01]  /*0e90*/  ISETP.GT.U32.AND P3, PT, R4, R11, PT ;  /* 0x0000000b0400720c */ /* 0x000fe20003f64070 */
[----:B------:R-:W-:Y:S01]  /*0ea0*/  @!P6 IMAD.IADD R8, R8, 0x1, -R4 ;  /* 0x000000010808e824 */ /* 0x000fe200078e0a04 */
[----:B------:R-:W-:Y:S01]  /*0eb0*/  ISETP.GT.U32.AND P6, PT, R4, R13, PT ;  /* 0x0000000d0400720c */ /* 0x000fe20003fc4070 */
[----:B------:R-:W-:Y:S01]  /*0ec0*/  @!P5 IMAD.MOV R7, RZ, RZ, -R7 ;  /* 0x000000ffff07d224 */ /* 0x000fe200078e0a07 */
[----:B------:R-:W-:Y:S01]  /*0ed0*/  ISETP.GE.AND P5, PT, R20, RZ, PT ;  /* 0x000000ff1400720c */ /* 0x000fe20003fa6270 */
[----:B------:R-:W-:Y:S01]  /*0ee0*/  IMAD.HI.U32 R14, R10, R17, RZ ;  /* 0x000000110a0e7227 */ /* 0x000fe200078e00ff */
[----:B------:R-:W-:-:S02]  /*0ef0*/  IADD3 R68, PT, PT, R79, 0x34, RZ ;  /* 0x000000344f447810 */ /* 0x000fc40007ffe0ff */
[C---:B------:R-:W-:Y:S01]  /*0f00*/  IADD3 R74, PT, PT, R79.reuse, 0x3a, RZ ;  /* 0x0000003a4f4a7810 */ /* 0x040fe20007ffe0ff */
[----:B------:R-:W-:Y:S01]  /*0f10*/  VIADD R20, R79, 0x8 ;  /* 0x000000084f147836 */ /* 0x000fe20000000000 */
[----:B------:R-:W-:Y:S01]  /*0f20*/  IADD3 R14, PT, PT, -R14, RZ, RZ ;  /* 0x000000ff0e0e7210 */ /* 0x000fe20007ffe1ff */
[----:B------:R-:W-:Y:S01]  /*0f30*/  IMAD.MOV.U32 R6, RZ, RZ, R15 ;  /* 0x000000ffff067224 */ /* 0x000fe200078e000f */
[----:B------:R-:W-:Y:S01]  /*0f40*/  IABS R65, R68 ;  /* 0x0000004400417213 */ /* 0x000fe20000000000 */
[--C-:B------:R-:W-:Y:S01]  /*0f50*/  @!P4 IMAD.IADD R9, R9, 0x1, -R4.reuse ;  /* 0x000000010909c824 */ /* 0x100fe200078e0a04 */
[----:B------:R-:W-:Y:S01]  /*0f60*/  IABS R15, R20 ;  /* 0x00000014000f7213 */ /* 0x000fe20000000000 */
[----:B------:R-:W-:Y:S01]  /*0f70*/  IMAD R14, R4, R14, R17 ;  /* 0x0000000e040e7224 */ /* 0x000fe200078e0211 */
[----:B------:R-:W-:Y:S01]  /*0f80*/  ISETP.GE.AND P4, PT, R21, RZ, PT ;  /* 0x000000ff1500720c */ /* 0x000fe20003f86270 */
[----:B------:R-:W-:Y:S01]  /*0f90*/  @!P6 IMAD.IADD R13, R13, 0x1, -R4 ;  /* 0x000000010d0de824 */ /* 0x000fe200078e0a04 */
[----:B------:R-:W-:Y:S01]  /*0fa0*/  @!P2 IADD3 R6, PT, PT, -R6, RZ, RZ ;  /* 0x000000ff0606a210 */ /* 0x000fe20007ffe1ff */
[----:B------:R-:W-:Y:S01]  /*0fb0*/  IMAD.MOV.U32 R17, RZ, RZ, R15 ;  /* 0x000000ffff117224 */ /* 0x000fe200078e000f */
[C---:B------:R-:W-:Y:S01]  /*0fc0*/  ISETP.GT.U32.AND P2, PT, R4.reuse, R12, PT ;  /* 0x0000000c0400720c */ /* 0x040fe20003f44070 */
[----:B------:R-:W-:Y:S01]  /*0fd0*/  @!P5 IMAD.MOV R8, RZ, RZ, -R8 ;  /* 0x000000ffff08d224 */ /* 0x000fe200078e0a08 */
[----:B------:R-:W-:Y:S01]  /*0fe0*/  ISETP.GT.U32.AND P5, PT, R4, R13, PT ;  /* 0x0000000d0400720c */ /* 0x000fe20003fa4070 */
[----:B------:R-:W-:Y:S01]  /*0ff0*/  IMAD.HI.U32 R15, R10, R17, RZ ;  /* 0x000000110a0f7227 */ /* 0x000fe200078e00ff */
[----:B------:R-:W-:-:S02]  /*1000*/  @!P3 IADD3 R11, PT, PT, R11, -R4, RZ ;  /* 0x800000040b0bb210 */ /* 0x000fc40007ffe0ff */
[----:B------:R-:W-:Y:S01]  /*1010*/  ISETP.GE.AND P3, PT, R22, RZ, PT ;  /* 0x000000ff1600720c */ /* 0x000fe20003f66270 */
[----:B------:R-:W-:Y:S01]  /*1020*/  VIADD R32, R79, 0x10 ;  /* 0x000000104f207836 */ /* 0x000fe20000000000 */
[----:B------:R-:W-:Y:S01]  /*1030*/  IADD3 R15, PT, PT, -R15, RZ, RZ ;  /* 0x000000ff0f0f7210 */ /* 0x000fe20007ffe1ff */
[----:B------:R-:W-:Y:S01]  /*1040*/  @!P4 IMAD.MOV R9, RZ, RZ, -R9 ;  /* 0x000000ffff09c224 */ /* 0x000fe200078e0a09 */
[C---:B------:R-:W-:Y:S01]  /*1050*/  IADD3 R22, PT, PT, R79.reuse, 0x9, RZ ;  /* 0x000000094f167810 */ /* 0x040fe20007ffe0ff */
[----:B------:R-:W-:Y:S01]  /*1060*/  VIADD R33, R79, 0x11 ;  /* 0x000000114f217836 */ /* 0x000fe20000000000 */
[C---:B------:R-:W-:Y:S01]  /*1070*/  ISETP.GT.U32.AND P4, PT, R4.reuse, R14, PT ;  /* 0x0000000e0400720c */ /* 0x040fe20003f84070 */
[----:B------:R-:W-:Y:S01]  /*1080*/  IMAD R15, R4, R15, R17 ;  /* 0x0000000f040f7224 */ /* 0x000fe200078e0211 */
[----:B------:R-:W-:Y:S01]  /*1090*/  IABS R19, R22 ;  /* 0x0000001600137213 */ /* 0x000fe20000000000 */
[--C-:B------:R-:W-:Y:S01]  /*10a0*/  @!P2 IMAD.IADD R12, R12, 0x1, -R4.reuse ;  /* 0x000000010c0ca824 */ /* 0x100fe200078e0a04 */
[C---:B------:R-:W-:Y:S01]  /*10b0*/  ISETP.GT.U32.AND P2, PT, R4.reuse, R11, PT ;  /* 0x0000000b0400720c */ /* 0x040fe20003f44070 */
[----:B------:R-:W-:Y:S01]  /*10c0*/  @!P5 IMAD.IADD R13, R13, 0x1, -R4 ;  /* 0x000000010d0dd824 */ /* 0x000fe200078e0a04 */
[----:B------:R-:W-:Y:S01]  /*10d0*/  ISETP.GT.U32.AND P5, PT, R4, R15, PT ;  /* 0x0000000f0400720c */ /* 0x000fe20003fa4070 */
[----:B------:R-:W-:Y:S01]  /*10e0*/  IMAD.HI.U32 R16, R10, R19, RZ ;  /* 0x000000130a107227 */ /* 0x000fe200078e00ff */
[----:B------:R-:W-:-:S02]  /*10f0*/  ISETP.GT.U32.AND P6, PT, R4, R12, PT ;  /* 0x0000000c0400720c */ /* 0x000fc40003fc4070 */
[----:B------:R-:W-:Y:S01]  /*1100*/  IABS R21, R26 ;  /* 0x0000001a00157213 */ /* 0x000fe20000000000 */
[----:B------:R-:W-:Y:S01]  /*1110*/  VIADD R34, R79, 0x12 ;  /* 0x000000124f227836 */ /* 0x000fe20000000000 */
[----:B------:R-:W-:Y:S01]  /*1120*/  IADD3 R16, PT, PT, -R16, RZ, RZ ;  /* 0x000000ff10107210 */ /* 0x000fe20007ffe1ff */
[--C-:B------:R-:W-:Y:S01]  /*1130*/  @!P4 IMAD.IADD R14, R14, 0x1, -R4.reuse ;  /* 0x000000010e0ec824 */ /* 0x100fe200078e0a04 */
[----:B------:R-:W-:Y:S01]  /*1140*/  ISETP.GE.AND P4, PT, R25, RZ, PT ;  /* 0x000000ff1900720c */ /* 0x000fe20003f86270 */
[----:B------:R-:W-:Y:S01]  /*1150*/  IMAD.HI.U32 R17, R10, R21, RZ ;  /* 0x000000150a117227 */ /* 0x000fe200078e00ff */
[----:B------:R-:W-:Y:S02]  /*1160*/  IABS R25, R28 ;  /* 0x0000001c00197213 */ /* 0x000fe40000000000 */
[----:B------:R-:W-:Y:S01]  /*1170*/  IABS R29, R32 ;  /* 0x00000020001d7213 */ /* 0x000fe20000000000 */
[--C-:B------:R-:W-:Y:S01]  /*1180*/  @!P2 IMAD.IADD R11, R11, 0x1, -R4.reuse ;  /* 0x000000010b0ba824 */ /* 0x100fe200078e0a04 */
[----:B------:R-:W-:Y:S01]  /*1190*/  ISETP.GE.AND P2, PT, R23, RZ, PT ;  /* 0x000000ff1700720c */ /* 0x000fe20003f46270 */
[--C-:B------:R-:W-:Y:S01]  /*11a0*/  @!P5 IMAD.IADD R15, R15, 0x1, -R4.reuse ;  /* 0x000000010f0fd824 */ /* 0x100fe200078e0a04 */
[C---:B------:R-:W-:Y:S01]  /*11b0*/  ISETP.GT.U32.AND P5, PT, R4.reuse, R14, PT ;  /* 0x0000000e0400720c */ /* 0x040fe20003fa4070 */
[----:B------:R-:W-:Y:S01]  /*11c0*/  IMAD R16, R4, R16, R19 ;  /* 0x0000001004107224 */ /* 0x000fe200078e0213 */
[----:B------:R-:W-:Y:S01]  /*11d0*/  IADD3 R17, PT, PT, -R17, RZ, RZ ;  /* 0x000000ff11117210 */ /* 0x000fe20007ffe1ff */
[----:B------:R-:W-:Y:S01]  /*11e0*/  @!P6 IMAD.IADD R12, R12, 0x1, -R4 ;  /* 0x000000010c0ce824 */ /* 0x000fe200078e0a04 */
[----:B------:R-:W-:Y:S01]  /*11f0*/  ISETP.GE.AND P6, PT, R24, RZ, PT ;  /* 0x000000ff1800720c */ /* 0x000fe20003fc6270 */
[----:B------:R-:W-:Y:S01]  /*1200*/  @!P3 IMAD.MOV R11, RZ, RZ, -R11 ;  /* 0x000000ffff0bb224 */ /* 0x000fe200078e0a0b */
[C---:B------:R-:W-:Y:S01]  /*1210*/  ISETP.GT.U32.AND P3, PT, R4.reuse, R16, PT ;  /* 0x000000100400720c */ /* 0x040fe20003f64070 */
[C---:B------:R-:W-:Y:S01]  /*1220*/  VIADD R24, R79.reuse, 0xb ;  /* 0x0000000b4f187836 */ /* 0x040fe20000000000 */
[C---:B------:R-:W-:Y:S01]  /*1230*/  IADD3 R75, PT, PT, R79.reuse, 0x3b, RZ ;  /* 0x0000003b4f4b7810 */ /* 0x040fe20007ffe0ff */
[----:B------:R-:W-:Y:S01]  /*1240*/  IMAD R17, R4, R17, R21 ;  /* 0x0000001104117224 */ /* 0x000fe200078e0215 */
[----:B------:R-:W-:Y:S01]  /*1250*/  IADD3 R77, PT, PT, R79, 0x3d, RZ ;  /* 0x0000003d4f4d7810 */ /* 0x000fe20007ffe0ff */
[----:B------:R-:W-:Y:S01]  /*1260*/  @!P2 IMAD.MOV R12, RZ, RZ, -R12 ;  /* 0x000000ffff0ca224 */ /* 0x000fe200078e0a0c */
[----:B------:R-:W-:Y:S01]  /*1270*/  IABS R23, R24 ;  /* 0x0000001800177213 */ /* 0x000fe20000000000 */
[----:B------:R-:W-:Y:S01]  /*1280*/  IMAD.HI.U32 R19, R10, R25, RZ ;  /* 0x000000190a137227 */ /* 0x000fe200078e00ff */
[----:B------:R-:W-:-:S02]  /*1290*/  ISETP.GT.U32.AND P2, PT, R4, R15, PT ;  /* 0x0000000f0400720c */ /* 0x000fc40003f44070 */
[----:B------:R-:W-:Y:S01]  /*12a0*/  @!P5 IADD3 R14, PT, PT, R14, -R4, RZ ;  /* 0x800000040e0ed210 */ /* 0x000fe20007ffe0ff */
[----:B------:R-:W-:Y:S01]  /*12b0*/  @!P6 IMAD.MOV R13, RZ, RZ, -R13 ;  /* 0x000000ffff0de224 */ /* 0x000fe200078e0a0d */
[----:B------:R-:W-:Y:S01]  /*12c0*/  ISETP.GT.U32.AND P5, PT, R4, R17, PT ;  /* 0x000000110400720c */ /* 0x000fe20003fa4070 */
[----:B------:R-:W-:Y:S01]  /*12d0*/  IMAD.HI.U32 R18, R10, R23, RZ ;  /* 0x000000170a127227 */ /* 0x000fe200078e00ff */
[----:B------:R-:W-:Y:S02]  /*12e0*/  ISETP.GE.AND P6, PT, R20, RZ, PT ;  /* 0x000000ff1400720c */ /* 0x000fe40003fc6270 */
[----:B------:R-:W-:Y:S01]  /*12f0*/  IADD3 R19, PT, PT, -R19, RZ, RZ ;  /* 0x000000ff13137210 */ /* 0x000fe20007ffe1ff */
[----:B------:R-:W-:Y:S01]  /*1300*/  @!P3 IMAD.IADD R16, R16, 0x1, -R4 ;  /* 0x000000011010b824 */ /* 0x000fe200078e0a04 */
[----:B------:R-:W-:Y:S01]  /*1310*/  ISETP.GE.AND P3, PT, R26, RZ, PT ;  /* 0x000000ff1a00720c */ /* 0x000fe20003f66270 */
[----:B------:R-:W-:Y:S01]  /*1320*/  VIADD R26, R79, 0xd ;  /* 0x0000000d4f1a7836 */ /* 0x000fe20000000000 */
[----:B------:R-:W-:Y:S01]  /*1330*/  IABS R73, R77 ;  /* 0x0000004d00497213 */ /* 0x000fe20000000000 */
[----:B------:R-:W-:-:S02]  /*1340*/  IMAD.MOV R18, RZ, RZ, -R18 ;  /* 0x000000ffff127224 */ /* 0x000fc400078e0a12 */
[--C-:B------:R-:W-:Y:S01]  /*1350*/  @!P2 IMAD.IADD R15, R15, 0x1, -R4.reuse ;  /* 0x000000010f0fa824 */ /* 0x100fe200078e0a04 */
[----:B------:R-:W-:Y:S01]  /*1360*/  IABS R21, R26 ;  /* 0x0000001a00157213 */ /* 0x000fe20000000000 */
[----:B------:R-:W-:Y:S01]  /*1370*/  IMAD R18, R4, R18, R23 ;  /* 0x0000001204127224 */ /* 0x000fe200078e0217 */
[----:B------:R-:W-:Y:S01]  /*1380*/  ISETP.GE.AND P2, PT, R22, RZ, PT ;  /* 0x000000ff1600720c */ /* 0x000fe20003f46270 */
[----:B------:R-:W-:Y:S01]  /*1390*/  @!P5 IMAD.IADD R17, R17, 0x1, -R4 ;  /* 0x000000011111d824 */ /* 0x000fe200078e0a04 */
[----:B------:R-:W-:Y:S01]  /*13a0*/  ISETP.GT.U32.AND P5, PT, R4, R16, PT ;  /* 0x000000100400720c */ /* 0x000fe20003fa4070 */
[----:B------:R-:W-:-:S04]  /*13b0*/  IMAD.HI.U32 R20, R10, R21, RZ ;  /* 0x000000150a147227 */ /* 0x000fc800078e00ff */
[----:B------:R-:W-:Y:S01]  /*13c0*/  @!P6 IMAD.MOV R15, RZ, RZ, -R15 ;  /* 0x000000ffff0fe224 */ /* 0x000fe200078e0a0f */
[C---:B------:R-:W-:Y:S01]  /*13d0*/  ISETP.GT.U32.AND P6, PT, R4.reuse, R18, PT ;  /* 0x000000120400720c */ /* 0x040fe20003fc4070 */
[----:B------:R-:W-:Y:S01]  /*13e0*/  IMAD R19, R4, R19, R25 ;  /* 0x0000001304137224 */ /* 0x000fe200078e0219 */
[----:B------:R-:W-:Y:S01]  /*13f0*/  IADD3 R20, PT, PT, -R20, RZ, RZ ;  /* 0x000000ff14147210 */ /* 0x000fe20007ffe1ff */
[----:B------:R-:W-:Y:S01]  /*1400*/  @!P4 IMAD.MOV R14, RZ, RZ, -R14 ;  /* 0x000000ffff0ec224 */ /* 0x000fe200078e0a0e */
[----:B------:R-:W-:Y:S01]  /*1410*/  IABS R25, R30 ;  /* 0x0000001e00197213 */ /* 0x000fe20000000000 */
[----:B------:R-:W-:Y:S01]  /*1420*/  IMAD.HI.U32 R22, R10, R27, RZ ;  /* 0x0000001b0a167227 */ /* 0x000fe200078e00ff */
[----:B------:R-:W-:-:S03]  /*1430*/  ISETP.GT.U32.AND P4, PT, R4, R17, PT ;  /* 0x000000110400720c */ /* 0x000fc60003f84070 */
[----:B------:R-:W-:Y:S02]  /*1440*/  IMAD R20, R4, R20, R21 ;  /* 0x0000001404147224 */ /* 0x000fe400078e0215 */
[----:B------:R-:W-:Y:S01]  /*1450*/  @!P5 IMAD.IADD R16, R16, 0x1, -R4 ;  /* 0x000000011010d824 */ /* 0x000fe200078e0a04 */
[----:B------:R-:W-:Y:S01]  /*1460*/  ISETP.GT.U32.AND P5, PT, R4, R19, PT ;  /* 0x000000130400720c */ /* 0x000fe20003fa4070 */
[----:B------:R-:W-:Y:S01]  /*1470*/  IMAD.HI.U32 R21, R10, R25, RZ ;  /* 0x000000190a157227 */ /* 0x000fe200078e00ff */
[----:B------:R-:W-:Y:S02]  /*1480*/  @!P6 IADD3 R18, PT, PT, R18, -R4, RZ ;  /* 0x800000041212e210 */ /* 0x000fe40007ffe0ff */
[----:B------:R-:W-:Y:S01]  /*1490*/  ISETP.GT.U32.AND P6, PT, R4, R20, PT ;  /* 0x000000140400720c */ /* 0x000fe20003fc4070 */
[----:B------:R-:W-:-:S04]  /*14a0*/  IMAD.HI.U32 R23, R10, R29, RZ ;  /* 0x0000001d0a177227 */ /* 0x000fc800078e00ff */
[----:B------:R-:W-:Y:S02]  /*14b0*/  IMAD.MOV R21, RZ, RZ, -R21 ;  /* 0x000000ffff157224 */ /* 0x000fe400078e0a15 */
[----:B------:R-:W-:Y:S02]  /*14c0*/  IMAD.MOV R22, RZ, RZ, -R22 ;  /* 0x000000ffff167224 */ /* 0x000fe400078e0a16 */
[----:B------:R-:W-:Y:S01]  /*14d0*/  @!P5 IADD3 R19, PT, PT, R19, -R4, RZ ;  /* 0x800000041313d210 */ /* 0x000fe20007ffe0ff */
[----:B------:R-:W-:Y:S01]  /*14e0*/  IMAD.MOV R23, RZ, RZ, -R23 ;  /* 0x000000ffff177224 */ /* 0x000fe200078e0a17 */
[C---:B------:R-:W-:Y:S01]  /*14f0*/  ISETP.GT.U32.AND P5, PT, R4.reuse, R18, PT ;  /* 0x000000120400720c */ /* 0x040fe20003fa4070 */
[----:B------:R-:W-:Y:S01]  /*1500*/  IMAD R21, R4, R21, R25 ;  /* 0x0000001504157224 */ /* 0x000fe200078e0219 */
[----:B------:R-:W-:Y:S01]  /*1510*/  @!P6 IADD3 R20, PT, PT, R20, -R4, RZ ;  /* 0x800000041414e210 */ /* 0x000fe20007ffe0ff */
[----:B------:R-:W-:Y:S01]  /*1520*/  @!P4 IMAD.IADD R17, R17, 0x1, -R4 ;  /* 0x000000011111c824 */ /* 0x000fe200078e0a04 */
[C---:B------:R-:W-:Y:S01]  /*1530*/  ISETP.GT.U32.AND P6, PT, R4.reuse, R19, PT ;  /* 0x000000130400720c */ /* 0x040fe20003fc4070 */
[C---:B------:R-:W-:Y:S01]  /*1540*/  IMAD R22, R4.reuse, R22, R27 ;  /* 0x0000001604167224 */ /* 0x040fe200078e021b */
[----:B------:R-:W-:Y:S01]  /*1550*/  IABS R25, R33 ;  /* 0x0000002100197213 */ /* 0x000fe20000000000 */
[C---:B------:R-:W-:Y:S01]  /*1560*/  IMAD R23, R4.reuse, R23, R29 ;  /* 0x0000001704177224 */ /* 0x040fe200078e021d */
[----:B------:R-:W-:Y:S01]  /*1570*/  @!P3 IADD3 R17, PT, PT, -R17, RZ, RZ ;  /* 0x000000ff1111b210 */ /* 0x000fe20007ffe1ff */
[----:B------:R-:W-:Y:S01]  /*1580*/  @!P2 IMAD.MOV R16, RZ, RZ, -R16 ;  /* 0x000000ffff10a224 */ /* 0x000fe200078e0a10 */
[----:B------:R-:W-:Y:S01]  /*1590*/  ISETP.GT.U32.AND P3, PT, R4, R22, PT ;  /* 0x000000160400720c */ /* 0x000fe20003f64070 */
[----:B------:R-:W-:Y:S01]  /*15a0*/  VIADD R36, R79, 0x14 ;  /* 0x000000144f247836 */ /* 0x000fe20000000000 */
[----:B------:R-:W-:Y:S01]  /*15b0*/  ISETP.GE.AND P4, PT, R24, RZ, PT ;  /* 0x000000ff1800720c */ /* 0x000fe20003f86270 */
[----:B------:R-:W-:Y:S01]  /*15c0*/  @!P5 IMAD.IADD R18, R18, 0x1, -R4 ;  /* 0x000000011212d824 */ /* 0x000fe200078e0a04 */
[----:B------:R-:W-:Y:S01]  /*15d0*/  ISETP.GT.U32.AND P5, PT, R4, R21, PT ;  /* 0x000000150400720c */ /* 0x000fe20003fa4070 */
[----:B------:R-:W-:Y:S01]  /*15e0*/  IMAD.HI.U32 R24, R10, R25, RZ ;  /* 0x000000190a187227 */ /* 0x000fe200078e00ff */
[----:B------:R-:W-:-:S02]  /*15f0*/  IABS R27, R34 ;  /* 0x00000022001b7213 */ /* 0x000fc40000000000 */
[C---:B------:R-:W-:Y:S01]  /*1600*/  ISETP.GT.U32.AND P2, PT, R4.reuse, R20, PT ;  /* 0x000000140400720c */ /* 0x040fe20003f44070 */
[--C-:B------:R-:W-:Y:S01]  /*1610*/  @!P6 IMAD.IADD R19, R19, 0x1, -R4.reuse ;  /* 0x000000011313e824 */ /* 0x100fe200078e0a04 */
[----:B------:R-:W-:Y:S01]  /*1620*/  ISETP.GT.U32.AND P6, PT, R4, R23, PT ;  /* 0x000000170400720c */ /* 0x000fe20003fc4070 */
[----:B------:R-:W-:Y:S01]  /*1630*/  VIADD R38, R79, 0x16 ;  /* 0x000000164f267836 */ /* 0x000fe20000000000 */
[----:B------:R-:W-:Y:S01]  /*1640*/  IADD3 R24, PT, PT, -R24, RZ, RZ ;  /* 0x000000ff18187210 */ /* 0x000fe20007ffe1ff */
[----:B------:R-:W-:Y:S02]  /*1650*/  @!P3 IMAD.IADD R22, R22, 0x1, -R4 ;  /* 0x000000011616b824 */ /* 0x000fe400078e0a04 */
[----:B------:R-:W-:Y:S01]  /*1660*/  @!P4 IMAD.MOV R18, RZ, RZ, -R18 ;  /* 0x000000ffff12c224 */ /* 0x000fe200078e0a12 */
[----:B------:R-:W-:Y:S01]  /*1670*/  ISETP.GE.AND P4, PT, R28, RZ, PT ;  /* 0x000000ff1c00720c */ /* 0x000fe20003f86270 */
[----:B------:R-:W-:Y:S01]  /*1680*/  IMAD R24, R4, R24, R25 ;  /* 0x0000001804187224 */ /* 0x000fe200078e0219 */
[----:B------:R-:W-:Y:S01]  /*1690*/  @!P5 IADD3 R21, PT, PT, R21, -R4, RZ ;  /* 0x800000041515d210 */ /* 0x000fe20007ffe0ff */
[----:B------:R-:W-:Y:S01]  /*16a0*/  IMAD.HI.U32 R25, R10, R27, RZ ;  /* 0x0000001b0a197227 */ /* 0x000fe200078e00ff */
[----:B------:R-:W-:-:S02]  /*16b0*/  ISETP.GE.AND P5, PT, R30, RZ, PT ;  /* 0x000000ff1e00720c */ /* 0x000fc40003fa6270 */
[----:B------:R-:W-:Y:S01]  /*16c0*/  ISETP.GT.U32.AND P3, PT, R4, R21, PT ;  /* 0x000000150400720c */ /* 0x000fe20003f64070 */
[--C-:B------:R-:W-:Y:S01]  /*16d0*/  @!P6 IMAD.IADD R23, R23, 0x1, -R4.reuse ;  /* 0x000000011717e824 */ /* 0x100fe200078e0a04 */
[----:B------:R-:W-:Y:S01]  /*16e0*/  IADD3 R25, PT, PT, -R25, RZ, RZ ;  /* 0x000000ff19197210 */ /* 0x000fe20007ffe1ff */
[--C-:B------:R-:W-:Y:S01]  /*16f0*/  @!P2 IMAD.IADD R20, R20, 0x1, -R4.reuse ;  /* 0x000000011414a824 */ /* 0x100fe200078e0a04 */
[----:B------:R-:W-:Y:S01]  /*1700*/  ISETP.GE.AND P2, PT, R26, RZ, PT ;  /* 0x000000ff1a00720c */ /* 0x000fe20003f46270 */
[----:B------:R-:W-:Y:S01]  /*1710*/  VIADD R30, R79, 0x13 ;  /* 0x000000134f1e7836 */ /* 0x000fe20000000000 */
[C---:B------:R-:W-:Y:S01]  /*1720*/  ISETP.GT.U32.AND P6, PT, R4.reuse, R23, PT ;  /* 0x000000170400720c */ /* 0x040fe20003fc4070 */
[C---:B------:R-:W-:Y:S01]  /*1730*/  IMAD R25, R4.reuse, R25, R27 ;  /* 0x0000001904197224 */ /* 0x040fe200078e021b */
[----:B------:R-:W-:Y:S01]  /*1740*/  @!P4 IADD3 R19, PT, PT, -R19, RZ, RZ ;  /* 0x000000ff1313c210 */ /* 0x000fe20007ffe1ff */
[C---:B------:R-:W-:Y:S01]  /*1750*/  VIADD R40, R79.reuse, 0x17 ;  /* 0x000000174f287836 */ /* 0x040fe20000000000 */
[C---:B------:R-:W-:Y:S01]  /*1760*/  ISETP.GT.U32.AND P4, PT, R4.reuse, R22, PT ;  /* 0x000000160400720c */ /* 0x040fe20003f84070 */
[----:B------:R-:W-:Y:S01]  /*1770*/  VIADD R45, R79, 0x1a ;  /* 0x0000001a4f2d7836 */ /* 0x000fe20000000000 */
[----:B------:R-:W-:Y:S01]  /*1780*/  IABS R29, R30 ;  /* 0x0000001e001d7213 */ /* 0x000fe20000000000 */
[----:B------:R-:W-:Y:S01]  /*1790*/  @!P3 IMAD.IADD R21, R21, 0x1, -R4 ;  /* 0x000000011515b824 */ /* 0x000fe200078e0a04 */
[C---:B------:R-:W-:Y:S01]  /*17a0*/  ISETP.GT.U32.AND P3, PT, R4.reuse, R24, PT ;  /* 0x000000180400720c */ /* 0x040fe20003f64070 */
[----:B------:R-:W-:Y:S01]  /*17b0*/  VIADD R47, R79, 0x1c ;  /* 0x0000001c4f2f7836 */ /* 0x000fe20000000000 */
[----:B------:R-:W-:Y:S01]  /*17c0*/  IABS R41, R45 ;  /* 0x0000002d00297213 */ /* 0x000fe20000000000 */
[----:B------:R-:W-:Y:S01]  /*17d0*/  @!P2 IMAD.MOV R20, RZ, RZ, -R20 ;  /* 0x000000ffff14a224 */ /* 0x000fe200078e0a14 */
[----:B------:R-:W-:Y:S01]  /*17e0*/  ISETP.GE.AND P2, PT, R31, RZ, PT ;  /* 0x000000ff1f00720c */ /* 0x000fe20003f46270 */
[----:B------:R-:W-:Y:S01]  /*17f0*/  @!P6 IMAD.IADD R23, R23, 0x1, -R4 ;  /* 0x000000011717e824 */ /* 0x000fe200078e0a04 */
[----:B------:R-:W-:Y:S01]  /*1800*/  ISETP.GT.U32.AND P6, PT, R4, R25, PT ;  /* 0x000000190400720c */ /* 0x000fe20003fc4070 */
[----:B------:R-:W-:Y:S01]  /*1810*/  IMAD.HI.U32 R26, R10, R29, RZ ;  /* 0x0000001d0a1a7227 */ /* 0x000fe200078e00ff */
[----:B------:R-:W-:-:S02]  /*1820*/  IABS R31, R36 ;  /* 0x00000024001f7213 */ /* 0x000fc40000000000 */
[----:B------:R-:W-:Y:S01]  /*1830*/  @!P4 IADD3 R22, PT, PT, R22, -R4, RZ ;  /* 0x800000041616c210 */ /* 0x000fe20007ffe0ff */
[----:B------:R-:W-:Y:S01]  /*1840*/  VIADD R50, R79, 0x23 ;  /* 0x000000234f327836 */ /* 0x000fe20000000000 */
[----:B------:R-:W-:Y:S01]  /*1850*/  IADD3 R26, PT, PT, -R26, RZ, RZ ;  /* 0x000000ff1a1a7210 */ /* 0x000fe20007ffe1ff */
[--C-:B------:R-:W-:Y:S01]  /*1860*/  @!P3 IMAD.IADD R24, R24, 0x1, -R4.reuse ;  /* 0x000000011818b824 */ /* 0x100fe200078e0a04 */
[----:B------:R-:W-:Y:S01]  /*1870*/  ISETP.GE.AND P4, PT, R32, RZ, PT ;  /* 0x000000ff2000720c */ /* 0x000fe20003f86270 */
[----:B------:R-:W-:Y:S01]  /*1880*/  IMAD.HI.U32 R27, R10, R31, RZ ;  /* 0x0000001f0a1b7227 */ /* 0x000fe200078e00ff */
[----:B------:R-:W-:Y:S02]  /*1890*/  @!P5 IADD3 R21, PT, PT, -R21, RZ, RZ ;  /* 0x000000ff1515d210 */ /* 0x000fe40007ffe1ff */
[----:B------:R-:W-:Y:S01]  /*18a0*/  ISETP.GE.AND P3, PT, R33, RZ, PT ;  /* 0x000000ff2100720c */ /* 0x000fe20003f66270 */
[----:B------:R-:W-:Y:S01]  /*18b0*/  @!P6 IMAD.IADD R25, R25, 0x1, -R4 ;  /* 0x000000011919e824 */ /* 0x000fe200078e0a04 */
[C---:B------:R-:W-:Y:S01]  /*18c0*/  ISETP.GT.U32.AND P6, PT, R4.reuse, R24, PT ;  /* 0x000000180400720c */ /* 0x040fe20003fc4070 */
[----:B------:R-:W-:Y:S01]  /*18d0*/  IMAD.MOV R27, RZ, RZ, -R27 ;  /* 0x000000ffff1b7224 */ /* 0x000fe200078e0a1b */
[----:B------:R-:W-:Y:S01]  /*18e0*/  IABS R33, R40 ;  /* 0x0000002800217213 */ /* 0x000fe20000000000 */
[----:B------:R-:W-:Y:S01]  /*18f0*/  VIADD R32, R79, 0x15 ;  /* 0x000000154f207836 */ /* 0x000fe20000000000 */
[C---:B------:R-:W-:Y:S01]  /*1900*/  ISETP.GT.U32.AND P5, PT, R4.reuse, R25, PT ;  /* 0x000000190400720c */ /* 0x040fe20003fa4070 */
[C---:B------:R-:W-:Y:S01]  /*1910*/  IMAD R27, R4.reuse, R27, R31 ;  /* 0x0000001b041b7224 */ /* 0x040fe200078e021f */
[----:B------:R-:W-:Y:S01]  /*1920*/  IABS R31, R38 ;  /* 0x00000026001f7213 */ /* 0x000fe20000000000 */
[C---:B------:R-:W-:Y:S01]  /*1930*/  IMAD R26, R4.reuse, R26, R29 ;  /* 0x0000001a041a7224 */ /* 0x040fe200078e021d */
[----:B------:R-:W-:Y:S01]  /*1940*/  IABS R28, R32 ;  /* 0x00000020001c7213 */ /* 0x000fe20000000000 */
[----:B------:R-:W-:Y:S01]  /*1950*/  @!P2 IMAD.MOV R22, RZ, RZ, -R22 ;  /* 0x000000ffff16a224 */ /* 0x000fe200078e0a16 */
[----:B------:R-:W-:Y:S01]  /*1960*/  @!P4 IADD3 R23, PT, PT, -R23, RZ, RZ ;  /* 0x000000ff1717c210 */ /* 0x000fe20007ffe1ff */
[C---:B------:R-:W-:Y:S01]  /*1970*/  VIADD R52, R79.reuse, 0x24 ;  /* 0x000000244f347836 */ /* 0x040fe20000000000 */
[----:B------:R-:W-:Y:S01]  /*1980*/  ISETP.GT.U32.AND P2, PT, R4, R26, PT ;  /* 0x0000001a0400720c */ /* 0x000fe20003f44070 */
[----:B------:R-:W-:Y:S01]  /*1990*/  @!P6 IMAD.IADD R24, R24, 0x1, -R4 ;  /* 0x000000011818e824 */ /* 0x000fe200078e0a04 */
[----:B------:R-:W-:Y:S01]  /*19a0*/  ISETP.GT.U32.AND P6, PT, R4, R27, PT ;  /* 0x0000001b0400720c */ /* 0x000fe20003fc4070 */
[----:B------:R-:W-:Y:S01]  /*19b0*/  VIADD R54, R79, 0x25 ;  /* 0x000000254f367836 */ /* 0x000fe20000000000 */
[----:B------:R-:W-:Y:S01]  /*19c0*/  MOV R29, R28 ;  /* 0x0000001c001d7202 */ /* 0x000fe20000000f00 */
[----:B------:R-:W-:Y:S01]  /*19d0*/  @!P3 IMAD.MOV R24, RZ, RZ, -R24 ;  /* 0x000000ffff18b224 */ /* 0x000fe200078e0a18 */
[----:B------:R-:W-:Y:S01]  /*19e0*/  @!P5 IADD3 R25, PT, PT, R25, -R4, RZ ;  /* 0x800000041919d210 */ /* 0x000fe20007ffe0ff */
[----:B------:R-:W-:Y:S01]  /*19f0*/  VIADD R57, R79, 0x27 ;  /* 0x000000274f397836 */ /* 0x000fe20000000000 */
[----:B------:R-:W-:Y:S01]  /*1a00*/  ISETP.GE.AND P5, PT, R30, RZ, PT ;  /* 0x000000ff1e00720c */ /* 0x000fe20003fa6270 */
[----:B------:R-:W-:Y:S01]  /*1a10*/  IMAD.HI.U32 R28, R10, R29, RZ ;  /* 0x0000001d0a1c7227 */ /* 0x000fe200078e00ff */
[----:B------:R-:W-:-:S02]  /*1a20*/  ISETP.GE.AND P4, PT, R34, RZ, PT ;  /* 0x000000ff2200720c */ /* 0x000fc40003f86270 */
[----:B------:R-:W-:Y:S01]  /*1a30*/  IABS R49, R54 ;  /* 0x0000003600317213 */ /* 0x000fe20000000000 */
[----:B------:R-:W-:Y:S01]  /*1a40*/  IMAD.MOV R28, RZ, RZ, -R28 ;  /* 0x000000ffff1c7224 */ /* 0x000fe200078e0a1c */
[----:B------:R-:W-:Y:S01]  /*1a50*/  IABS R53, R57 ;  /* 0x0000003900357213 */ /* 0x000fe20000000000 */
[----:B------:R-:W-:Y:S01]  /*1a60*/  @!P2 IMAD.IADD R26, R26, 0x1, -R4 ;  /* 0x000000011a1aa824 */ /* 0x000fe200078e0a04 */
[----:B------:R-:W-:Y:S01]  /*1a70*/  @!P6 IADD3 R27, PT, PT, R27, -R4, RZ ;  /* 0x800000041b1be210 */ /* 0x000fe20007ffe0ff */
[----:B------:R-:W-:Y:S02]  /*1a80*/  IMAD R28, R4, R28, R29 ;  /* 0x0000001c041c7224 */ /* 0x000fe400078e021d */
[----:B------:R-:W-:Y:S01]  /*1a90*/  IMAD.HI.U32 R29, R10, R31, RZ ;  /* 0x0000001f0a1d7227 */ /* 0x000fe200078e00ff */
[C---:B------:R-:W-:Y:S02]  /*1aa0*/  ISETP.GT.U32.AND P6, PT, R4.reuse, R27, PT ;  /* 0x0000001b0400720c */ /* 0x040fe40003fc4070 */
[C---:B------:R-:W-:Y:S01]  /*1ab0*/  ISETP.GT.U32.AND P2, PT, R4.reuse, R26, PT ;  /* 0x0000001a0400720c */ /* 0x040fe20003f44070 */
[----:B------:R-:W-:Y:S01]  /*1ac0*/  IMAD.MOV R29, RZ, RZ, -R29 ;  /* 0x000000ffff1d7224 */ /* 0x000fe200078e0a1d */
[----:B------:R-:W-:Y:S01]  /*1ad0*/  ISETP.GT.U32.AND P3, PT, R4, R28, PT ;  /* 0x0000001c0400720c */ /* 0x000fe20003f64070 */
[----:B------:R-:W-:-:S04]  /*1ae0*/  IMAD.HI.U32 R30, R10, R33, RZ ;  /* 0x000000210a1e7227 */ /* 0x000fc800078e00ff */
[----:B------:R-:W-:Y:S01]  /*1af0*/  IMAD R29, R4, R29, R31 ;  /* 0x0000001d041d7224 */ /* 0x000fe200078e021f */
[----:B------:R-:W-:Y:S01]  /*1b00*/  IADD3 R30, PT, PT, -R30, RZ, RZ ;  /* 0x000000ff1e1e7210 */ /* 0x000fe20007ffe1ff */
[----:B------:R-:W-:Y:S02]  /*1b10*/  VIADD R34, R79, 0x18 ;  /* 0x000000184f227836 */ /* 0x000fe40000000000 */
[----:B------:R-:W-:Y:S01]  /*1b20*/  @!P6 IADD3 R27, PT, PT, R27, -R4, RZ ;  /* 0x800000041b1be210 */ /* 0x000fe20007ffe0ff */
[----:B------:R-:W-:Y:S01]  /*1b30*/  @!P4 IMAD.MOV R25, RZ, RZ, -R25 ;  /* 0x000000ffff19c224 */ /* 0x000fe200078e0a19 */
[----:B------:R-:W-:Y:S01]  /*1b40*/  ISETP.GT.U32.AND P6, PT, R4, R29, PT ;  /* 0x0000001d0400720c */ /* 0x000fe20003fc4070 */
[--C-:B------:R-:W-:Y:S01]  /*1b50*/  @!P2 IMAD.IADD R26, R26, 0x1, -R4.reuse ;  /* 0x000000011a1aa824 */ /* 0x100fe200078e0a04 */
[----:B------:R-:W-:Y:S01]  /*1b60*/  IABS R37, R34 ;  /* 0x0000002200257213 */ /* 0x000fe20000000000 */
[----:B------:R-:W-:Y:S01]  /*1b70*/  IMAD R30, R4, R30, R33 ;  /* 0x0000001e041e7224 */ /* 0x000fe200078e0221 */
[----:B------:R-:W-:Y:S01]  /*1b80*/  ISETP.GE.AND P2, PT, R32, RZ, PT ;  /* 0x000000ff2000720c */ /* 0x000fe20003f46270 */
[----:B------:R-:W-:Y:S01]  /*1b90*/  @!P3 IMAD.IADD R28, R28, 0x1, -R4 ;  /* 0x000000011c1cb824 */ /* 0x000fe200078e0a04 */
[----:B------:R-:W-:Y:S01]  /*1ba0*/  ISETP.GE.AND P4, PT, R36, RZ, PT ;  /* 0x000000ff2400720c */ /* 0x000fe20003f86270 */
[----:B------:R-:W-:Y:S01]  /*1bb0*/  @!P5 IMAD.MOV R26, RZ, RZ, -R26 ;  /* 0x000000ffff1ad224 */ /* 0x000fe200078e0a1a */
[----:B------:R-:W-:Y:S01]  /*1bc0*/  ISETP.GT.U32.AND P5, PT, R4, R30, PT ;  /* 0x0000001e0400720c */ /* 0x000fe20003fa4070 */
[----:B------:R-:W-:Y:S01]  /*1bd0*/  IMAD.HI.U32 R31, R10, R37, RZ ;  /* 0x000000250a1f7227 */ /* 0x000fe200078e00ff */
[----:B------:R-:W-:-:S03]  /*1be0*/  ISETP.GT.U32.AND P3, PT, R4, R28, PT ;  /* 0x0000001c0400720c */ /* 0x000fc60003f64070 */
[----:B------:R-:W-:Y:S02]  /*1bf0*/  @!P6 IMAD.IADD R29, R29, 0x1, -R4 ;  /* 0x000000011d1de824 */ /* 0x000fe400078e0a04 */
[----:B------:R-:W-:-:S03]  /*1c00*/  IMAD.HI.U32 R32, R10, R39, RZ ;  /* 0x000000270a207227 */ /* 0x000fc600078e00ff */
[----:B------:R-:W-:Y:S01]  /*1c10*/  ISETP.GT.U32.AND P6, PT, R4, R29, PT ;  /* 0x0000001d0400720c */ /* 0x000fe20003fc4070 */
[----:B------:R-:W-:Y:S01]  /*1c20*/  IMAD.MOV R31, RZ, RZ, -R31 ;  /* 0x000000ffff1f7224 */ /* 0x000fe200078e0a1f */
[----:B------:R-:W-:Y:S01]  /*1c30*/  IADD3 R32, PT, PT, -R32, RZ, RZ ;  /* 0x000000ff20207210 */ /* 0x000fe20007ffe1ff */
[----:B------:R-:W-:Y:S02]  /*1c40*/  @!P5 IMAD.IADD R30, R30, 0x1, -R4 ;  /* 0x000000011e1ed824 */ /* 0x000fe400078e0a04 */
[----:B------:R-:W-:Y:S01]  /*1c50*/  @!P3 IADD3 R28, PT, PT, R28, -R4, RZ ;  /* 0x800000041c1cb210 */ /* 0x000fe20007ffe0ff */
[----:B------:R-:W-:Y:S01]  /*1c60*/  IMAD R31, R4, R31, R37 ;  /* 0x0000001f041f7224 */ /* 0x000fe200078e0225 */
[----:B------:R-:W-:Y:S01]  /*1c70*/  ISETP.GE.AND P3, PT, R40, RZ, PT ;  /* 0x000000ff2800720c */ /* 0x000fe20003f66270 */
[----:B------:R-:W-:Y:S01]  /*1c80*/  IMAD.HI.U32 R33, R10, R41, RZ ;  /* 0x000000290a217227 */ /* 0x000fe200078e00ff */
[----:B------:R-:W-:-:S03]  /*1c90*/  ISETP.GT.U32.AND P5, PT, R4, R30, PT ;  /* 0x0000001e0400720c */ /* 0x000fc60003fa4070 */
[C---:B------:R-:W-:Y:S01]  /*1ca0*/  IMAD R32, R4.reuse, R32, R39 ;  /* 0x0000002004207224 */ /* 0x040fe200078e0227 */
[----:B------:R-:W-:Y:S01]  /*1cb0*/  IABS R39, R46 ;  /* 0x0000002e00277213 */ /* 0x000fe20000000000 */
[----:B------:R-:W-:Y:S01]  /*1cc0*/  @!P2 IMAD.MOV R28, RZ, RZ, -R28 ;  /* 0x000000ffff1ca224 */ /* 0x000fe200078e0a1c */
[C---:B------:R-:W-:Y:S01]  /*1cd0*/  ISETP.GT.U32.AND P2, PT, R4.reuse, R31, PT ;  /* 0x0000001f0400720c */ /* 0x040fe20003f44070 */
[----:B------:R-:W-:Y:S02]  /*1ce0*/  IMAD.MOV R33, RZ, RZ, -R33 ;  /* 0x000000ffff217224 */ /* 0x000fe400078e0a21 */
[--C-:B------:R-:W-:Y:S01]  /*1cf0*/  @!P6 IMAD.IADD R29, R29, 0x1, -R4.reuse ;  /* 0x000000011d1de824 */ /* 0x100fe200078e0a04 */
[C---:B------:R-:W-:Y:S01]  /*1d00*/  ISETP.GT.U32.AND P6, PT, R4.reuse, R32, PT ;  /* 0x000000200400720c */ /* 0x040fe20003fc4070 */
[----:B------:R-:W-:Y:S01]  /*1d10*/  IMAD R33, R4, R33, R41 ;  /* 0x0000002104217224 */ /* 0x000fe200078e0229 */
[----:B------:R-:W-:Y:S01]  /*1d20*/  IABS R41, R47 ;  /* 0x0000002f00297213 */ /* 0x000fe20000000000 */
[----:B------:R-:W-:-:S02]  /*1d30*/  @!P5 IMAD.IADD R30, R30, 0x1, -R4 ;  /* 0x000000011e1ed824 */ /* 0x000fc400078e0a04 */
[----:B------:R-:W-:Y:S01]  /*1d40*/  @!P4 IMAD.MOV R27, RZ, RZ, -R27 ;  /* 0x000000ffff1bc224 */ /* 0x000fe200078e0a1b */
[----:B------:R-:W-:Y:S01]  /*1d50*/  ISETP.GT.U32.AND P5, PT, R4, R33, PT ;  /* 0x000000210400720c */ /* 0x000fe20003fa4070 */
[----:B------:R-:W-:Y:S01]  /*1d60*/  IMAD.HI.U32 R36, R10, R41, RZ ;  /* 0x000000290a247227 */ /* 0x000fe200078e00ff */
[----:B------:R-:W-:Y:S02]  /*1d70*/  ISETP.GE.AND P4, PT, R38, RZ, PT ;  /* 0x000000ff2600720c */ /* 0x000fe40003f86270 */
[----:B------:R-:W-:Y:S01]  /*1d80*/  @!P2 IADD3 R31, PT, PT, R31, -R4, RZ ;  /* 0x800000041f1fa210 */ /* 0x000fe20007ffe0ff */
[----:B------:R-:W-:Y:S01]  /*1d90*/  IMAD.HI.U32 R37, R10, R43, RZ ;  /* 0x0000002b0a257227 */ /* 0x000fe200078e00ff */
[----:B------:R-:W-:Y:S02]  /*1da0*/  ISETP.GE.AND P2, PT, R34, RZ, PT ;  /* 0x000000ff2200720c */ /* 0x000fe40003f46270 */
[----:B------:R-:W-:Y:S01]  /*1db0*/  IADD3 R36, PT, PT, -R36, RZ, RZ ;  /* 0x000000ff24247210 */ /* 0x000fe20007ffe1ff */
[----:B------:R-:W-:Y:S01]  /*1dc0*/  @!P6 IMAD.IADD R32, R32, 0x1, -R4 ;  /* 0x000000012020e824 */ /* 0x000fe200078e0a04 */
[----:B------:R-:W-:Y:S01]  /*1dd0*/  ISETP.GT.U32.AND P6, PT, R4, R31, PT ;  /* 0x0000001f0400720c */ /* 0x000fe20003fc4070 */
[----:B------:R-:W-:-:S02]  /*1de0*/  IMAD.HI.U32 R34, R10, R39, RZ ;  /* 0x000000270a227227 */ /* 0x000fc400078e00ff */
[----:B------:R-:W-:Y:S02]  /*1df0*/  @!P5 IADD3 R33, PT, PT, R33, -R4, RZ ;  /* 0x800000042121d210 */ /* 0x000fe40007ffe0ff */
[----:B------:R-:W-:Y:S01]  /*1e00*/  IMAD.MOV R34, RZ, RZ, -R34 ;  /* 0x000000ffff227224 */ /* 0x000fe200078e0a22 */
[C---:B------:R-:W-:Y:S01]  /*1e10*/  ISETP.GT.U32.AND P5, PT, R4.reuse, R32, PT ;  /* 0x000000200400720c */ /* 0x040fe20003fa4070 */
[----:B------:R-:W-:Y:S01]  /*1e20*/  @!P4 IMAD.MOV R29, RZ, RZ, -R29 ;  /* 0x000000ffff1dc224 */ /* 0x000fe200078e0a1d */
[C---:B------:R-:W-:Y:S01]  /*1e30*/  ISETP.GT.U32.AND P4, PT, R4.reuse, R33, PT ;  /* 0x000000210400720c */ /* 0x040fe20003f84070 */
[C---:B------:R-:W-:Y:S02]  /*1e40*/  IMAD R34, R4.reuse, R34, R39 ;  /* 0x0000002204227224 */ /* 0x040fe400078e0227 */
[----:B------:R-:W-:Y:S02]  /*1e50*/  IMAD.MOV R38, RZ, RZ, -R37 ;  /* 0x000000ffff267224 */ /* 0x000fe400078e0a25 */
[----:B------:R-:W-:Y:S01]  /*1e60*/  @!P6 IMAD.IADD R31, R31, 0x1, -R4 ;  /* 0x000000011f1fe824 */ /* 0x000fe200078e0a04 */
[C---:B------:R-:W-:Y:S01]  /*1e70*/  ISETP.GT.U32.AND P6, PT, R4.reuse, R34, PT ;  /* 0x000000220400720c */ /* 0x040fe20003fc4070 */
[----:B------:R-:W-:-:S02]  /*1e80*/  IMAD R37, R4, R36, R41 ;  /* 0x0000002404257224 */ /* 0x000fc400078e0229 */
[----:B------:R-:W-:Y:S01]  /*1e90*/  @!P3 IMAD.MOV R30, RZ, RZ, -R30 ;  /* 0x000000ffff1eb224 */ /* 0x000fe200078e0a1e */
[----:B------:R-:W-:Y:S01]  /*1ea0*/  ISETP.GE.AND P3, PT, R42, RZ, PT ;  /* 0x000000ff2a00720c */ /* 0x000fe20003f66270 */
[----:B------:R-:W-:Y:S01]  /*1eb0*/  IMAD R36, R4, R38, R43 ;  /* 0x0000002604247224 */ /* 0x000fe200078e022b */
[C---:B------:R-:W-:Y:S01]  /*1ec0*/  IADD3 R42, PT, PT, R79.reuse, 0x1e, RZ ;  /* 0x0000001e4f2a7810 */ /* 0x040fe20007ffe0ff */
[--C-:B------:R-:W-:Y:S01]  /*1ed0*/  @!P5 IMAD.IADD R32, R32, 0x1, -R4.reuse ;  /* 0x000000012020d824 */ /* 0x100fe200078e0a04 */
[----:B------:R-:W-:Y:S01]  /*1ee0*/  ISETP.GT.U32.AND P5, PT, R4, R37, PT ;  /* 0x000000250400720c */ /* 0x000fe20003fa4070 */
[----:B------:R-:W-:Y:S01]  /*1ef0*/  VIADD R43, R79, 0x1f ;  /* 0x0000001f4f2b7836 */ /* 0x000fe20000000000 */
[----:B------:R-:W-:Y:S01]  /*1f00*/  @!P4 IADD3 R33, PT, PT, R33, -R4, RZ ;  /* 0x800000042121c210 */ /* 0x000fe20007ffe0ff */
[----:B------:R-:W-:Y:S01]  /*1f10*/  @!P2 IMAD.MOV R31, RZ, RZ, -R31 ;  /* 0x000000ffff1fa224 */ /* 0x000fe200078e0a1f */
[----:B------:R-:W-:Y:S01]  /*1f20*/  IABS R39, R42 ;  /* 0x0000002a00277213 */ /* 0x000fe20000000000 */
[----:B------:R-:W-:Y:S01]  /*1f30*/  @!P6 IMAD.IADD R34, R34, 0x1, -R4 ;  /* 0x000000012222e824 */ /* 0x000fe200078e0a04 */
[----:B------:R-:W-:Y:S01]  /*1f40*/  ISETP.GT.U32.AND P4, PT, R4, R36, PT ;  /* 0x000000240400720c */ /* 0x000fe20003f84070 */
[----:B------:R-:W-:Y:S01]  /*1f50*/  VIADD R59, R79, 0x29 ;  /* 0x000000294f3b7836 */ /* 0x000fe20000000000 */
[----:B------:R-:W-:Y:S01]  /*1f60*/  IABS R41, R43 ;  /* 0x0000002b00297213 */ /* 0x000fe20000000000 */
[----:B------:R-:W-:Y:S01]  /*1f70*/  IMAD.HI.U32 R38, R10, R39, RZ ;  /* 0x000000270a267227 */ /* 0x000fe200078e00ff */
[----:B------:R-:W-:-:S02]  /*1f80*/  ISETP.GT.U32.AND P6, PT, R4, R34, PT ;  /* 0x000000220400720c */ /* 0x000fc40003fc4070 */
[----:B------:R-:W-:Y:S01]  /*1f90*/  ISETP.GE.AND P2, PT, R45, RZ, PT ;  /* 0x000000ff2d00720c */ /* 0x000fe20003f46270 */
[--C-:B------:R-:W-:Y:S01]  /*1fa0*/  @!P5 IMAD.IADD R37, R37, 0x1, -R4.reuse ;  /* 0x000000012525d824 */ /* 0x100fe200078e0a04 */
[----:B------:R-:W-:Y:S01]  /*1fb0*/  IADD3 R40, PT, PT, -R38, RZ, RZ ;  /* 0x000000ff26287210 */ /* 0x000fe20007ffe1ff */
[----:B------:R-:W-:Y:S01]  /*1fc0*/  IMAD.HI.U32 R38, R10, R41, RZ ;  /* 0x000000290a267227 */ /* 0x000fe200078e00ff */
[----:B------:R-:W-:Y:S02]  /*1fd0*/  ISETP.GE.AND P5, PT, R46, RZ, PT ;  /* 0x000000ff2e00720c */ /* 0x000fe40003fa6270 */
[----:B------:R-:W-:Y:S01]  /*1fe0*/  @!P3 IADD3 R32, PT, PT, -R32, RZ, RZ ;  /* 0x000000ff2020b210 */ /* 0x000fe20007ffe1ff */
[----:B------:R-:W-:Y:S01]  /*1ff0*/  @!P4 IMAD.IADD R36, R36, 0x1, -R4 ;  /* 0x000000012424c824 */ /* 0x000fe200078e0a04 */
[C---:B------:R-:W-:Y:S01]  /*2000*/  ISETP.GT.U32.AND P4, PT, R4.reuse, R37, PT ;  /* 0x000000250400720c */ /* 0x040fe20003f84070 */
[C---:B------:R-:W-:Y:S02]  /*2010*/  IMAD R39, R4.reuse, R40, R39 ;  /* 0x0000002804277224 */ /* 0x040fe400078e0227 */
[----:B------:R-:W-:Y:S01]  /*2020*/  IMAD.MOV R38, RZ, RZ, -R38 ;  /* 0x000000ffff267224 */ /* 0x000fe200078e0a26 */
[----:B------:R-:W-:Y:S01]  /*2030*/  ISETP.GT.U32.AND P3, PT, R4, R36, PT ;  /* 0x000000240400720c */ /* 0x000fe20003f64070 */
[----:B------:R-:W-:Y:S01]  /*2040*/  @!P6 IMAD.IADD R34, R34, 0x1, -R4 ;  /* 0x000000012222e824 */ /* 0x000fe200078e0a04 */
[C---:B------:R-:W-:Y:S01]  /*2050*/  ISETP.GT.U32.AND P6, PT, R4.reuse, R39, PT ;  /* 0x000000270400720c */ /* 0x040fe20003fc4070 */
[----:B------:R-:W-:-:S02]  /*2060*/  IMAD R38, R4, R38, R41 ;  /* 0x0000002604267224 */ /* 0x000fc400078e0229 */
[----:B------:R-:W-:Y:S01]  /*2070*/  @!P2 IMAD.MOV R33, RZ, RZ, -R33 ;  /* 0x000000ffff21a224 */ /* 0x000fe200078e0a21 */
[----:B------:R-:W-:Y:S01]  /*2080*/  ISETP.GE.AND P2, PT, R47, RZ, PT ;  /* 0x000000ff2f00720c */ /* 0x000fe20003f46270 */
[----:B------:R-:W-:Y:S01]  /*2090*/  @!P5 IMAD.MOV R34, RZ, RZ, -R34 ;  /* 0x000000ffff22d224 */ /* 0x000fe200078e0a22 */
[----:B------:R-:W-:Y:S01]  /*20a0*/  ISETP.GT.U32.AND P5, PT, R4, R38, PT ;  /* 0x000000260400720c */ /* 0x000fe20003fa4070 */
[----:B------:R-:W-:Y:S01]  /*20b0*/  VIADD R46, R79, 0x20 ;  /* 0x000000204f2e7836 */ /* 0x000fe20000000000 */
[----:B------:R-:W-:Y:S01]  /*20c0*/  @!P4 IADD3 R37, PT, PT, R37, -R4, RZ ;  /* 0x800000042525c210 */ /* 0x000fe20007ffe0ff */
[C---:B------:R-:W-:Y:S01]  /*20d0*/  VIADD R60, R79.reuse, 0x2a ;  /* 0x0000002a4f3c7836 */ /* 0x040fe20000000000 */
[----:B------:R-:W-:Y:S01]  /*20e0*/  IADD3 R47, PT, PT, R79, 0x22, RZ ;  /* 0x000000224f2f7810 */ /* 0x000fe20007ffe0ff */
[--C-:B------:R-:W-:Y:S01]  /*20f0*/  @!P3 IMAD.IADD R36, R36, 0x1, -R4.reuse ;  /* 0x000000012424b824 */ /* 0x100fe200078e0a04 */
[----:B------:R-:W-:Y:S01]  /*2100*/  IABS R41, R46 ;  /* 0x0000002e00297213 */ /* 0x000fe20000000000 */
[----:B------:R-:W-:Y:S01]  /*2110*/  IMAD.MOV.U32 R35, RZ, RZ, R37 ;  /* 0x000000ffff237224 */ /* 0x000fe200078e0025 */
[----:B------:R-:W-:Y:S01]  /*2120*/  @!P6 IADD3 R39, PT, PT, R39, -R4, RZ ;  /* 0x800000042727e210 */ /* 0x000fe20007ffe0ff */
[C---:B------:R-:W-:Y:S01]  /*2130*/  VIADD R62, R79.reuse, 0x30 ;  /* 0x000000304f3e7836 */ /* 0x040fe20000000000 */
[----:B------:R-:W-:Y:S01]  /*2140*/  ISETP.GE.AND P3, PT, R42, RZ, PT ;  /* 0x000000ff2a00720c */ /* 0x000fe20003f66270 */
[----:B------:R-:W-:Y:S01]  /*2150*/  @!P2 IMAD.MOV R35, RZ, RZ, -R35 ;  /* 0x000000ffff23a224 */ /* 0x000fe200078e0a23 */
[----:B------:R-:W-:Y:S01]  /*2160*/  ISETP.GT.U32.AND P2, PT, R4, R39, PT ;  /* 0x000000270400720c */ /* 0x000fe20003f44070 */
[----:B------:R-:W-:Y:S01]  /*2170*/  VIADD R42, R79, 0x21 ;  /* 0x000000214f2a7836 */ /* 0x000fe20000000000 */
[----:B------:R-:W-:Y:S01]  /*2180*/  ISETP.GE.AND P6, PT, R43, RZ, PT ;  /* 0x000000ff2b00720c */ /* 0x000fe20003fc6270 */
[----:B------:R-:W-:Y:S01]  /*2190*/  @!P5 IMAD.IADD R38, R38, 0x1, -R4 ;  /* 0x000000012626d824 */ /* 0x000fe200078e0a04 */
[----:B------:R-:W-:Y:S01]  /*21a0*/  IABS R45, R47 ;  /* 0x0000002f002d7213 */ /* 0x000fe20000000000 */
[----:B------:R-:W-:Y:S01]  /*21b0*/  IMAD.HI.U32 R37, R10, R41, RZ ;  /* 0x000000290a257227 */ /* 0x000fe200078e00ff */
[----:B------:R-:W-:-:S02]  /*21c0*/  IABS R43, R42 ;  /* 0x0000002a002b7213 */ /* 0x000fc40000000000 */
[----:B------:R-:W-:Y:S01]  /*21d0*/  ISETP.GT.U32.AND P5, PT, R4, R38, PT ;  /* 0x000000260400720c */ /* 0x000fe20003fa4070 */
[----:B------:R-:W-:Y:S01]  /*21e0*/  VIADD R64, R79, 0x31 ;  /* 0x000000314f407836 */ /* 0x000fe20000000000 */
[----:B------:R-:W-:Y:S01]  /*21f0*/  IADD3 R40, PT, PT, -R37, RZ, RZ ;  /* 0x000000ff25287210 */ /* 0x000fe20007ffe1ff */
[----:B------:R-:W-:Y:S01]  /*2200*/  IMAD.HI.U32 R37, R10, R43, RZ ;  /* 0x0000002b0a257227 */ /* 0x000fe200078e00ff */
[----:B------:R-:W-:Y:S02]  /*2210*/  ISETP.GE.AND P4, PT, R48, RZ, PT ;  /* 0x000000ff3000720c */ /* 0x000fe40003f86270 */
[----:B------:R-:W-:Y:S01]  /*2220*/  IABS R55, R60 ;  /* 0x0000003c00377213 */ /* 0x000fe20000000000 */
[----:B------:R-:W-:Y:S01]  /*2230*/  IMAD R41, R4, R40, R41 ;  /* 0x0000002804297224 */ /* 0x000fe200078e0229 */
[----:B------:R-:W-:Y:S01]  /*2240*/  IABS R63, R62 ;  /* 0x0000003e003f7213 */ /* 0x000fe20000000000 */
[----:B------:R-:W-:Y:S01]  /*2250*/  @!P2 IMAD.IADD R39, R39, 0x1, -R4 ;  /* 0x000000012727a824 */ /* 0x000fe200078e0a04 */
[----:B------:R-:W-:Y:S01]  /*2260*/  ISETP.GE.AND P2, PT, R42, RZ, PT ;  /* 0x000000ff2a00720c */ /* 0x000fe20003f46270 */
[----:B------:R-:W-:Y:S01]  /*2270*/  IMAD.HI.U32 R40, R10, R45, RZ ;  /* 0x0000002d0a287227 */ /* 0x000fe200078e00ff */
[----:B------:R-:W-:-:S03]  /*2280*/  IADD3 R42, PT, PT, -R37, RZ, RZ ;  /* 0x000000ff252a7210 */ /* 0x000fc60007ffe1ff */
[----:B------:R-:W-:Y:S01]  /*2290*/  IMAD.MOV.U32 R37, RZ, RZ, R39 ;  /* 0x000000ffff257224 */ /* 0x000fe200078e0027 */
[----:B------:R-:W-:Y:S01]  /*22a0*/  IADD3 R39, PT, PT, -R40, RZ, RZ ;  /* 0x000000ff28277210 */ /* 0x000fe20007ffe1ff */
[----:B------:R-:W-:Y:S01]  /*22b0*/  @!P5 IMAD.IADD R38, R38, 0x1, -R4 ;  /* 0x000000012626d824 */ /* 0x000fe200078e0a04 */
[C---:B------:R-:W-:Y:S01]  /*22c0*/  ISETP.GT.U32.AND P5, PT, R4.reuse, R41, PT ;  /* 0x000000290400720c */ /* 0x040fe20003fa4070 */
[C---:B------:R-:W-:Y:S02]  /*22d0*/  IMAD R40, R4.reuse, R42, R43 ;  /* 0x0000002a04287224 */ /* 0x040fe400078e022b */
[----:B------:R-:W-:Y:S01]  /*22e0*/  IMAD R43, R4, R39, R45 ;  /* 0x00000027042b7224 */ /* 0x000fe200078e022d */
[----:B------:R-:W-:Y:S01]  /*22f0*/  @!P6 IADD3 R38, PT, PT, -R38, RZ, RZ ;  /* 0x000000ff2626e210 */ /* 0x000fe20007ffe1ff */
[----:B------:R-:W-:Y:S01]  /*2300*/  @!P3 IMAD.MOV R37, RZ, RZ, -R37 ;  /* 0x000000ffff25b224 */ /* 0x000fe200078e0a25 */
[----:B------:R-:W-:Y:S01]  /*2310*/  ISETP.GT.U32.AND P6, PT, R4, R40, PT ;  /* 0x000000280400720c */ /* 0x000fe20003fc4070 */
[----:B------:R-:W-:Y:S01]  /*2320*/  @!P4 IMAD.MOV R36, RZ, RZ, -R36 ;  /* 0x000000ffff24c224 */ /* 0x000fe200078e0a24 */
[----:B------:R-:W-:Y:S01]  /*2330*/  IABS R45, R50 ;  /* 0x00000032002d7213 */ /* 0x000fe20000000000 */
[----:B------:R-:W-:Y:S01]  /*2340*/  VIADD R66, R79, 0x32 ;  /* 0x000000324f427836 */ /* 0x000fe20000000000 */
[----:B------:R-:W-:Y:S01]  /*2350*/  ISETP.GE.AND P3, PT, R47, RZ, PT ;  /* 0x000000ff2f00720c */ /* 0x000fe20003f66270 */
[----:B------:R-:W-:Y:S01]  /*2360*/  VIADD R67, R79, 0x33 ;  /* 0x000000334f437836 */ /* 0x000fe20000000000 */
[----:B------:R-:W-:Y:S01]  /*2370*/  IABS R47, R52 ;  /* 0x00000034002f7213 */ /* 0x000fe20000000000 */
[----:B------:R-:W-:Y:S01]  /*2380*/  @!P5 IMAD.IADD R41, R41, 0x1, -R4 ;  /* 0x000000012929d824 */ /* 0x000fe200078e0a04 */
[----:B------:R-:W-:Y:S01]  /*2390*/  ISETP.GE.AND P4, PT, R46, RZ, PT ;  /* 0x000000ff2e00720c */ /* 0x000fe20003f86270 */
[----:B------:R-:W-:-:S03]  /*23a0*/  IMAD.HI.U32 R39, R10, R45, RZ ;  /* 0x0000002d0a277227 */ /* 0x000fc600078e00ff */
[----:B------:R-:W-:Y:S01]  /*23b0*/  ISETP.GT.U32.AND P5, PT, R4, R41, PT ;  /* 0x000000290400720c */ /* 0x000fe20003fa4070 */
[----:B------:R-:W-:Y:S01]  /*23c0*/  IMAD.HI.U32 R42, R10, R47, RZ ;  /* 0x0000002f0a2a7227 */ /* 0x000fe200078e00ff */
[----:B------:R-:W-:-:S03]  /*23d0*/  @!P6 IADD3 R40, PT, PT, R40, -R4, RZ ;  /* 0x800000042828e210 */ /* 0x000fc60007ffe0ff */
[----:B------:R-:W-:Y:S01]  /*23e0*/  IMAD.MOV R39, RZ, RZ, -R39 ;  /* 0x000000ffff277224 */ /* 0x000fe200078e0a27 */
[C---:B------:R-:W-:Y:S01]  /*23f0*/  ISETP.GT.U32.AND P6, PT, R4.reuse, R40, PT ;  /* 0x000000280400720c */ /* 0x040fe20003fc4070 */
[----:B------:R-:W-:Y:S02]  /*2400*/  IMAD.MOV R46, RZ, RZ, -R42 ;  /* 0x000000ffff2e7224 */ /* 0x000fe400078e0a2a */
[C---:B------:R-:W-:Y:S02]  /*2410*/  IMAD R42, R4.reuse, R39, R45 ;  /* 0x00000027042a7224 */ /* 0x040fe400078e022d */
[----:B------:R-:W-:Y:S02]  /*2420*/  IMAD R45, R4, R46, R47 ;  /* 0x0000002e042d7224 */ /* 0x000fe400078e022f */
[----:B------:R-:W-:Y:S01]  /*2430*/  @!P5 IADD3 R41, PT, PT, R41, -R4, RZ ;  /* 0x800000042929d210 */ /* 0x000fe20007ffe0ff */
[----:B------:R-:W-:Y:S01]  /*2440*/  IMAD.HI.U32 R46, R10, R51, RZ ;  /* 0x000000330a2e7227 */ /* 0x000fe200078e00ff */
[----:B------:R-:W-:-:S03]  /*2450*/  ISETP.GT.U32.AND P5, PT, R4, R43, PT ;  /* 0x0000002b0400720c */ /* 0x000fc60003fa4070 */
[----:B------:R-:W-:Y:S01]  /*2460*/  IMAD.HI.U32 R39, R10, R49, RZ ;  /* 0x000000310a277227 */ /* 0x000fe200078e00ff */
[----:B------:R-:W-:-:S03]  /*2470*/  IADD3 R46, PT, PT, -R46, RZ, RZ ;  /* 0x000000ff2e2e7210 */ /* 0x000fc60007ffe1ff */
[----:B------:R-:W-:Y:S01]  /*2480*/  @!P6 IMAD.IADD R40, R40, 0x1, -R4 ;  /* 0x000000012828e824 */ /* 0x000fe200078e0a04 */
[----:B------:R-:W-:Y:S01]  /*2490*/  ISETP.GT.U32.AND P6, PT, R4, R42, PT ;  /* 0x0000002a0400720c */ /* 0x000fe20003fc4070 */
[----:B------:R-:W-:-:S04]  /*24a0*/  IMAD.HI.U32 R47, R10, R53, RZ ;  /* 0x000000350a2f7227 */ /* 0x000fc800078e00ff */
[----:B------:R-:W-:Y:S01]  /*24b0*/  @!P5 IMAD.IADD R43, R43, 0x1, -R4 ;  /* 0x000000012b2bd824 */ /* 0x000fe200078e0a04 */
[C---:B------:R-:W-:Y:S01]  /*24c0*/  ISETP.GT.U32.AND P5, PT, R4.reuse, R45, PT ;  /* 0x0000002d0400720c */ /* 0x040fe20003fa4070 */
[----:B------:R-:W-:Y:S02]  /*24d0*/  IMAD.MOV R39, RZ, RZ, -R39 ;  /* 0x000000ffff277224 */ /* 0x000fe400078e0a27 */
[----:B------:R-:W-:Y:S02]  /*24e0*/  IMAD.MOV R48, RZ, RZ, -R47 ;  /* 0x000000ffff307224 */ /* 0x000fe400078e0a2f */
[----:B------:R-:W-:Y:S02]  /*24f0*/  IMAD R47, R4, R39, R49 ;  /* 0x00000027042f7224 */ /* 0x000fe400078e0231 */
[----:B------:R-:W-:Y:S01]  /*2500*/  @!P6 IADD3 R42, PT, PT, R42, -R4, RZ ;  /* 0x800000042a2ae210 */ /* 0x000fe20007ffe0ff */
[C---:B------:R-:W-:Y:S01]  /*2510*/  IMAD R46, R4.reuse, R46, R51 ;  /* 0x0000002e042e7224 */ /* 0x040fe200078e0233 */
[C---:B------:R-:W-:Y:S01]  /*2520*/  ISETP.GT.U32.AND P6, PT, R4.reuse, R43, PT ;  /* 0x0000002b0400720c */ /* 0x040fe20003fc4070 */
[----:B------:R-:W-:Y:S01]  /*2530*/  @!P2 IMAD.MOV R40, RZ, RZ, -R40 ;  /* 0x000000ffff28a224 */ /* 0x000fe200078e0a28 */
[----:B------:R-:W-:Y:S01]  /*2540*/  IABS R51, R58 ;  /* 0x0000003a00337213 */ /* 0x000fe20000000000 */
[C---:B------:R-:W-:Y:S01]  /*2550*/  IMAD R49, R4.reuse, R48, R53 ;  /* 0x0000003004317224 */ /* 0x040fe200078e0235 */
[----:B------:R-:W-:Y:S01]  /*2560*/  ISETP.GT.U32.AND P2, PT, R4, R47, PT ;  /* 0x0000002f0400720c */ /* 0x000fe20003f44070 */
[----:B------:R-:W-:Y:S01]  /*2570*/  IMAD.MOV.U32 R39, RZ, RZ, R41 ;  /* 0x000000ffff277224 */ /* 0x000fe200078e0029 */
[----:B------:R-:W-:Y:S01]  /*2580*/  IABS R53, R59 ;  /* 0x0000003b00357213 */ /* 0x000fe20000000000 */
[----:B------:R-:W-:-:S03]  /*2590*/  IMAD.HI.U32 R41, R10, R51, RZ ;  /* 0x000000330a297227 */ /* 0x000fc600078e00ff */
[----:B------:R-:W-:Y:S01]  /*25a0*/  @!P4 IADD3 R39, PT, PT, -R39, RZ, RZ ;  /* 0x000000ff2727c210 */ /* 0x000fe20007ffe1ff */
[----:B------:R-:W-:Y:S01]  /*25b0*/  @!P5 IMAD.IADD R45, R45, 0x1, -R4 ;  /* 0x000000012d2dd824 */ /* 0x000fe200078e0a04 */
[----:B------:R-:W-:Y:S01]  /*25c0*/  ISETP.GT.U32.AND P5, PT, R4, R42, PT ;  /* 0x0000002a0400720c */ /* 0x000fe20003fa4070 */
[----:B------:R-:W-:Y:S01]  /*25d0*/  IMAD.MOV R48, RZ, RZ, -R41 ;  /* 0x000000ffff307224 */ /* 0x000fe200078e0a29 */
[----:B------:R-:W-:Y:S01]  /*25e0*/  @!P6 IADD3 R43, PT, PT, R43, -R4, RZ ;  /* 0x800000042b2be210 */ /* 0x000fe20007ffe0ff */
[----:B------:R-:W-:Y:S01]  /*25f0*/  IMAD.HI.U32 R41, R10, R53, RZ ;  /* 0x000000350a297227 */ /* 0x000fe200078e00ff */
[C---:B------:R-:W-:Y:S02]  /*2600*/  ISETP.GT.U32.AND P6, PT, R4.reuse, R46, PT ;  /* 0x0000002e0400720c */ /* 0x040fe40003fc4070 */
[C---:B------:R-:W-:Y:S01]  /*2610*/  ISETP.GT.U32.AND P4, PT, R4.reuse, R45, PT ;  /* 0x0000002d0400720c */ /* 0x040fe20003f84070 */
[----:B------:R-:W-:Y:S02]  /*2620*/  IMAD R48, R4, R48, R51 ;  /* 0x0000003004307224 */ /* 0x000fe400078e0233 */
[----:B------:R-:W-:-:S02]  /*2630*/  IMAD.MOV R51, RZ, RZ, -R41 ;  /* 0x000000ffff337224 */ /* 0x000fc400078e0a29 */
[----:B------:R-:W-:-:S04]  /*2640*/  IMAD.HI.U32 R41, R10, R55, RZ ;  /* 0x000000370a297227 */ /* 0x000fc800078e00ff */
[--C-:B------:R-:W-:Y:S01]  /*2650*/  @!P2 IMAD.IADD R47, R47, 0x1, -R4.reuse ;  /* 0x000000012f2fa824 */ /* 0x100fe200078e0a04 */
[----:B------:R-:W-:Y:S01]  /*2660*/  ISETP.GE.AND P2, PT, R50, RZ, PT ;  /* 0x000000ff3200720c */ /* 0x000fe20003f46270 */
[----:B------:R-:W-:Y:S01]  /*2670*/  IMAD.MOV R50, RZ, RZ, -R41 ;  /* 0x000000ffff327224 */ /* 0x000fe200078e0a29 */
[----:B------:R-:W-:Y:S01]  /*2680*/  MOV R41, R43 ;  /* 0x0000002b00297202 */ /* 0x000fe20000000f00 */
[--C-:B------:R-:W-:Y:S01]  /*2690*/  @!P5 IMAD.IADD R42, R42, 0x1, -R4.reuse ;  /* 0x000000012a2ad824 */ /* 0x100fe200078e0a04 */
[----:B------:R-:W-:Y:S01]  /*26a0*/  ISETP.GT.U32.AND P5, PT, R4, R49, PT ;  /* 0x000000310400720c */ /* 0x000fe20003fa4070 */
[--C-:B------:R-:W-:Y:S01]  /*26b0*/  @!P6 IMAD.IADD R46, R46, 0x1, -R4.reuse ;  /* 0x000000012e2ee824 */ /* 0x100fe200078e0a04 */
[----:B------:R-:W-:Y:S01]  /*26c0*/  ISETP.GE.AND P6, PT, R52, RZ, PT ;  /* 0x000000ff3400720c */ /* 0x000fe20003fc6270 */
[----:B------:R-:W-:Y:S01]  /*26d0*/  @!P3 IMAD.MOV R41, RZ, RZ, -R41 ;  /* 0x000000ffff29b224 */ /* 0x000fe200078e0a29 */
[----:B------:R-:W-:Y:S01]  /*26e0*/  @!P4 IADD3 R45, PT, PT, R45, -R4, RZ ;  /* 0x800000042d2dc210 */ /* 0x000fe20007ffe0ff */
[C---:B------:R-:W-:Y:S01]  /*26f0*/  IMAD R51, R4.reuse, R51, R53 ;  /* 0x0000003304337224 */ /* 0x040fe200078e0235 */
[C---:B------:R-:W-:Y:S01]  /*2700*/  ISETP.GT.U32.AND P3, PT, R4.reuse, R46, PT ;  /* 0x0000002e0400720c */ /* 0x040fe20003f64070 */
[C---:B------:R-:W-:Y:S01]  /*2710*/  IMAD R50, R4.reuse, R50, R55 ;  /* 0x0000003204327224 */ /* 0x040fe200078e0237 */
[----:B------:R-:W-:Y:S01]  /*2720*/  ISETP.GT.U32.AND P4, PT, R4, R48, PT ;  /* 0x000000300400720c */ /* 0x000fe20003f84070 */
[----:B------:R-:W-:Y:S01]  /*2730*/  IMAD.MOV.U32 R43, RZ, RZ, R45 ;  /* 0x000000ffff2b7224 */ /* 0x000fe200078e002d */
[----:B------:R-:W-:Y:S01]  /*2740*/  @!P2 IADD3 R42, PT, PT, -R42, RZ, RZ ;  /* 0x000000ff2a2aa210 */ /* 0x000fe20007ffe1ff */
[----:B------:R-:W-:Y:S01]  /*2750*/  VIADD R72, R79, 0x39 ;  /* 0x000000394f487836 */ /* 0x000fe20000000000 */
[----:B------:R-:W-:Y:S01]  /*2760*/  IABS R53, R61 ;  /* 0x0000003d00357213 */ /* 0x000fe20000000000 */
[----:B------:R-:W-:Y:S01]  /*2770*/  @!P5 IMAD.IADD R49, R49, 0x1, -R4 ;  /* 0x000000013131d824 */ /* 0x000fe200078e0a04 */
[C---:B------:R-:W-:Y:S01]  /*2780*/  ISETP.GT.U32.AND P5, PT, R4.reuse, R47, PT ;  /* 0x0000002f0400720c */ /* 0x040fe20003fa4070 */
[----:B------:R-:W-:Y:S01]  /*2790*/  @!P6 IMAD.MOV R43, RZ, RZ, -R43 ;  /* 0x000000ffff2be224 */ /* 0x000fe200078e0a2b */
[----:B------:R-:W-:Y:S01]  /*27a0*/  ISETP.GT.U32.AND P6, PT, R4, R51, PT ;  /* 0x000000330400720c */ /* 0x000fe20003fc4070 */
[----:B------:R-:W-:Y:S01]  /*27b0*/  IMAD.HI.U32 R52, R10, R53, RZ ;  /* 0x000000350a347227 */ /* 0x000fe200078e00ff */
[----:B------:R-:W-:-:S03]  /*27c0*/  IABS R71, R72 ;  /* 0x0000004800477213 */ /* 0x000fc60000000000 */
[--C-:B------:R-:W-:Y:S01]  /*27d0*/  @!P3 IMAD.IADD R46, R46, 0x1, -R4.reuse ;  /* 0x000000012e2eb824 */ /* 0x100fe200078e0a04 */
[----:B------:R-:W-:Y:S01]  /*27e0*/  ISETP.GT.U32.AND P3, PT, R4, R50, PT ;  /* 0x000000320400720c */ /* 0x000fe20003f64070 */
[----:B------:R-:W-:Y:S01]  /*27f0*/  @!P4 IMAD.IADD R48, R48, 0x1, -R4 ;  /* 0x000000013030c824 */ /* 0x000fe200078e0a04 */
[----:B------:R-:W-:Y:S01]  /*2800*/  ISETP.GT.U32.AND P4, PT, R4, R49, PT ;  /* 0x000000310400720c */ /* 0x000fe20003f84070 */
[----:B------:R-:W-:Y:S02]  /*2810*/  IMAD.MOV R52, RZ, RZ, -R52 ;  /* 0x000000ffff347224 */ /* 0x000fe400078e0a34 */
[----:B------:R-:W-:Y:S01]  /*2820*/  @!P5 IADD3 R47, PT, PT, R47, -R4, RZ ;  /* 0x800000042f2fd210 */ /* 0x000fe20007ffe0ff */
[----:B------:R-:W-:Y:S01]  /*2830*/  VIADD R76, R79, 0x3c ;  /* 0x0000003c4f4c7836 */ /* 0x000fe20000000000 */
[----:B------:R-:W-:Y:S01]  /*2840*/  ISETP.GE.AND P5, PT, R54, RZ, PT ;  /* 0x000000ff3600720c */ /* 0x000fe20003fa6270 */
[--C-:B------:R-:W-:Y:S01]  /*2850*/  @!P6 IMAD.IADD R51, R51, 0x1, -R4.reuse ;  /* 0x000000013333e824 */ /* 0x100fe200078e0a04 */
[----:B------:R-:W-:Y:S01]  /*2860*/  ISETP.GT.U32.AND P2, PT, R4, R48, PT ;  /* 0x000000300400720c */ /* 0x000fe20003f44070 */
[C---:B------:R-:W-:Y:S01]  /*2870*/  VIADD R54, R79.reuse, 0x2c ;  /* 0x0000002c4f367836 */ /* 0x040fe20000000000 */
[----:B------:R-:W-:Y:S01]  /*2880*/  ISETP.GE.AND P6, PT, R58, RZ, PT ;  /* 0x000000ff3a00720c */ /* 0x000fe20003fc6270 */
[----:B------:R-:W-:Y:S01]  /*2890*/  IMAD R53, R4, R52, R53 ;  /* 0x0000003404357224 */ /* 0x000fe200078e0235 */
[----:B------:R-:W-:Y:S01]  /*28a0*/  MOV R45, R47 ;  /* 0x0000002f002d7202 */ /* 0x000fe20000000f00 */
[----:B------:R-:W-:Y:S01]  /*28b0*/  @!P3 IMAD.IADD R50, R50, 0x1, -R4 ;  /* 0x000000013232b824 */ /* 0x000fe200078e0a04 */
[----:B------:R-:W-:Y:S01]  /*28c0*/  ISETP.GT.U32.AND P3, PT, R4, R51, PT ;  /* 0x000000330400720c */ /* 0x000fe20003f64070 */
[----:B------:R-:W-:Y:S01]  /*28d0*/  VIADD R52, R79, 0x2d ;  /* 0x0000002d4f347836 */ /* 0x000fe20000000000 */
[----:B------:R-:W-:Y:S01]  /*28e0*/  @!P4 IADD3 R49, PT, PT, R49, -R4, RZ ;  /* 0x800000043131c210 */ /* 0x000fe20007ffe0ff */
[----:B------:R-:W-:Y:S01]  /*28f0*/  VIADD R78, R79, 0x3e ;  /* 0x0000003e4f4e7836 */ /* 0x000fe20000000000 */
[----:B------:R-:W-:Y:S01]  /*2900*/  IABS R55, R54 ;  /* 0x0000003600377213 */ /* 0x000fe20000000000 */
[----:B------:R-:W-:Y:S01]  /*2910*/  IMAD.SHL.U32 R44, R44, 0x80, RZ ;  /* 0x000000802c2c7824 */ /* 0x000fe200078e00ff */
[----:B------:R-:W-:Y:S01]  /*2920*/  @!P5 IADD3 R45, PT, PT, -R45, RZ, RZ ;  /* 0x000000ff2d2dd210 */ /* 0x000fe20007ffe1ff */
[----:B------:R-:W-:Y:S01]  /*2930*/  IMAD.MOV.U32 R47, RZ, RZ, R49 ;  /* 0x000000ffff2f7224 */ /* 0x000fe200078e0031 */
[----:B------:R-:W-:Y:S01]  /*2940*/  ISETP.GE.AND P5, PT, R59, RZ, PT ;  /* 0x000000ff3b00720c */ /* 0x000fe20003fa6270 */
[----:B------:R-:W-:Y:S01]  /*2950*/  IMAD.HI.U32 R49, R10, R55, RZ ;  /* 0x000000370a317227 */ /* 0x000fe200078e00ff */
[----:B------:R-:W-:-:S02]  /*2960*/  ISETP.GE.AND P4, PT, R56, RZ, PT ;  /* 0x000000ff3800720c */ /* 0x000fc40003f86270 */
[----:B------:R-:W-:Y:S01]  /*2970*/  IADD3 R58, PT, PT, R79, 0x2e, RZ ;  /* 0x0000002e4f3a7810 */ /* 0x000fe20007ffe0ff */
[--C-:B------:R-:W-:Y:S01]  /*2980*/  @!P2 IMAD.IADD R48, R48, 0x1, -R4.reuse ;  /* 0x000000013030a824 */ /* 0x100fe200078e0a04 */
[----:B------:R-:W-:Y:S01]  /*2990*/  IADD3 R49, PT, PT, -R49, RZ, RZ ;  /* 0x000000ff31317210 */ /* 0x000fe20007ffe1ff */
[----:B------:R-:W-:Y:S01]  /*29a0*/  @!P3 IMAD.IADD R51, R51, 0x1, -R4 ;  /* 0x000000013333b824 */ /* 0x000fe200078e0a04 */
[----:B------:R-:W-:Y:S01]  /*29b0*/  ISETP.GE.AND P2, PT, R57, RZ, PT ;  /* 0x000000ff3900720c */ /* 0x000fe20003f46270 */
[----:B------:R-:W-:Y:S01]  /*29c0*/  @!P6 IMAD.MOV R48, RZ, RZ, -R48 ;  /* 0x000000ffff30e224 */ /* 0x000fe200078e0a30 */
[C---:B------:R-:W-:Y:S01]  /*29d0*/  ISETP.GT.U32.AND P6, PT, R4.reuse, R53, PT ;  /* 0x000000350400720c */ /* 0x040fe20003fc4070 */
[C---:B------:R-:W-:Y:S01]  /*29e0*/  IMAD R55, R4.reuse, R49, R55 ;  /* 0x0000003104377224 */ /* 0x040fe200078e0237 */
[----:B------:R-:W-:Y:S02]  /*29f0*/  MOV R49, R51 ;  /* 0x0000003300317202 */ /* 0x000fe40000000f00 */
[----:B------:R-:W-:Y:S01]  /*2a00*/  IABS R57, R52 ;  /* 0x0000003400397213 */ /* 0x000fe20000000000 */
[----:B------:R-:W-:Y:S01]  /*2a10*/  @!P4 IMAD.MOV R46, RZ, RZ, -R46 ;  /* 0x000000ffff2ec224 */ /* 0x000fe200078e0a2e */
[C---:B------:R-:W-:Y:S01]  /*2a20*/  ISETP.GT.U32.AND P4, PT, R4.reuse, R50, PT ;  /* 0x000000320400720c */ /* 0x040fe20003f84070 */
[----:B------:R-:W-:Y:S01]  /*2a30*/  @!P5 IMAD.MOV R49, RZ, RZ, -R49 ;  /* 0x000000ffff31d224 */ /* 0x000fe200078e0a31 */
[----:B------:R-:W-:Y:S01]  /*2a40*/  ISETP.GT.U32.AND P5, PT, R4, R55, PT ;  /* 0x000000370400720c */ /* 0x000fe20003fa4070 */
[----:B------:R-:W-:Y:S01]  /*2a50*/  IMAD.HI.U32 R51, R10, R57, RZ ;  /* 0x000000390a337227 */ /* 0x000fe200078e00ff */
[----:B------:R-:W-:-:S02]  /*2a60*/  IABS R59, R58 ;  /* 0x0000003a003b7213 */ /* 0x000fc40000000000 */
[----:B------:R-:W-:Y:S01]  /*2a70*/  @!P2 IADD3 R47, PT, PT, -R47, RZ, RZ ;  /* 0x000000ff2f2fa210 */ /* 0x000fe20007ffe1ff */
[--C-:B------:R-:W-:Y:S01]  /*2a80*/  @!P6 IMAD.IADD R53, R53, 0x1, -R4.reuse ;  /* 0x000000013535e824 */ /* 0x100fe200078e0a04 */
[----:B------:R-:W-:Y:S01]  /*2a90*/  ISETP.GE.AND P2, PT, R60, RZ, PT ;  /* 0x000000ff3c00720c */ /* 0x000fe20003f46270 */
[----:B------:R-:W-:Y:S01]  /*2aa0*/  VIADD R60, R79, 0x2f ;  /* 0x0000002f4f3c7836 */ /* 0x000fe20000000000 */
[----:B------:R-:W-:Y:S02]  /*2ab0*/  IADD3 R51, PT, PT, -R51, RZ, RZ ;  /* 0x000000ff33337210 */ /* 0x000fe40007ffe1ff */
[----:B------:R-:W-:Y:S01]  /*2ac0*/  ISETP.GT.U32.AND P6, PT, R4, R53, PT ;  /* 0x000000350400720c */ /* 0x000fe20003fc4070 */
[----:B------:R-:W-:Y:S01]  /*2ad0*/  @!P4 IMAD.IADD R50, R50, 0x1, -R4 ;  /* 0x000000013232c824 */ /* 0x000fe200078e0a04 */
[----:B------:R-:W-:Y:S01]  /*2ae0*/  ISETP.GE.AND P3, PT, R61, RZ, PT ;  /* 0x000000ff3d00720c */ /* 0x000fe20003f66270 */
[----:B------:R-:W-:Y:S01]  /*2af0*/  IMAD R51, R4, R51, R57 ;  /* 0x0000003304337224 */ /* 0x000fe200078e0239 */
[----:B------:R-:W-:-:S02]  /*2b00*/  @!P5 IADD3 R55, PT, PT, R55, -R4, RZ ;  /* 0x800000043737d210 */ /* 0x000fc40007ffe0ff */
[----:B------:R-:W-:Y:S02]  /*2b10*/  IABS R61, R60 ;  /* 0x0000003c003d7213 */ /* 0x000fe40000000000 */
[----:B------:R-:W-:Y:S01]  /*2b20*/  ISETP.GT.U32.AND P5, PT, R4, R55, PT ;  /* 0x000000370400720c */ /* 0x000fe20003fa4070 */
[----:B------:R-:W-:Y:S01]  /*2b30*/  @!P2 IMAD.MOV R50, RZ, RZ, -R50 ;  /* 0x000000ffff32a224 */ /* 0x000fe200078e0a32 */
[----:B------:R-:W-:Y:S01]  /*2b40*/  ISETP.GE.AND P4, PT, R54, RZ, PT ;  /* 0x000000ff3600720c */ /* 0x000fe20003f86270 */
[----:B------:R-:W-:Y:S01]  /*2b50*/  IMAD.HI.U32 R54, R10, R59, RZ ;  /* 0x0000003b0a367227 */ /* 0x000fe200078e00ff */
[----:B------:R-:W-:Y:S02]  /*2b60*/  ISETP.GE.AND P2, PT, R52, RZ, PT ;  /* 0x000000ff3400720c */ /* 0x000fe40003f46270 */
[----:B------:R-:W-:Y:S01]  /*2b70*/  LOP3.LUT R100, R44, 0x1f, R120, 0xf8, !PT ;  /* 0x0000001f2c647812 */ /* 0x000fe200078ef878 */
[----:B------:R-:W-:Y:S01]  /*2b80*/  IMAD.HI.U32 R56, R10, R61, RZ ;  /* 0x0000003d0a387227 */ /* 0x000fe200078e00ff */
[----:B------:R-:W-:-:S02]  /*2b90*/  LOP3.LUT R98, R44, 0x20, R92, 0xfe, !PT ;  /* 0x000000202c627812 */ /* 0x000fc400078efe5c */
[----:B------:R-:W-:Y:S01]  /*2ba0*/  LOP3.LUT R96, R100, 0x40, RZ, 0xfc, !PT ;  /* 0x0000004064607812 */ /* 0x000fe200078efcff */
[----:B------:R-:W-:Y:S01]  /*2bb0*/  @!P6 IMAD.IADD R53, R53, 0x1, -R4 ;  /* 0x000000013535e824 */ /* 0x000fe200078e0a04 */
[----:B------:R-:W-:Y:S01]  /*2bc0*/  ISETP.GT.U32.AND P6, PT, R4, R51, PT ;  /* 0x000000330400720c */ /* 0x000fe20003fc4070 */
[----:B------:R-:W-:Y:S01]  /*2bd0*/  IMAD.MOV R54, RZ, RZ, -R54 ;  /* 0x000000ffff367224 */ /* 0x000fe200078e0a36 */
[----:B------:R-:W-:Y:S01]  /*2be0*/  IADD3 R56, PT, PT, -R56, RZ, RZ ;  /* 0x000000ff38387210 */ /* 0x000fe20007ffe1ff */
[----:B------:R-:W-:Y:S01]  /*2bf0*/  IMAD.MOV.U32 R52, RZ, RZ, R53 ;  /* 0x000000ffff347224 */ /* 0x000fe200078e0035 */
[----:B------:R-:W-:Y:S01]  /*2c00*/  LOP3.LUT R94, R100, 0x60, RZ, 0xfc, !PT ;  /* 0x00000060645e7812 */ /* 0x000fe200078efcff */
[----:B------:R-:W-:Y:S01]  /*2c10*/  IMAD R53, R4, R54, R59 ;  /* 0x0000003604357224 */ /* 0x000fe200078e023b */
[----:B------:R-:W-:Y:S01]  /*2c20*/  IABS R59, R64 ;  /* 0x00000040003b7213 */ /* 0x000fe20000000000 */
[----:B------:R-:W-:Y:S01]  /*2c30*/  IMAD.HI.U32 R54, R10, R63, RZ ;  /* 0x0000003f0a367227 */ /* 0x000fe200078e00ff */
[----:B------:R-:W-:Y:S03]  /*2c40*/  STL [R1+0x288], R100 ;  /* 0x0002886401007387 */ /* 0x000fe60000100800 */
[----:B------:R-:W-:Y:S01]  /*2c50*/  @!P5 IMAD.IADD R55, R55, 0x1, -R4 ;  /* 0x000000013737d824 */ /* 0x000fe200078e0a04 */
[C---:B------:R-:W-:Y:S01]  /*2c60*/  ISETP.GT.U32.AND P5, PT, R4.reuse, R53, PT ;  /* 0x000000350400720c */ /* 0x040fe20003fa4070 */
[C---:B------:R-:W-:Y:S01]  /*2c70*/  IMAD R57, R4.reuse, R56, R61 ;  /* 0x0000003804397224 */ /* 0x040fe200078e023d */
[----:B------:R-:W-:Y:S01]  /*2c80*/  @!P6 IADD3 R51, PT, PT, R51, -R4, RZ ;  /* 0x800000043333e210 */ /* 0x000fe20007ffe0ff */
[----:B------:R-:W-:Y:S01]  /*2c90*/  IMAD.MOV R56, RZ, RZ, -R54 ;  /* 0x000000ffff387224 */ /* 0x000fe200078e0a36 */
[----:B------:R-:W-:Y:S01]  /*2ca0*/  MOV R54, R55 ;  /* 0x0000003700367202 */ /* 0x000fe20000000f00 */
[----:B------:R-:W-:Y:S01]  /*2cb0*/  @!P3 IMAD.MOV R52, RZ, RZ, -R52 ;  /* 0x000000ffff34b224 */ /* 0x000fe200078e0a34 */
[C---:B------:R-:W-:Y:S01]  /*2cc0*/  ISETP.GT.U32.AND P6, PT, R4.reuse, R51, PT ;  /* 0x000000330400720c */ /* 0x040fe20003fc4070 */
[C---:B------:R-:W-:Y:S01]  /*2cd0*/  IMAD R55, R4.reuse, R56, R63 ;  /* 0x0000003804377224 */ /* 0x040fe200078e023f */
[----:B------:R-:W-:Y:S01]  /*2ce0*/  IABS R61, R66 ;  /* 0x00000042003d7213 */ /* 0x000fe20000000000 */
[----:B------:R-:W-:Y:S01]  /*2cf0*/  @!P4 IMAD.MOV R54, RZ, RZ, -R54 ;  /* 0x000000ffff36c224 */ /* 0x000fe200078e0a36 */
[----:B------:R-:W-:Y:S01]  /*2d00*/  ISETP.GT.U32.AND P4, PT, R4, R57, PT ;  /* 0x000000390400720c */ /* 0x000fe20003f84070 */
[----:B------:R-:W-:Y:S01]  /*2d10*/  IMAD.HI.U32 R56, R10, R59, RZ ;  /* 0x0000003b0a387227 */ /* 0x000fe200078e00ff */
[----:B------:R-:W-:Y:S01]  /*2d20*/  IABS R63, R67 ;  /* 0x00000043003f7213 */ /* 0x000fe20000000000 */
[----:B------:R-:W-:Y:S01]  /*2d30*/  STL [R1+0x28c], R98 ;  /* 0x00028c6201007387 */ /* 0x000fe20000100800 */
[----:B------:R-:W-:Y:S01]  /*2d40*/  ISETP.GE.AND P3, PT, R58, RZ, PT ;  /* 0x000000ff3a00720c */ /* 0x000fe20003f66270 */
[--C-:B------:R-:W-:Y:S01]  /*2d50*/  @!P5 IMAD.IADD R53, R53, 0x1, -R4.reuse ;  /* 0x000000013535d824 */ /* 0x100fe200078e0a04 */
[----:B------:R-:W-:Y:S01]  /*2d60*/  IADD3 R56, PT, PT, -R56, RZ, RZ ;  /* 0x000000ff38387210 */ /* 0x000fe20007ffe1ff */
[----:B------:R-:W-:Y:S01]  /*2d70*/  IMAD.HI.U32 R58, R10, R63, RZ ;  /* 0x0000003f0a3a7227 */ /* 0x000fe200078e00ff */
[----:B------:R-:W-:Y:S01]  /*2d80*/  ISETP.GE.AND P5, PT, R60, RZ, PT ;  /* 0x000000ff3c00720c */ /* 0x000fe20003fa6270 */
[----:B------:R-:W-:Y:S02]  /*2d90*/  STL [R1+0x294], R96 ;  /* 0x0002946001007387 */ /* 0x000fe40000100800 */
[----:B------:R-:W-:Y:S01]  /*2da0*/  @!P6 IMAD.IADD R51, R51, 0x1, -R4 ;  /* 0x000000013333e824 */ /* 0x000fe200078e0a04 */
[C---:B------:R-:W-:Y:S01]  /*2db0*/  ISETP.GT.U32.AND P6, PT, R4.reuse, R55, PT ;  /* 0x000000370400720c */ /* 0x040fe20003fc4070 */
[C---:B------:R-:W-:Y:S01]  /*2dc0*/  IMAD R59, R4.reuse, R56, R59 ;  /* 0x00000038043b7224 */ /* 0x040fe200078e023b */
[----:B------:R-:W-:Y:S01]  /*2dd0*/  @!P4 IADD3 R57, PT, PT, R57, -R4, RZ ;  /* 0x800000043939c210 */ /* 0x000fe20007ffe0ff */
[----:B------:R-:W-:Y:S01]  /*2de0*/  IMAD.MOV.U32 R56, RZ, RZ, R51 ;  /* 0x000000ffff387224 */ /* 0x000fe200078e0033 */
[----:B------:R-:W-:Y:S01]  /*2df0*/  ISETP.GT.U32.AND P4, PT, R4, R53, PT ;  /* 0x000000350400720c */ /* 0x000fe20003f84070 */
[----:B------:R-:W-:Y:S01]  /*2e00*/  IMAD.HI.U32 R51, R10, R61, RZ ;  /* 0x0000003d0a337227 */ /* 0x000fe200078e00ff */
[----:B------:R-:W-:Y:S03]  /*2e10*/  STL [R1+0x290], R94 ;  /* 0x0002905e01007387 */ /* 0x000fe60000100800 */
[----:B------:R-:W-:-:S02]  /*2e20*/  IMAD.MOV R51, RZ, RZ, -R51 ;  /* 0x000000ffff337224 */ /* 0x000fc400078e0a33 */
[----:B------:R-:W-:Y:S02]  /*2e30*/  IMAD.MOV R58, RZ, RZ, -R58 ;  /* 0x000000ffff3a7224 */ /* 0x000fe400078e0a3a */
[----:B------:R-:W-:Y:S01]  /*2e40*/  @!P6 IADD3 R55, PT, PT, R55, -R4, RZ ;  /* 0x800000043737e210 */ /* 0x000fe20007ffe0ff */
[C---:B------:R-:W-:Y:S01]  /*2e50*/  IMAD R51, R4.reuse, R51, R61 ;  /* 0x0000003304337224 */ /* 0x040fe200078e023d */
[C---:B------:R-:W-:Y:S01]  /*2e60*/  ISETP.GT.U32.AND P6, PT, R4.reuse, R57, PT ;  /* 0x000000390400720c */ /* 0x040fe20003fc4070 */
[C---:B------:R-:W-:Y:S02]  /*2e70*/  IMAD R61, R4.reuse, R58, R63 ;  /* 0x0000003a043d7224 */ /* 0x040fe400078e023f */
[----:B------:R-:W-:Y:S01]  /*2e80*/  @!P4 IMAD.IADD R53, R53, 0x1, -R4 ;  /* 0x000000013535c824 */ /* 0x000fe200078e0a04 */
[----:B------:R-:W-:Y:S01]  /*2e90*/  ISETP.GT.U32.AND P4, PT, R4, R59, PT ;  /* 0x0000003b0400720c */ /* 0x000fe20003f84070 */
[----:B------:R-:W-:-:S03]  /*2ea0*/  IMAD.HI.U32 R60, R10, R65, RZ ;  /* 0x000000410a3c7227 */ /* 0x000fc600078e00ff */
[----:B------:R-:W-:Y:S01]  /*2eb0*/  MOV R58, R53 ;  /* 0x00000035003a7202 */ /* 0x000fe20000000f00 */
[----:B------:R-:W-:Y:S02]  /*2ec0*/  IMAD.MOV R60, RZ, RZ, -R60 ;  /* 0x000000ffff3c7224 */ /* 0x000fe400078e0a3c */
[----:B------:R-:W-:Y:S01]  /*2ed0*/  @!P2 IMAD.MOV R56, RZ, RZ, -R56 ;  /* 0x000000ffff38a224 */ /* 0x000fe200078e0a38 */
[----:B------:R-:W-:Y:S01]  /*2ee0*/  @!P3 IADD3 R58, PT, PT, -R58, RZ, RZ ;  /* 0x000000ff3a3ab210 */ /* 0x000fe20007ffe1ff */
[--C-:B------:R-:W-:Y:S01]  /*2ef0*/  @!P6 IMAD.IADD R57, R57, 0x1, -R4.reuse ;  /* 0x000000013939e824 */ /* 0x100fe200078e0a04 */
[C---:B------:R-:W-:Y:S01]  /*2f00*/  ISETP.GT.U32.AND P6, PT, R4.reuse, R51, PT ;  /* 0x000000330400720c */ /* 0x040fe20003fc4070 */
[C---:B------:R-:W-:Y:S01]  /*2f10*/  IMAD R53, R4.reuse, R60, R65 ;  /* 0x0000003c04357224 */ /* 0x040fe200078e0241 */
[----:B------:R-:W-:Y:S01]  /*2f20*/  ISETP.GT.U32.AND P2, PT, R4, R55, PT ;  /* 0x000000370400720c */ /* 0x000fe20003f44070 */
[----:B------:R-:W-:Y:S01]  /*2f30*/  @!P4 IMAD.IADD R59, R59, 0x1, -R4 ;  /* 0x000000013b3bc824 */ /* 0x000fe200078e0a04 */
[----:B------:R-:W-:Y:S01]  /*2f40*/  ISETP.GE.AND P4, PT, R64, RZ, PT ;  /* 0x000000ff4000720c */ /* 0x000fe20003f86270 */
[----:B------:R-:W-:-:S02]  /*2f50*/  VIADD R64, R79, 0x35 ;  /* 0x000000354f407836 */ /* 0x000fc40000000000 */
[----:B------:R-:W-:Y:S01]  /*2f60*/  @!P5 IMAD.MOV R57, RZ, RZ, -R57 ;  /* 0x000000ffff39d224 */ /* 0x000fe200078e0a39 */
[C---:B------:R-:W-:Y:S02]  /*2f70*/  ISETP.GT.U32.AND P3, PT, R4.reuse, R59, PT ;  /* 0x0000003b0400720c */ /* 0x040fe40003f64070 */
[----:B------:R-:W-:Y:S02]  /*2f80*/  IABS R63, R64 ;  /* 0x00000040003f7213 */ /* 0x000fe40000000000 */
[----:B------:R-:W-:Y:S01]  /*2f90*/  ISETP.GT.U32.AND P5, PT, R4, R61, PT ;  /* 0x0000003d0400720c */ /* 0x000fe20003fa4070 */
[----:B------:R-:W-:Y:S02]  /*2fa0*/  @!P6 IMAD.IADD R51, R51, 0x1, -R4 ;  /* 0x000000013333e824 */ /* 0x000fe400078e0a04 */
[----:B------:R-:W-:Y:S02]  /*2fb0*/  @!P2 IADD3 R55, PT, PT, R55, -R4, RZ ;  /* 0x800000043737a210 */ /* 0x000fe40007ffe0ff */
[----:B------:R-:W-:-:S02]  /*2fc0*/  ISETP.GE.AND P2, PT, R62, RZ, PT ;  /* 0x000000ff3e00720c */ /* 0x000fc40003f46270 */
[C---:B------:R-:W-:Y:S01]  /*2fd0*/  ISETP.GT.U32.AND P6, PT, R4.reuse, R51, PT ;  /* 0x000000330400720c */ /* 0x040fe20003fc4070 */
[----:B------:R-:W-:Y:S02]  /*2fe0*/  IMAD.MOV.U32 R60, RZ, RZ, R55 ;  /* 0x000000ffff3c7224 */ /* 0x000fe400078e0037 */
[----:B------:R-:W-:Y:S01]  /*2ff0*/  @!P3 IMAD.IADD R59, R59, 0x1, -R4 ;  /* 0x000000013b3bb824 */ /* 0x000fe200078e0a04 */
[----:B------:R-:W-:Y:S01]  /*3000*/  ISETP.GT.U32.AND P3, PT, R4, R53, PT ;  /* 0x000000350400720c */ /* 0x000fe20003f64070 */
[----:B------:R-:W-:-:S04]  /*3010*/  IMAD.HI.U32 R55, R10, R63, RZ ;  /* 0x0000003f0a377227 */ /* 0x000fc800078e00ff */
[----:B------:R-:W-:Y:S01]  /*3020*/  @!P5 IMAD.IADD R61, R61, 0x1, -R4 ;  /* 0x000000013d3dd824 */ /* 0x000fe200078e0a04 */
[----:B------:R-:W-:Y:S01]  /*3030*/  ISETP.GE.AND P5, PT, R68, RZ, PT ;  /* 0x000000ff4400720c */ /* 0x000fe20003fa6270 */
[----:B------:R-:W-:Y:S01]  /*3040*/  @!P4 IMAD.MOV R59, RZ, RZ, -R59 ;  /* 0x000000ffff3bc224 */ /* 0x000fe200078e0a3b */
[----:B------:R-:W-:Y:S02]  /*3050*/  @!P2 IADD3 R60, PT, PT, -R60, RZ, RZ ;  /* 0x000000ff3c3ca210 */ /* 0x000fe40007ffe1ff */
[-C--:B------:R-:W-:Y:S02]  /*3060*/  @!P6 IADD3 R51, PT, PT, R51, -R4.reuse, RZ ;  /* 0x800000043333e210 */ /* 0x080fe40007ffe0ff */
[----:B------:R-:W-:Y:S01]  /*3070*/  ISETP.GE.AND P2, PT, R66, RZ, PT ;  /* 0x000000ff4200720c */ /* 0x000fe20003f46270 */
[----:B------:R-:W-:Y:S01]  /*3080*/  VIADD R66, R79, 0x36 ;  /* 0x000000364f427836 */ /* 0x000fe20000000000 */
[----:B------:R-:W-:Y:S01]  /*3090*/  @!P3 IADD3 R53, PT, PT, R53, -R4, RZ ;  /* 0x800000043535b210 */ /* 0x000fe20007ffe0ff */
[----:B------:R-:W-:Y:S01]  /*30a0*/  IMAD.MOV.U32 R62, RZ, RZ, R51 ;  /* 0x000000ffff3e7224 */ /* 0x000fe200078e0033 */
[----:B------:R-:W-:-:S02]  /*30b0*/  IADD3 R51, PT, PT, -R55, RZ, RZ ;  /* 0x000000ff37337210 */ /* 0x000fc40007ffe1ff */
[C---:B------:R-:W-:Y:S02]  /*30c0*/  ISETP.GT.U32.AND P3, PT, R4.reuse, R53, PT ;  /* 0x000000350400720c */ /* 0x040fe40003f64070 */
[----:B------:R-:W-:Y:S01]  /*30d0*/  IABS R65, R66 ;  /* 0x0000004200417213 */ /* 0x000fe20000000000 */
[C---:B------:R-:W-:Y:S01]  /*30e0*/  IMAD R51, R4.reuse, R51, R63 ;  /* 0x0000003304337224 */ /* 0x040fe200078e023f */
[----:B------:R-:W-:Y:S01]  /*30f0*/  ISETP.GT.U32.AND P4, PT, R4, R61, PT ;  /* 0x0000003d0400720c */ /* 0x000fe20003f84070 */
[----:B------:R-:W-:Y:S01]  /*3100*/  VIADD R63, R79, 0x37 ;  /* 0x000000374f3f7836 */ /* 0x000fe20000000000 */
[----:B------:R-:W-:Y:S01]  /*3110*/  ISETP.GE.AND P6, PT, R67, RZ, PT ;  /* 0x000000ff4300720c */ /* 0x000fe20003fc6270 */
[----:B------:R-:W-:-:S03]  /*3120*/  IMAD.HI.U32 R55, R10, R65, RZ ;  /* 0x000000410a377227 */ /* 0x000fc600078e00ff */
[----:B------:R-:W-:Y:S01]  /*3130*/  IABS R67, R63 ;  /* 0x0000003f00437213 */ /* 0x000fe20000000000 */
[----:B------:R-:W-:Y:S02]  /*3140*/  IMAD.MOV R55, RZ, RZ, -R55 ;  /* 0x000000ffff377224 */ /* 0x000fe400078e0a37 */
[----:B------:R-:W-:Y:S01]  /*3150*/  @!P3 IMAD.IADD R53, R53, 0x1, -R4 ;  /* 0x000000013535b824 */ /* 0x000fe200078e0a04 */
[C---:B------:R-:W-:Y:S01]  /*3160*/  ISETP.GT.U32.AND P3, PT, R4.reuse, R51, PT ;  /* 0x000000330400720c */ /* 0x040fe20003f64070 */
[----:B------:R-:W-:Y:S01]  /*3170*/  IMAD R55, R4, R55, R65 ;  /* 0x0000003704377224 */ /* 0x000fe200078e0241 */
[----:B------:R-:W-:Y:S01]  /*3180*/  IADD3 R65, PT, PT, R79, 0x38, RZ ;  /* 0x000000384f417810 */ /* 0x000fe20007ffe0ff */
[----:B------:R-:W-:Y:S01]  /*3190*/  @!P2 IMAD.MOV R62, RZ, RZ, -R62 ;  /* 0x000000ffff3ea224 */ /* 0x000fe200078e0a3e */
[----:B------:R-:W-:Y:S01]  /*31a0*/  ISETP.GE.AND P2, PT, R64, RZ, PT ;  /* 0x000000ff4000720c */ /* 0x000fe20003f46270 */
[----:B------:R-:W-:Y:S01]  /*31b0*/  IMAD.MOV.U32 R64, RZ, RZ, R53 ;  /* 0x000000ffff407224 */ /* 0x000fe200078e0035 */
[----:B------:R-:W-:Y:S01]  /*31c0*/  @!P4 IADD3 R61, PT, PT, R61, -R4, RZ ;  /* 0x800000043d3dc210 */ /* 0x000fe20007ffe0ff */
[----:B------:R-:W-:Y:S01]  /*31d0*/  IMAD.HI.U32 R53, R10, R67, RZ ;  /* 0x000000430a357227 */ /* 0x000fe200078e00ff */
[----:B------:R-:W-:-:S02]  /*31e0*/  ISETP.GE.AND P4, PT, R66, RZ, PT ;  /* 0x000000ff4200720c */ /* 0x000fc40003f86270 */
[----:B------:R-:W-:Y:S01]  /*31f0*/  IABS R66, R74 ;  /* 0x0000004a00427213 */ /* 0x000fe20000000000 */
[----:B------:R-:W-:Y:S01]  /*3200*/  IMAD.MOV R53, RZ, RZ, -R53 ;  /* 0x000000ffff357224 */ /* 0x000fe200078e0a35 */
[----:B------:R-:W-:Y:S01]  /*3210*/  IABS R69, R65 ;  /* 0x0000004100457213 */ /* 0x000fe20000000000 */
[----:B------:R-:W-:Y:S01]  /*3220*/  @!P3 IMAD.IADD R51, R51, 0x1, -R4 ;  /* 0x000000013333b824 */ /* 0x000fe200078e0a04 */
[----:B------:R-:W-:Y:S01]  /*3230*/  @!P6 IADD3 R61, PT, PT, -R61, RZ, RZ ;  /* 0x000000ff3d3de210 */ /* 0x000fe20007ffe1ff */
[C---:B------:R-:W-:Y:S01]  /*3240*/  IMAD R53, R4.reuse, R53, R67 ;  /* 0x0000003504357224 */ /* 0x040fe200078e0243 */
[----:B------:R-:W-:Y:S01]  /*3250*/  ISETP.GE.AND P6, PT, R63, RZ, PT ;  /* 0x000000ff3f00720c */ /* 0x000fe20003fc6270 */
[----:B------:R-:W-:Y:S01]  /*3260*/  IMAD.MOV.U32 R67, RZ, RZ, R66 ;  /* 0x000000ffff437224 */ /* 0x000fe200078e0042 */
[----:B------:R-:W-:Y:S01]  /*3270*/  ISETP.GT.U32.AND P3, PT, R4, R51, PT ;  /* 0x000000330400720c */ /* 0x000fe20003f64070 */
[----:B------:R-:W-:-:S04]  /*3280*/  IMAD.HI.U32 R63, R10, R69, RZ ;  /* 0x000000450a3f7227 */ /* 0x000fc800078e00ff */
[----:B------:R-:W-:Y:S01]  /*3290*/  @!P5 IMAD.MOV R64, RZ, RZ, -R64 ;  /* 0x000000ffff40d224 */ /* 0x000fe200078e0a40 */
[----:B------:R-:W-:Y:S01]  /*32a0*/  ISETP.GE.AND P5, PT, R65, RZ, PT ;  /* 0x000000ff4100720c */ /* 0x000fe20003fa6270 */
[----:B------:R-:W-:Y:S02]  /*32b0*/  IMAD.MOV R63, RZ, RZ, -R63 ;  /* 0x000000ffff3f7224 */ /* 0x000fe400078e0a3f */
[----:B------:R-:W-:-:S04]  /*32c0*/  IMAD.HI.U32 R65, R10, R71, RZ ;  /* 0x000000470a417227 */ /* 0x000fc800078e00ff */
[----:B------:R-:W-:Y:S01]  /*32d0*/  @!P3 IMAD.IADD R51, R51, 0x1, -R4 ;  /* 0x000000013333b824 */ /* 0x000fe200078e0a04 */
[C---:B------:R-:W-:Y:S01]  /*32e0*/  ISETP.GT.U32.AND P3, PT, R4.reuse, R55, PT ;  /* 0x000000370400720c */ /* 0x040fe20003f64070 */
[----:B------:R-:W-:Y:S01]  /*32f0*/  IMAD R63, R4, R63, R69 ;  /* 0x0000003f043f7224 */ /* 0x000fe200078e0245 */
[----:B------:R-:W-:Y:S01]  /*3300*/  IABS R69, R75 ;  /* 0x0000004b00457213 */ /* 0x000fe20000000000 */
[----:B------:R-:W-:Y:S01]  /*3310*/  IMAD.MOV.U32 R66, RZ, RZ, R51 ;  /* 0x000000ffff427224 */ /* 0x000fe200078e0033 */
[----:B------:R-:W-:Y:S01]  /*3320*/  IADD3 R65, PT, PT, -R65, RZ, RZ ;  /* 0x000000ff41417210 */ /* 0x000fe20007ffe1ff */
[----:B------:R-:W-:-:S04]  /*3330*/  IMAD.HI.U32 R51, R10, R67, RZ ;  /* 0x000000430a337227 */ /* 0x000fc800078e00ff */
[----:B------:R-:W-:Y:S01]  /*3340*/  @!P2 IMAD.MOV R66, RZ, RZ, -R66 ;  /* 0x000000ffff42a224 */ /* 0x000fe200078e0a42 */
[C---:B------:R-:W-:Y:S01]  /*3350*/  ISETP.GT.U32.AND P2, PT, R4.reuse, R53, PT ;  /* 0x000000350400720c */ /* 0x040fe20003f44070 */
[----:B------:R-:W-:Y:S02]  /*3360*/  IMAD.MOV R51, RZ, RZ, -R51 ;  /* 0x000000ffff337224 */ /* 0x000fe400078e0a33 */
[----:B------:R-:W-:Y:S01]  /*3370*/  @!P3 IADD3 R55, PT, PT, R55, -R4, RZ ;  /* 0x800000043737b210 */ /* 0x000fe20007ffe0ff */
[C---:B------:R-:W-:Y:S01]  /*3380*/  IMAD R65, R4.reuse, R65, R71 ;  /* 0x0000004104417224 */ /* 0x040fe200078e0247 */
[----:B------:R-:W-:Y:S01]  /*3390*/  IABS R71, R76 ;  /* 0x0000004c00477213 */ /* 0x000fe20000000000 */
[C---:B------:R-:W-:Y:S01]  /*33a0*/  IMAD R51, R4.reuse, R51, R67 ;  /* 0x0000003304337224 */ /* 0x040fe200078e0243 */
[----:B------:R-:W-:Y:S01]  /*33b0*/  ISETP.GT.U32.AND P3, PT, R4, R55, PT ;  /* 0x000000370400720c */ /* 0x000fe20003f64070 */
[----:B------:R-:W-:-:S04]  /*33c0*/  IMAD.HI.U32 R67, R10, R69, RZ ;  /* 0x000000450a437227 */ /* 0x000fc800078e00ff */
[----:B------:R-:W-:Y:S02]  /*33d0*/  IMAD.MOV R67, RZ, RZ, -R67 ;  /* 0x000000ffff437224 */ /* 0x000fe400078e0a43 */
[----:B------:R-:W-:Y:S02]  /*33e0*/  @!P2 IMAD.IADD R53, R53, 0x1, -R4 ;  /* 0x000000013535a824 */ /* 0x000fe400078e0a04 */
[----:B------:R-:W-:Y:S02]  /*33f0*/  IMAD R67, R4, R67, R69 ;  /* 0x0000004304437224 */ /* 0x000fe400078e0245 */
[----:B------:R-:W-:Y:S01]  /*3400*/  IMAD.HI.U32 R69, R10, R73, RZ ;  /* 0x000000490a457227 */ /* 0x000fe200078e00ff */
[C---:B------:R-:W-:Y:S02]  /*3410*/  ISETP.GT.U32.AND P2, PT, R4.reuse, R53, PT ;  /* 0x000000350400720c */ /* 0x040fe40003f44070 */
[----:B------:R-:W-:Y:S01]  /*3420*/  @!P3 IADD3 R55, PT, PT, R55, -R4, RZ ;  /* 0x800000043737b210 */ /* 0x000fe20007ffe0ff */
[----:B------:R-:W-:Y:S01]  /*3430*/  IMAD.MOV R70, RZ, RZ, -R69 ;  /* 0x000000ffff467224 */ /* 0x000fe200078e0a45 */
[----:B------:R-:W-:-:S03]  /*3440*/  ISETP.GT.U32.AND P3, PT, R4, R63, PT ;  /* 0x0000003f0400720c */ /* 0x000fc60003f64070 */
[----:B------:R-:W-:Y:S02]  /*3450*/  IMAD.MOV.U32 R68, RZ, RZ, R55 ;  /* 0x000000ffff447224 */ /* 0x000fe400078e0037 */
[----:B------:R-:W-:-:S04]  /*3460*/  IMAD.HI.U32 R55, R10, R71, RZ ;  /* 0x000000470a377227 */ /* 0x000fc800078e00ff */
[----:B------:R-:W-:Y:S01]  /*3470*/  @!P4 IMAD.MOV R68, RZ, RZ, -R68 ;  /* 0x000000ffff44c224 */ /* 0x000fe200078e0a44 */
[C---:B------:R-:W-:Y:S01]  /*3480*/  ISETP.GT.U32.AND P4, PT, R4.reuse, R65, PT ;  /* 0x000000410400720c */ /* 0x040fe20003f84070 */
[----:B------:R-:W-:Y:S01]  /*3490*/  @!P2 IMAD.IADD R53, R53, 0x1, -R4 ;  /* 0x000000013535a824 */ /* 0x000fe200078e0a04 */
[C---:B------:R-:W-:Y:S02]  /*34a0*/  ISETP.GT.U32.AND P2, PT, R4.reuse, R51, PT ;  /* 0x000000330400720c */ /* 0x040fe40003f44070 */
[----:B------:R-:W-:Y:S02]  /*34b0*/  @!P3 IADD3 R63, PT, PT, R63, -R4, RZ ;  /* 0x800000043f3fb210 */ /* 0x000fe40007ffe0ff */
[----:B------:R-:W-:Y:S02]  /*34c0*/  ISETP.GT.U32.AND P3, PT, R4, R67, PT ;  /* 0x000000430400720c */ /* 0x000fe40003f64070 */
[----:B------:R-:W-:-:S05]  /*34d0*/  IADD3 R55, PT, PT, -R55, RZ, RZ ;  /* 0x000000ff37377210 */ /* 0x000fca0007ffe1ff */
[--C-:B------:R-:W-:Y:S01]  /*34e0*/  @!P4 IMAD.IADD R65, R65, 0x1, -R4.reuse ;  /* 0x000000014141c824 */ /* 0x100fe200078e0a04 */
[C---:B------:R-:W-:Y:S01]  /*34f0*/  ISETP.GT.U32.AND P4, PT, R4.reuse, R63, PT ;  /* 0x0000003f0400720c */ /* 0x040fe20003f84070 */
[C---:B------:R-:W-:Y:S01]  /*3500*/  IMAD R69, R4.reuse, R55, R71 ;  /* 0x0000003704457224 */ /* 0x040fe200078e0247 */
[----:B------:R-:W-:Y:S01]  /*3510*/  IABS R55, R79 ;  /* 0x0000004f00377213 */ /* 0x000fe20000000000 */
[C---:B------:R-:W-:Y:S01]  /*3520*/  IMAD R71, R4.reuse, R70, R73 ;  /* 0x0000004604477224 */ /* 0x040fe200078e0249 */
[----:B------:R-:W-:Y:S01]  /*3530*/  IABS R73, R78 ;  /* 0x0000004e00497213 */ /* 0x000fe20000000000 */
[--C-:B------:R-:W-:Y:S01]  /*3540*/  @!P3 IMAD.IADD R67, R67, 0x1, -R4.reuse ;  /* 0x000000014343b824 */ /* 0x100fe200078e0a04 */
[----:B------:R-:W-:Y:S01]  /*3550*/  MOV R70, R53 ;  /* 0x0000003500467202 */ /* 0x000fe20000000f00 */
[----:B------:R-:W-:Y:S01]  /*3560*/  @!P2 IMAD.IADD R51, R51, 0x1, -R4 ;  /* 0x000000013333a824 */ /* 0x000fe200078e0a04 */
[----:B------:R-:W-:Y:S01]  /*3570*/  ISETP.GT.U32.AND P2, PT, R4, R65, PT ;  /* 0x000000410400720c */ /* 0x000fe20003f44070 */
[----:B------:R-:W-:Y:S01]  /*3580*/  IMAD.HI.U32 R53, R10, R73, RZ ;  /* 0x000000490a357227 */ /* 0x000fe200078e00ff */
[----:B------:R-:W-:-:S02]  /*3590*/  ISETP.GT.U32.AND P3, PT, R4, R67, PT ;  /* 0x000000430400720c */ /* 0x000fc40003f64070 */
[----:B------:R-:W-:Y:S01]  /*35a0*/  @!P6 IADD3 R70, PT, PT, -R70, RZ, RZ ;  /* 0x000000ff4646e210 */ /* 0x000fe20007ffe1ff */
[----:B------:R-:W-:Y:S01]  /*35b0*/  IMAD.HI.U32 R10, R10, R55, RZ ;  /* 0x000000370a0a7227 */ /* 0x000fe200078e00ff */
[----:B------:R-:W-:-:S03]  /*35c0*/  ISETP.GT.U32.AND P6, PT, R4, R51, PT ;  /* 0x000000330400720c */ /* 0x000fc60003fc4070 */
[----:B------:R-:W-:Y:S01]  /*35d0*/  @!P4 IMAD.IADD R63, R63, 0x1, -R4 ;  /* 0x000000013f3fc824 */ /* 0x000fe200078e0a04 */
[C---:B------:R-:W-:Y:S01]  /*35e0*/  ISETP.GT.U32.AND P4, PT, R4.reuse, R69, PT ;  /* 0x000000450400720c */ /* 0x040fe20003f84070 */
[----:B------:R-:W-:Y:S02]  /*35f0*/  IMAD.MOV R53, RZ, RZ, -R53 ;  /* 0x000000ffff357224 */ /* 0x000fe400078e0a35 */
[----:B------:R-:W-:Y:S01]  /*3600*/  IMAD.MOV R10, RZ, RZ, -R10 ;  /* 0x000000ffff0a7224 */ /* 0x000fe200078e0a0a */
[-C--:B------:R-:W-:Y:S01]  /*3610*/  @!P2 IADD3 R65, PT, PT, R65, -R4.reuse, RZ ;  /* 0x800000044141a210 */ /* 0x080fe20007ffe0ff */
[C---:B------:R-:W-:Y:S01]  /*3620*/  IMAD R73, R4.reuse, R53, R73 ;  /* 0x0000003504497224 */ /* 0x040fe200078e0249 */
[----:B------:R-:W-:Y:S01]  /*3630*/  @!P3 IADD3 R67, PT, PT, R67, -R4, RZ ;  /* 0x800000044343b210 */ /* 0x000fe20007ffe0ff */
[C---:B------:R-:W-:Y:S01]  /*3640*/  IMAD R55, R4.reuse, R10, R55 ;  /* 0x0000000a04377224 */ /* 0x040fe200078e0237 */
[----:B------:R-:W-:Y:S01]  /*3650*/  @!P5 IADD3 R63, PT, PT, -R63, RZ, RZ ;  /* 0x000000ff3f3fd210 */ /* 0x000fe20007ffe1ff */
[----:B------:R-:W-:Y:S01]  /*3660*/  @!P6 IMAD.IADD R51, R51, 0x1, -R4 ;  /* 0x000000013333e824 */ /* 0x000fe200078e0a04 */
[----:B------:R-:W-:-:S02]  /*3670*/  ISETP.GT.U32.AND P2, PT, R4, R71, PT ;  /* 0x000000470400720c */ /* 0x000fc40003f44070 */
[C---:B------:R-:W-:Y:S01]  /*3680*/  ISETP.GT.U32.AND P3, PT, R4.reuse, R73, PT ;  /* 0x000000490400720c */ /* 0x040fe20003f64070 */
[--C-:B------:R-:W-:Y:S01]  /*3690*/  @!P4 IMAD.IADD R69, R69, 0x1, -R4.reuse ;  /* 0x000000014545c824 */ /* 0x100fe200078e0a04 */
[----:B------:R-:W-:Y:S02]  /*36a0*/  ISETP.GT.U32.AND P5, PT, R4, R55, PT ;  /* 0x000000370400720c */ /* 0x000fe40003fa4070 */
[----:B------:R-:W-:Y:S02]  /*36b0*/  ISETP.GE.AND P4, PT, R74, RZ, PT ;  /* 0x000000ff4a00720c */ /* 0x000fe40003f86270 */
[----:B------:R-:W-:Y:S01]  /*36c0*/  ISETP.GE.AND P6, PT, R72, RZ, PT ;  /* 0x000000ff4800720c */ /* 0x000fe20003fc6270 */
[----:B------:R-:W-:Y:S01]  /*36d0*/  IMAD.MOV.U32 R72, RZ, RZ, R51 ;  /* 0x000000ffff487224 */ /* 0x000fe200078e0033 */
[----:B------:R-:W-:Y:S02]  /*36e0*/  IABS R51, R100 ;  /* 0x0000006400337213 */ /* 0x000fe40000000000 */
[----:B------:R-:W-:Y:S01]  /*36f0*/  IABS R53, R98 ;  /* 0x0000006200357213 */ /* 0x000fe20000000000 */
[--C-:B------:R-:W-:Y:S01]  /*3700*/  @!P2 IMAD.IADD R71, R71, 0x1, -R4.reuse ;  /* 0x000000014747a824 */ /* 0x100fe200078e0a04 */
[C---:B------:R-:W-:Y:S01]  /*3710*/  ISETP.GT.U32.AND P2, PT, R4.reuse, R69, PT ;  /* 0x000000450400720c */ /* 0x040fe20003f44070 */
[--C-:B------:R-:W-:Y:S01]  /*3720*/  @!P3 IMAD.IADD R73, R73, 0x1, -R4.reuse ;  /* 0x000000014949b824 */ /* 0x100fe200078e0a04 */
[----:B------:R-:W-:Y:S01]  /*3730*/  IABS R74, R96 ;  /* 0x00000060004a7213 */ /* 0x000fe20000000000 */
[----:B------:R-:W-:Y:S01]  /*3740*/  @!P5 IMAD.IADD R55, R55, 0x1, -R4 ;  /* 0x000000013737d824 */ /* 0x000fe200078e0a04 */
[C---:B------:R-:W-:Y:S01]  /*3750*/  ISETP.GT.U32.AND P3, PT, R4.reuse, R71, PT ;  /* 0x000000470400720c */ /* 0x040fe20003f64070 */
[----:B------:R-:W-:Y:S01]  /*3760*/  @!P4 IMAD.MOV R72, RZ, RZ, -R72 ;  /* 0x000000ffff48c224 */ /* 0x000fe200078e0a48 */
[C---:B------:R-:W-:Y:S01]  /*3770*/  ISETP.GT.U32.AND P4, PT, R4.reuse, R73, PT ;  /* 0x000000490400720c */ /* 0x040fe20003f84070 */
[----:B------:R-:W-:Y:S01]  /*3780*/  IMAD.HI.U32 R10, R5, R51, RZ ;  /* 0x00000033050a7227 */ /* 0x000fe200078e00ff */
[----:B------:R-:W-:-:S02]  /*3790*/  ISETP.GT.U32.AND P5, PT, R4, R55, PT ;  /* 0x000000370400720c */ /* 0x000fc40003fa4070 */
[----:B------:R-:W-:Y:S01]  /*37a0*/  @!P6 IADD3 R65, PT, PT, -R65, RZ, RZ ;  /* 0x000000ff4141e210 */ /* 0x000fe20007ffe1ff */
[----:B------:R-:W-:Y:S01]  /*37b0*/  IMAD.MOV R10, RZ, RZ, -R10 ;  /* 0x000000ffff0a7224 */ /* 0x000fe200078e0a0a */
[----:B------:R-:W-:Y:S02]  /*37c0*/  ISETP.GE.AND P6, PT, R75, RZ, PT ;  /* 0x000000ff4b00720c */ /* 0x000fe40003fc6270 */
[----:B------:R-:W-:Y:S01]  /*37d0*/  @!P2 IADD3 R69, PT, PT, R69, -R4, RZ ;  /* 0x800000044545a210 */ /* 0x000fe20007ffe0ff */
[----:B------:R-:W-:Y:S01]  /*37e0*/  IMAD R51, R0, R10, R51 ;  /* 0x0000000a00337224 */ /* 0x000fe200078e0233 */
[----:B------:R-:W-:Y:S01]  /*37f0*/  ISETP.GE.AND P2, PT, R76, RZ, PT ;  /* 0x000000ff4c00720c */ /* 0x000fe20003f46270 */
[--C-:B------:R-:W-:Y:S01]  /*3800*/  @!P3 IMAD.IADD R71, R71, 0x1, -R4.reuse ;  /* 0x000000014747b824 */ /* 0x100fe200078e0a04 */
[----:B------:R-:W-:Y:S02]  /*3810*/  IABS R10, R94 ;  /* 0x0000005e000a7213 */ /* 0x000fe40000000000 */
[----:B------:R-:W-:Y:S01]  /*3820*/  @!P4 IADD3 R73, PT, PT, R73, -R4, RZ ;  /* 0x800000044949c210 */ /* 0x000fe20007ffe0ff */
[----:B------:R-:W-:Y:S01]  /*3830*/  @!P5 IMAD.IADD R55, R55, 0x1, -R4 ;  /* 0x000000013737d824 */ /* 0x000fe200078e0a04 */
[----:B------:R-:W-:Y:S01]  /*3840*/  ISETP.GE.AND P3, PT, R77, RZ, PT ;  /* 0x000000ff4d00720c */ /* 0x000fe20003f66270 */
[----:B------:R-:W-:Y:S01]  /*3850*/  IMAD.HI.U32 R4, R5, R53, RZ ;  /* 0x0000003505047227 */ /* 0x000fe200078e00ff */
[----:B------:R-:W-:-:S02]  /*3860*/  ISETP.GE.AND P5, PT, R79, RZ, PT ;  /* 0x000000ff4f00720c */ /* 0x000fc40003fa6270 */
[----:B------:R-:W-:Y:S01]  /*3870*/  ISETP.GE.AND P4, PT, R78, RZ, PT ;  /* 0x000000ff4e00720c */ /* 0x000fe20003f86270 */
[----:B------:R-:W-:Y:S01]  /*3880*/  @!P6 IMAD.MOV R67, RZ, RZ, -R67 ;  /* 0x000000ffff43e224 */ /* 0x000fe200078e0a43 */
[----:B------:R-:W-:Y:S01]  /*3890*/  IADD3 R44, PT, PT, -R4, RZ, RZ ;  /* 0x000000ff042c7210 */ /* 0x000fe20007ffe1ff */
[----:B------:R-:W-:Y:S01]  /*38a0*/  IMAD.HI.U32 R4, R5, R74, RZ ;  /* 0x0000004a05047227 */ /* 0x000fe200078e00ff */
[----:B------:R-:W-:Y:S02]  /*38b0*/  @!P2 IADD3 R69, PT, PT, -R69, RZ, RZ ;  /* 0x000000ff4545a210 */ /* 0x000fe40007ffe1ff */
[C---:B------:R-:W-:Y:S01]  /*38c0*/  ISETP.GT.U32.AND P6, PT, R0.reuse, R51, PT ;  /* 0x000000330000720c */ /* 0x040fe20003fc4070 */
[----:B------:R-:W-:Y:S02]  /*38d0*/  IMAD.MOV R75, RZ, RZ, -R4 ;  /* 0x000000ffff4b7224 */ /* 0x000fe400078e0a04 */
[C---:B------:R-:W-:Y:S02]  /*38e0*/  IMAD R53, R0.reuse, R44, R53 ;  /* 0x0000002c00357224 */ /* 0x040fe400078e0235 */
[----:B------:R-:W-:Y:S01]  /*38f0*/  IMAD.HI.U32 R4, R5, R10, RZ ;  /* 0x0000000a05047227 */ /* 0x000fe200078e00ff */
[----:B------:R-:W1:Y:S02]  /*3900*/  LDC R44, c[0x0][0x3a0] ;  /* 0x0000e800ff2c7b82 */ /* 0x000e640000000800 */
[C---:B------:R-:W-:Y:S01]  /*3910*/  ISETP.GT.U32.AND P2, PT, R0.reuse, R53, PT ;  /* 0x000000350000720c */ /* 0x040fe20003f44070 */
[----:B------:R-:W-:-:S02]  /*3920*/  IMAD R5, R0, R75, R74 ;  /* 0x0000004b00057224 */ /* 0x000fc400078e024a */
[----:B------:R-:W-:Y:S02]  /*3930*/  IMAD.MOV R75, RZ, RZ, -R4 ;  /* 0x000000ffff4b7224 */ /* 0x000fe400078e0a04 */
[----:B------:R-:W-:Y:S02]  /*3940*/  IMAD.MOV.U32 R4, RZ, RZ, R55 ;  /* 0x000000ffff047224 */ /* 0x000fe400078e0037 */
[----:B------:R-:W-:Y:S02]  /*3950*/  IMAD R55, R0, R75, R10 ;  /* 0x0000004b00377224 */ /* 0x000fe400078e020a */
[----:B------:R-:W-:Y:S01]  /*3960*/  @!P3 IMAD.MOV R71, RZ, RZ, -R71 ;  /* 0x000000ffff47b224 */ /* 0x000fe200078e0a47 */
[----:B------:R-:W-:Y:S01]  /*3970*/  @!P5 IADD3 R4, PT, PT, -R4, RZ, RZ ;  /* 0x000000ff0404d210 */ /* 0x000fe20007ffe1ff */
[----:B------:R-:W-:Y:S01]  /*3980*/  @!P4 IMAD.MOV R73, RZ, RZ, -R73 ;  /* 0x000000ffff49c224 */ /* 0x000fe200078e0a49 */
[C---:B------:R-:W-:Y:S01]  /*3990*/  ISETP.GT.U32.AND P5, PT, R0.reuse, R5, PT ;  /* 0x000000050000720c */ /* 0x040fe20003fa4070 */
[----:B------:R-:W-:Y:S01]  /*39a0*/  @!P6 IMAD.IADD R51, R51, 0x1, -R0 ;  /* 0x000000013333e824 */ /* 0x000fe200078e0a00 */
[----:B------:R-:W-:-:S02]  /*39b0*/  ISETP.GT.U32.AND P3, PT, R0, R55, PT ;  /* 0x000000370000720c */ /* 0x000fc40003f64070 */
[----:B------:R-:W-:Y:S02]  /*39c0*/  @!P2 IADD3 R53, PT, PT, R53, -R0, RZ ;  /* 0x800000003535a210 */ /* 0x000fe40007ffe0ff */
[----:B------:R-:W-:Y:S02]  /*39d0*/  ISETP.NE.AND P6, PT, R3, RZ, PT ;  /* 0x000000ff0300720c */ /* 0x000fe40003fc5270 */
[C---:B------:R-:W-:Y:S02]  /*39e0*/  ISETP.GT.U32.AND P4, PT, R0.reuse, R53, PT ;  /* 0x000000350000720c */ /* 0x040fe40003f84070 */
[----:B------:R-:W-:Y:S02]  /*39f0*/  LOP3.LUT R3, RZ, R3, RZ, 0x33, !PT ;  /* 0x00000003ff037212 */ /* 0x000fe400078e33ff */
[----:B------:R-:W-:Y:S01]  /*3a00*/  ISETP.GT.U32.AND P2, PT, R0, R51, PT ;  /* 0x000000330000720c */ /* 0x000fe20003f44070 */
[----:B------:R-:W-:Y:S01]  /*3a10*/  @!P5 IMAD.IADD R5, R5, 0x1, -R0 ;  /* 0x000000010505d824 */ /* 0x000fe200078e0a00 */
[----:B------:R-:W-:-:S02]  /*3a20*/  SEL R83, R3, R25, !P6 ;  /* 0x0000001903537207 */ /* 0x000fc40007000000 */
[----:B------:R-:W-:Y:S02]  /*3a30*/  @!P3 IADD3 R55, PT, PT, R55, -R0, RZ ;  /* 0x800000003737b210 */ /* 0x000fe40007ffe0ff */
[----:B------:R-:W-:Y:S01]  /*3a40*/  SEL R89, R3, R7, !P6 ;  /* 0x0000000703597207 */ /* 0x000fe20007000000 */
[----:B------:R-:W-:Y:S01]  /*3a50*/  IMAD R83, R83, UR15, RZ ;  /* 0x0000000f53537c24 */ /* 0x000fe2000f8e02ff */
[----:B------:R-:W-:Y:S01]  /*3a60*/  SEL R78, R3, R20, !P6 ;  /* 0x00000014034e7207 */ /* 0x000fe20007000000 */
[--C-:B------:R-:W-:Y:S01]  /*3a70*/  @!P4 IMAD.IADD R53, R53, 0x1, -R0.reuse ;  /* 0x000000013535c824 */ /* 0x100fe200078e0a00 */
[----:B------:R-:W-:Y:S01]  /*3a80*/  SEL R101, R3, R23, !P6 ;  /* 0x0000001703657207 */ /* 0x000fe20007000000 */
[----:B-----5:R-:W-:Y:S01]  /*3a90*/  IMAD R89, R89, UR5, RZ ;  /* 0x0000000559597c24 */ /* 0x020fe2000f8e02ff */
[----:B------:R-:W-:Y:S01]  /*3aa0*/  SEL R93, R3, R24, !P6 ;  /* 0x00000018035d7207 */ /* 0x000fe20007000000 */
[----:B------:R-:W-:Y:S01]  /*3ab0*/  @!P2 IMAD.IADD R51, R51, 0x1, -R0 ;  /* 0x000000013333a824 */ /* 0x000fe200078e0a00 */
[----:B------:R-:W-:Y:S01]  /*3ac0*/  SEL R25, R3, R29, !P6 ;  /* 0x0000001d03197207 */ /* 0x000fe20007000000 */
[----:B------:R-:W-:Y:S01]  /*3ad0*/  IMAD R101, R101, UR13, RZ ;  /* 0x0000000d65657c24 */ /* 0x000fe2000f8e02ff */
[----:B------:R-:W-:Y:S01]  /*3ae0*/  SEL R105, R3, R31, !P6 ;  /* 0x0000001f03697207 */ /* 0x000fe20007000000 */
[----:B------:R-:W-:Y:S01]  /*3af0*/  IMAD R93, R93, UR14, RZ ;  /* 0x0000000e5d5d7c24 */ /* 0x000fe2000f8e02ff */
[----:B------:R-:W-:Y:S01]  /*3b00*/  SEL R95, R3, R32, !P6 ;  /* 0x00000020035f7207 */ /* 0x000fe20007000000 */
[----:B---3--:R-:W-:Y:S01]  /*3b10*/  IMAD R25, R25, UR19, RZ ;  /* 0x0000001319197c24 */ /* 0x008fe2000f8e02ff */
[----:B------:R-:W-:Y:S01]  /*3b20*/  SEL R109, R3, R39, !P6 ;  /* 0x00000027036d7207 */ /* 0x000fe20007000000 */
[----:B------:R-:W-:Y:S01]  /*3b30*/  IMAD R105, R105, UR21, RZ ;  /* 0x0000001569697c24 */ /* 0x000fe2000f8e02ff */
[----:B--2---:R-:W-:Y:S01]  /*3b40*/  SEL R79, R3, R41, !P6 ;  /* 0x00000029034f7207 */ /* 0x004fe20007000000 */
[----:B------:R-:W-:Y:S01]  /*3b50*/  IMAD R95, R95, UR22, RZ ;  /* 0x000000165f5f7c24 */ /* 0x000fe2000f8e02ff */
[----:B------:R-:W-:Y:S01]  /*3b60*/  SEL R80, R3, R46, !P6 ;  /* 0x0000002e03507207 */ /* 0x000fe20007000000 */
[----:B----4-:R-:W-:Y:S01]  /*3b70*/  IMAD R109, R109, UR29, RZ ;  /* 0x0000001d6d6d7c24 */ /* 0x010fe2000f8e02ff */
[----:B------:R-:W-:Y:S01]  /*3b80*/  SEL R113, R3, R48, !P6 ;  /* 0x0000003003717207 */ /* 0x000fe20007000000 */
[----:B------:R-:W-:Y:S01]  /*3b90*/  IMAD R79, R79, UR31, RZ ;  /* 0x0000001f4f4f7c24 */ /* 0x000fe2000f8e02ff */
[----:B------:R-:W-:-:S02]  /*3ba0*/  SEL R115, R3, R4, !P6 ;  /* 0x0000000403737207 */ /* 0x000fc40007000000 */
[----:B------:R-:W-:Y:S01]  /*3bb0*/  SEL R87, R3, R8, !P6 ;  /* 0x0000000803577207 */ /* 0x000fe20007000000 */
[----:B------:R-:W-:Y:S01]  /*3bc0*/  IMAD R113, R113, UR37, RZ ;  /* 0x0000002571717c24 */ /* 0x000fe2000f8e02ff */
[----:B------:R-:W-:Y:S01]  /*3bd0*/  SEL R7, R3, R9, !P6 ;  /* 0x0000000903077207 */ /* 0x000fe20007000000 */
[----:B------:R-:W-:Y:S01]  /*3be0*/  IMAD R115, R115, UR5, RZ ;  /* 0x0000000573737c24 */ /* 0x000fe2000f8e02ff */
[C---:B------:R-:W-:Y:S01]  /*3bf0*/  SEL R11, R3.reuse, R11, !P6 ;  /* 0x0000000b030b7207 */ /* 0x040fe20007000000 */
[----:B------:R-:W2:Y:S01]  /*3c00*/  LDC.64 R8, c[0x0][0x3a8] ;  /* 0x0000ea00ff087b82 */ /* 0x000ea20000000a00 */
[----:B------:R-:W-:Y:S01]  /*3c10*/  SEL R74, R3, R12, !P6 ;  /* 0x0000000c034a7207 */ /* 0x000fe20007000000 */
[----:B------:R-:W-:Y:S01]  /*3c20*/  IMAD R87, R87, UR5, RZ ;  /* 0x0000000557577c24 */ /* 0x000fe2000f8e02ff */
[C---:B------:R-:W-:Y:S02]  /*3c30*/  SEL R75, R3.reuse, R13, !P6 ;  /* 0x0000000d034b7207 */ /* 0x040fe40007000000 */
[----:B------:R-:W-:-:S02]  /*3c40*/  SEL R76, R3, R14, !P6 ;  /* 0x0000000e034c7207 */ /* 0x000fc40007000000 */
[C---:B------:R-:W-:Y:S02]  /*3c50*/  SEL R97, R3.reuse, R15, !P6 ;  /* 0x0000000f03617207 */ /* 0x040fe40007000000 */
[C---:B------:R-:W-:Y:S02]  /*3c60*/  SEL R91, R3.reuse, R16, !P6 ;  /* 0x00000010035b7207 */ /* 0x040fe40007000000 */
[----:B------:R-:W-:Y:S01]  /*3c70*/  SEL R85, R3, R17, !P6 ;  /* 0x0000001103557207 */ /* 0x000fe20007000000 */
[----:B------:R-:W-:Y:S01]  /*3c80*/  IMAD R97, R97, UR5, RZ ;  /* 0x0000000561617c24 */ /* 0x000fe2000f8e02ff */
[----:B------:R-:W-:Y:S01]  /*3c90*/  SEL R18, R3, R18, !P6 ;  /* 0x0000001203127207 */ /* 0x000fe20007000000 */
[----:B------:R-:W-:Y:S01]  /*3ca0*/  IMAD R91, R91, UR5, RZ ;  /* 0x000000055b5b7c24 */ /* 0x000fe2000f8e02ff */
[----:B------:R-:W-:Y:S01]  /*3cb0*/  SEL R77, R3, R19, !P6 ;  /* 0x00000013034d7207 */ /* 0x000fe20007000000 */
[----:B------:R-:W-:Y:S01]  /*3cc0*/  IMAD R85, R85, UR5, RZ ;  /* 0x0000000555557c24 */ /* 0x000fe2000f8e02ff */
[C---:B------:R-:W-:Y:S01]  /*3cd0*/  SEL R21, R3.reuse, R21, !P6 ;  /* 0x0000001503157207 */ /* 0x040fe20007000000 */
[----:B------:R-:W-:Y:S01]  /*3ce0*/  IMAD R19, R76, UR5, RZ ;  /* 0x000000054c137c24 */ /* 0x000fe2000f8e02ff */
[----:B------:R-:W-:-:S02]  /*3cf0*/  SEL R22, R3, R22, !P6 ;  /* 0x0000001603167207 */ /* 0x000fc40007000000 */
[----:B------:R-:W-:Y:S01]  /*3d00*/  SEL R20, R3, R26, !P6 ;  /* 0x0000001a03147207 */ /* 0x000fe20007000000 */
[----:B------:R-:W-:Y:S01]  /*3d10*/  IMAD R26, R21, UR6, RZ ;  /* 0x00000006151a7c24 */ /* 0x000fe2000f8e02ff */
[C---:B------:R-:W-:Y:S01]  /*3d20*/  SEL R23, R3.reuse, R27, !P6 ;  /* 0x0000001b03177207 */ /* 0x040fe20007000000 */
[----:B--2---:R-:W-:Y:S01]  /*3d30*/  IMAD R10, R92, R9, RZ ;  /* 0x000000095c0a7224 */ /* 0x004fe200078e02ff */
[----:B------:R-:W-:Y:S01]  /*3d40*/  SEL R28, R3, R28, !P6 ;  /* 0x0000001c031c7207 */ /* 0x000fe20007000000 */
[----:B------:R-:W-:Y:S01]  /*3d50*/  IMAD R27, R75, UR5, RZ ;  /* 0x000000054b1b7c24 */ /* 0x000fe2000f8e02ff */
[C---:B------:R-:W-:Y:S01]  /*3d60*/  SEL R30, R3.reuse, R30, !P6 ;  /* 0x0000001e031e7207 */ /* 0x040fe20007000000 */
[----:B------:R-:W-:Y:S01]  /*3d70*/  IMAD.SHL.U32 R250, R8, 0x4, RZ ;  /* 0x0000000408fa7824 */ /* 0x000fe200078e00ff */
[C---:B------:R-:W-:Y:S01]  /*3d80*/  SEL R81, R3.reuse, R33, !P6 ;  /* 0x0000002103517207 */ /* 0x040fe20007000000 */
[----:B------:R-:W-:Y:S01]  /*3d90*/  IMAD R33, R28, UR18, RZ ;  /* 0x000000121c217c24 */ /* 0x000fe2000f8e02ff */
[C---:B------:R-:W-:Y:S01]  /*3da0*/  SEL R24, R3.reuse, R34, !P6 ;  /* 0x0000002203187207 */ /* 0x040fe20007000000 */
[----:B------:R-:W-:Y:S01]  /*3db0*/  IMAD R102, R8, 0x30, RZ ;  /* 0x0000003008667824 */ /* 0x000fe200078e02ff */
[----:B------:R-:W-:Y:S01]  /*3dc0*/  SEL R35, R3, R35, !P6 ;  /* 0x0000002303237207 */ /* 0x000fe20007000000 */
[----:B------:R-:W-:Y:S01]  /*3dd0*/  IMAD R81, R81, UR23, RZ ;  /* 0x0000001751517c24 */ /* 0x000fe2000f8e02ff */
[C---:B------:R-:W-:Y:S01]  /*3de0*/  SEL R32, R3.reuse, R36, !P6 ;  /* 0x0000002403207207 */ /* 0x040fe20007000000 */
[----:B------:R-:W2:Y:S01]  /*3df0*/  LDC R34, c[0x0][0x3a0] ;  /* 0x0000e800ff227b82 */ /* 0x000ea20000000800 */
[C---:B------:R-:W-:Y:S01]  /*3e00*/  SEL R29, R3.reuse, R37, !P6 ;  /* 0x00000025031d7207 */ /* 0x040fe20007000000 */
[----:B------:R-:W-:Y:S01]  /*3e10*/  IMAD R37, R74, UR5, RZ ;  /* 0x000000054a257c24 */ /* 0x000fe2000f8e02ff */
[C---:B------:R-:W-:Y:S01]  /*3e20*/  SEL R31, R3.reuse, R38, !P6 ;  /* 0x00000026031f7207 */ /* 0x040fe20007000000 */
[----:B------:R-:W-:Y:S01]  /*3e30*/  IMAD R32, R32, UR26, RZ ;  /* 0x0000001a20207c24 */ /* 0x000fe2000f8e02ff */
[C---:B------:R-:W-:Y:S01]  /*3e40*/  SEL R99, R3.reuse, R40, !P6 ;  /* 0x0000002803637207 */ /* 0x040fe20007000000 */
[C---:B------:R-:W-:Y:S01]  /*3e50*/  IMAD R110, R8.reuse, 0x34, RZ ;  /* 0x00000034086e7824 */ /* 0x040fe200078e02ff */
[C---:B------:R-:W-:Y:S01]  /*3e60*/  SEL R39, R3.reuse, R42, !P6 ;  /* 0x0000002a03277207 */ /* 0x040fe20007000000 */
[----:B------:R-:W3:Y:S01]  /*3e70*/  LDC R36, c[0x0][0x3a0] ;  /* 0x0000e800ff247b82 */ /* 0x000ee20000000800 */
[----:B------:R-:W-:Y:S01]  /*3e80*/  SEL R43, R3, R43, !P6 ;  /* 0x0000002b032b7207 */ /* 0x000fe20007000000 */
[----:B------:R-:W-:Y:S01]  /*3e90*/  IMAD R99, R99, UR30, RZ ;  /* 0x0000001e63637c24 */ /* 0x000fe2000f8e02ff */
[C---:B------:R-:W-:Y:S01]  /*3ea0*/  SEL R41, R3.reuse, R45, !P6 ;  /* 0x0000002d03297207 */ /* 0x040fe20007000000 */
[----:B------:R-:W-:Y:S01]  /*3eb0*/  IMAD R118, R8, 0x38, RZ ;  /* 0x0000003808767824 */ /* 0x000fe200078e02ff */
[----:B------:R-:W-:Y:S01]  /*3ec0*/  SEL R82, R3, R47, !P6 ;  /* 0x0000002f03527207 */ /* 0x000fe20007000000 */
[----:B------:R-:W-:Y:S01]  /*3ed0*/  IMAD R47, R35, UR25, RZ ;  /* 0x00000019232f7c24 */ /* 0x000fe2000f8e02ff */
        /* <DEDUP_REMOVED lines=8> */
[C---:B------:R-:W-:Y:S01]  /*3f60*/  SEL R56, R3.reuse, R56, !P6 ;  /* 0x0000003803387207 */ /* 0x040fe20007000000 */
[----:B------:R-:W-:Y:S01]  /*3f70*/  IMAD R23, R80, UR35, RZ ;  /* 0x0000002350177c24 */ /* 0x000fe2000f8e02ff */
[C---:B------:R-:W-:Y:S01]  /*3f80*/  SEL R58, R3.reuse, R58, !P6 ;  /* 0x0000003a033a7207 */ /* 0x040fe20007000000 */
[----:B------:R-:W-:Y:S01]  /*3f90*/  IMAD R43, R54, UR41, RZ ;  /* 0x00000029362b7c24 */ /* 0x000fe2000f8e02ff */
[C---:B------:R-:W-:Y:S01]  /*3fa0*/  SEL R57, R3.reuse, R57, !P6 ;  /* 0x0000003903397207 */ /* 0x040fe20007000000 */
[----:B------:R-:W4:Y:S01]  /*3fb0*/  LDC R38, c[0x0][0x3a0] ;  /* 0x0000e800ff267b82 */ /* 0x000f220000000800 */
[C---:B------:R-:W-:Y:S01]  /*3fc0*/  SEL R117, R3.reuse, R60, !P6 ;  /* 0x0000003c03757207 */ /* 0x040fe20007000000 */
[----:B--2---:R-:W-:Y:S01]  /*3fd0*/  VIADD R34, R34, 0xfffffffb ;  /* 0xfffffffb22227836 */ /* 0x004fe20000000000 */
[C---:B------:R-:W-:Y:S01]  /*3fe0*/  SEL R107, R3.reuse, R59, !P6 ;  /* 0x0000003b036b7207 */ /* 0x040fe20007000000 */
        /* <DEDUP_REMOVED lines=8> */
[----:B------:R-:W2:Y:S01]  /*4070*/  LDC R40, c[0x0][0x3a0] ;  /* 0x0000e800ff287b82 */ /* 0x000ea20000000800 */
[C---:B------:R-:W-:Y:S01]  /*4080*/  SEL R68, R3.reuse, R68, !P6 ;  /* 0x0000004403447207 */ /* 0x040fe20007000000 */
[----:B---3--:R-:W-:Y:S01]  /*4090*/  VIADD R36, R36, 0xffffffff ;  /* 0xffffffff24247836 */ /* 0x008fe20000000000 */
[C---:B------:R-:W-:Y:S01]  /*40a0*/  SEL R70, R3.reuse, R70, !P6 ;  /* 0x0000004603467207 */ /* 0x040fe20007000000 */
[----:B------:R-:W-:Y:S01]  /*40b0*/  IMAD R242, R8, 0x5, RZ ;  /* 0x0000000508f27824 */ /* 0x000fe200078e02ff */
[----:B------:R-:W-:Y:S01]  /*40c0*/  SEL R119, R3, R63, !P6 ;  /* 0x0000003f03777207 */ /* 0x000fe20007000000 */
[----:B------:R-:W-:Y:S01]  /*40d0*/  IMAD R63, R39, UR32, RZ ;  /* 0x00000020273f7c24 */ /* 0x000fe2000f8e02ff */
        /* <DEDUP_REMOVED lines=8> */
[----:B------:R-:W-:Y:S01]  /*4160*/  SEL R88, R3, R71, !P6 ;  /* 0x0000004703587207 */ /* 0x000fe20007000000 */
[----:B------:R-:W-:Y:S01]  /*4170*/  IMAD R71, R7, UR5, RZ ;  /* 0x0000000507477c24 */ /* 0x000fe2000f8e02ff */
[----:B------:R-:W-:Y:S01]  /*4180*/  ISETP.GT.U32.AND P3, PT, R0, R55, PT ;  /* 0x000000370000720c */ /* 0x000fe20003f64070 */
[----:B------:R-:W-:Y:S01]  /*4190*/  IMAD R67, R20, UR16, RZ ;  /* 0x0000001014437c24 */ /* 0x000fe2000f8e02ff */
[C---:B------:R-:W-:Y:S01]  /*41a0*/  SEL R90, R3.reuse, R73, !P6 ;  /* 0x00000049035a7207 */ /* 0x040fe20007000000 */
[----:B------:R-:W-:Y:S01]  /*41b0*/  IMAD R73, R72, UR55, RZ ;  /* 0x0000003748497c24 */ /* 0x000fe2000f8e02ff */
[----:B------:R-:W-:Y:S01]  /*41c0*/  SEL R46, R3, R6, !P6 ;  /* 0x00000006032e7207 */ /* 0x000fe20007000000 */
[----:B------:R-:W-:Y:S01]  /*41d0*/  IMAD R7, R57, UR44, RZ ;  /* 0x0000002c39077c24 */ /* 0x000fe2000f8e02ff */
[----:B------:R-:W-:Y:S01]  /*41e0*/  ISETP.GT.U32.AND P5, PT, R0, R5, PT ;  /* 0x000000050000720c */ /* 0x000fe20003fa4070 */
[----:B------:R-:W-:Y:S01]  /*41f0*/  IMAD R57, R48, UR48, RZ ;  /* 0x0000003030397c24 */ /* 0x000fe2000f8e02ff */
[----:B------:R-:W-:Y:S01]  /*4200*/  ISETP.GE.AND P6, PT, R100, RZ, PT ;  /* 0x000000ff6400720c */ /* 0x000fe20003fc6270 */
[----:B------:R-:W-:Y:S01]  /*4210*/  IMAD R39, R86, UR57, RZ ;  /* 0x0000003956277c24 */ /* 0x000fe2000f8e02ff */
[----:B------:R-:W-:Y:S01]  /*4220*/  ISETP.GE.AND P4, PT, R96, RZ, PT ;  /* 0x000000ff6000720c */ /* 0x000fe20003f86270 */
[----:B------:R-:W-:Y:S01]  /*4230*/  IMAD R24, R29, UR27, RZ ;  /* 0x0000001b1d187c24 */ /* 0x000fe2000f8e02ff */
[----:B------:R-:W-:Y:S01]  /*4240*/  ISETP.GE.AND P2, PT, R98, RZ, PT ;  /* 0x000000ff6200720c */ /* 0x000fe20003f46270 */
[----:B------:R-:W-:Y:S01]  /*4250*/  @!P3 IMAD.IADD R55, R55, 0x1, -R0 ;  /* 0x000000013737b824 */ /* 0x000fe200078e0a00 */
[----:B------:R-:W-:Y:S01]  /*4260*/  ISETP.NE.AND P3, PT, R2, RZ, PT ;  /* 0x000000ff0200720c */ /* 0x000fe20003f65270 */
[----:B------:R-:W-:Y:S01]  /*4270*/  IMAD R29, R66, UR50, RZ ;  /* 0x00000032421d7c24 */ /* 0x000fe2000f8e02ff */
[----:B------:R-:W-:Y:S01]  /*4280*/  LOP3.LUT R2, RZ, R2, RZ, 0x33, !PT ;  /* 0x00000002ff027212 */ /* 0x000fe200078e33ff */
[----:B------:R-:W-:Y:S01]  /*4290*/  IMAD R28, R88, UR58, RZ ;  /* 0x0000003a581c7c24 */ /* 0x000fe2000f8e02ff */
[----:B------:R-:W-:Y:S01]  /*42a0*/  LEA R9, R9, R10, 0x5 ;  /* 0x0000000a09097211 */ /* 0x000fe200078e28ff */
[----:B------:R-:W-:Y:S01]  /*42b0*/  IMAD R18, R22, UR12, RZ ;  /* 0x0000000c16127c24 */ /* 0x000fe2000f8e02ff */
[----:B------:R-:W-:Y:S01]  /*42c0*/  @!P5 IADD3 R5, PT, PT, R5, -R0, RZ ;  /* 0x800000000505d210 */ /* 0x000fe20007ffe0ff */
[----:B------:R-:W-:Y:S01]  /*42d0*/  @!P6 IMAD.MOV R51, RZ, RZ, -R51 ;  /* 0x000000ffff33e224 */ /* 0x000fe200078e0a33 */
[----:B------:R-:W-:Y:S01]  /*42e0*/  ISETP.GE.AND P5, PT, R94, RZ, PT ;  /* 0x000000ff5e00720c */ /* 0x000fe20003fa6270 */
[----:B------:R-:W-:Y:S01]  /*42f0*/  IMAD R22, R58, UR43, RZ ;  /* 0x0000002b3a167c24 */ /* 0x000fe2000f8e02ff */
[----:B------:R-:W3:Y:S01]  /*4300*/  LDC R42, c[0x0][0x3a0] ;  /* 0x0000e800ff2a7b82 */ /* 0x000ee20000000800 */
[----:B------:R-:W-:Y:S01]  /*4310*/  @!P4 IMAD.MOV R5, RZ, RZ, -R5 ;  /* 0x000000ffff05c224 */ /* 0x000fe200078e0a05 */
[----:B------:R-:W-:Y:S01]  /*4320*/  SEL R0, R2, R51, !P3 ;  /* 0x0000003302007207 */ /* 0x000fe20005800000 */
[----:B------:R-:W-:Y:S01]  /*4330*/  IMAD R51, R77, UR5, RZ ;  /* 0x000000054d337c24 */ /* 0x000fe2000f8e02ff */
[----:B------:R-:W-:Y:S01]  /*4340*/  @!P2 IADD3 R53, PT, PT, -R53, RZ, RZ ;  /* 0x000000ff3535a210 */ /* 0x000fe20007ffe1ff */
[----:B------:R-:W-:Y:S01]  /*4350*/  IMAD R77, R50, UR39, RZ ;  /* 0x00000027324d7c24 */ /* 0x000fe2000f8e02ff */
[----:B------:R-:W-:Y:S01]  /*4360*/  SEL R5, R2, R5, !P3 ;  /* 0x0000000502057207 */ /* 0x000fe20005800000 */
[----:B------:R-:W-:Y:S01]  /*4370*/  IMAD R0, R0, UR4, RZ ;  /* 0x0000000400007c24 */ /* 0x000fe2000f8e02ff */
[----:B------:R-:W-:Y:S01]  /*4380*/  LEA R60, P4, R10, UR10, 0x2 ;  /* 0x0000000a0a3c7c11 */ /* 0x000fe2000f8810ff */
[----:B------:R-:W-:Y:S01]  /*4390*/  IMAD R21, R68, UR51, RZ ;  /* 0x0000003344157c24 */ /* 0x000fe2000f8e02ff */
[----:B------:R-:W-:Y:S01]  /*43a0*/  LEA R4, P2, R9, UR10, 0x2 ;  /* 0x0000000a09047c11 */ /* 0x000fe2000f8410ff */
[----:B------:R-:W-:Y:S01]  /*43b0*/  @!P5 IMAD.MOV R55, RZ, RZ, -R55 ;  /* 0x000000ffff37d224 */ /* 0x000fe200078e0a37 */
[----:B------:R-:W-:Y:S01]  /*43c0*/  LEA R16, P5, R0, UR8, 0x2 ;  /* 0x0000000800107c11 */ /* 0x000fe2000f8a10ff */
[----:B------:R-:W-:Y:S01]  /*43d0*/  IMAD R5, R5, UR4, RZ ;  /* 0x0000000405057c24 */ /* 0x000fe2000f8e02ff */
[----:B------:R-:W-:Y:S01]  /*43e0*/  LEA.HI.X.SX32 R61, R10, UR11, 0x2, P4 ;  /* 0x0000000b0a3d7c11 */ /* 0x000fe2000a0f16ff */
[----:B------:R-:W-:Y:S01]  /*43f0*/  IMAD R10, R31, UR28, RZ ;  /* 0x0000001c1f0a7c24 */ /* 0x000fe2000f8e02ff */
[----:B------:R-:W-:Y:S01]  /*4400*/  LEA.HI.X.SX32 R17, R0, UR9, 0x2, P5 ;  /* 0x0000000900117c11 */ /* 0x000fe2000a8f16ff */
[----:B------:R-:W-:Y:S01]  /*4410*/  IMAD R31, R41, UR34, RZ ;  /* 0x00000022291f7c24 */ /* 0x000fe2000f8e02ff */
[----:B------:R-:W-:Y:S01]  /*4420*/  LEA R12, P5, R5, UR8, 0x2 ;  /* 0x00000008050c7c11 */ /* 0x000fe2000f8a10ff */
[--C-:B------:R-:W-:Y:S01]  /*4430*/  IMAD.WIDE R126, R115, 0x4, R60.reuse ;  /* 0x00000004737e7825 */ /* 0x100fe200078e023c */
[C---:B------:R-:W-:Y:S01]  /*4440*/  SEL R6, R2.reuse, R55, !P3 ;  /* 0x0000003702067207 */ /* 0x040fe20005800000 */
[----:B------:R-:W5:Y:S01]  /*4450*/  LDCU.64 UR28, c[0x0][0x358] ;  /* 0x00006b00ff1c77ac */ /* 0x000f620008000a00 */
[----:B------:R-:W-:Y:S01]  /*4460*/  LEA.HI.X.SX32 R13, R5, UR9, 0x2, P5 ;  /* 0x00000009050d7c11 */ /* 0x000fe2000a8f16ff */
[----:B------:R-:W-:Y:S01]  /*4470*/  IMAD.WIDE R122, R97, 0x4, R60 ;  /* 0x00000004617a7825 */ /* 0x000fe200078e023c */
[----:B------:R-:W-:Y:S01]  /*4480*/  LEA.HI.X.SX32 R5, R9, UR11, 0x2, P2 ;  /* 0x0000000b09057c11 */ /* 0x000fe200090f16ff */
[----:B------:R-:W-:Y:S01]  /*4490*/  STL.64 [R1+0x850], R126 ;  /* 0x0008507e01007387 */ /* 0x000fe20000100a00 */
[----:B------:R-:W-:Y:S01]  /*44a0*/  SEL R3, R2, R53, !P3 ;  /* 0x0000003502037207 */ /* 0x000fe20005800000 */
[----:B------:R-:W-:Y:S01]  /*44b0*/  IMAD R55, R84, UR56, RZ ;  /* 0x0000003854377c24 */ /* 0x000fe2000f8e02ff */
[----:B------:R-:W-:Y:S01]  /*44c0*/  ISETP.GE.U32.AND P5, PT, R36, 0x7fffffc0, PT ;  /* 0x7fffffc02400780c */ /* 0x000fe20003fa6070 */
[----:B------:R-:W-:Y:S01]  /*44d0*/  IMAD.WIDE R124, R115, 0x4, R4 ;  /* 0x00000004737c7825 */ /* 0x000fe200078e0204 */
[----:B------:R-:W1:Y:S03]  /*44e0*/  LDCU UR6, c[0x0][0x3a0] ;  /* 0x00007400ff0677ac */ /* 0x000e660008000800 */
[----:B------:R-:W-:Y:S01]  /*44f0*/  IMAD.WIDE R114, R101, 0x4, R60 ;  /* 0x0000000465727825 */ /* 0x000fe200078e023c */
[----:B------:R2:W-:Y:S03]  /*4500*/  STL.64 [R1+0x848], R124 ;  /* 0x0008487c01007387 */ /* 0x0005e60000100a00 */
[----:B------:R-:W-:Y:S01]  /*4510*/  IMAD R53, R11, UR5, RZ ;  /* 0x000000050b357c24 */ /* 0x000fe2000f8e02ff */
[----:B------:R1:W-:Y:S01]  /*4520*/  STL.64 [R1+0x6e0], R122 ;  /* 0x0006e07a01007387 */ /* 0x0003e20000100a00 */
[----:B------:R-:W-:Y:S01]  /*4530*/  IMAD R41, R64, UR49, RZ ;  /* 0x0000003140297c24 */ /* 0x000fe2000f8e02ff */
[----:B------:R-:W-:Y:S01]  /*4540*/  UMOV UR5, 0x400 ;  /* 0x0000040000057882 */ /* 0x000fe20000000000 */
[----:B------:R-:W-:Y:S01]  /*4550*/  IMAD R11, R30, UR20, RZ ;  /* 0x000000141e0b7c24 */ /* 0x000fe2000f8e02ff */
[----:B------:R3:W-:Y:S01]  /*4560*/  STL.64 [R1+0x660], R114 ;  /* 0x0006607201007387 */ /* 0x0007e20000100a00 */
[----:B------:R-:W-:-:S02]  /*4570*/  IMAD R30, R56, UR42, RZ ;  /* 0x0000002a381e7c24 */ /* 0x000fc4000f8e02ff */
[----:B------:R-:W-:Y:S02]  /*4580*/  IMAD R3, R3, UR4, RZ ;  /* 0x0000000403037c24 */ /* 0x000fe4000f8e02ff */
[----:B--2---:R-:W-:-:S03]  /*4590*/  IMAD.WIDE R124, R105, 0x4, R60 ;  /* 0x00000004697c7825 */ /* 0x004fc600078e023c */
[----:B------:R-:W-:Y:S01]  /*45a0*/  LEA R2, P3, R3, UR8, 0x2 ;  /* 0x0000000803027c11 */ /* 0x000fe2000f8610ff */
[--C-:B-1----:R-:W-:Y:S01]  /*45b0*/  IMAD.WIDE R122, R109, 0x4, R60.reuse ;  /* 0x000000046d7a7825 */ /* 0x102fe200078e023c */
[----:B------:R1:W-:Y:S02]  /*45c0*/  STL.64 [R1+0x5e0], R124 ;  /* 0x0005e07c01007387 */ /* 0x0003e40000100a00 */
[----:B------:R-:W-:Y:S01]  /*45d0*/  LEA.HI.X.SX32 R3, R3, UR9, 0x2, P3 ;  /* 0x0000000903037c11 */ /* 0x000fe200098f16ff */
[--C-:B---3--:R-:W-:Y:S01]  /*45e0*/  IMAD.WIDE R114, R113, 0x4, R60.reuse ;  /* 0x0000000471727825 */ /* 0x108fe200078e023c */
[----:B------:R2:W-:Y:S03]  /*45f0*/  STL.64 [R1+0x560], R122 ;  /* 0x0005607a01007387 */ /* 0x0005e60000100a00 */
[----:B------:R-:W-:Y:S01]  /*4600*/  IMAD R6, R6, UR4, RZ ;  /* 0x0000000406067c24 */ /* 0x000fe2000f8e02ff */
[----:B------:R3:W-:Y:S01]  /*4610*/  STL.64 [R1+0x4e0], R114 ;  /* 0x0004e07201007387 */ /* 0x0007e20000100a00 */
[----:B------:R-:W-:Y:S01]  /*4620*/  IMAD R20, R90, UR59, RZ ;  /* 0x0000003b5a147c24 */ /* 0x000fe2000f8e02ff */
[----:B------:R-:W4:Y:S01]  /*4630*/  S2UR UR4, SR_CgaCtaId ;  /* 0x00000000000479c3 */ /* 0x000f220000008800 */
[----:B------:R-:W-:Y:S01]  /*4640*/  IMAD R9, R82, UR36, RZ ;  /* 0x0000002452097c24 */ /* 0x000fe2000f8e02ff */
[C---:B------:R-:W-:Y:S01]  /*4650*/  LEA R14, P6, R6.reuse, UR8, 0x2 ;  /* 0x00000008060e7c11 */ /* 0x040fe2000f8c10ff */
[--C-:B-1----:R-:W-:Y:S01]  /*4660*/  IMAD.WIDE R124, R117, 0x4, R60.reuse ;  /* 0x00000004757c7825 */ /* 0x102fe200078e023c */
[----:B------:R-:W1:Y:S02]  /*4670*/  LDCU UR8, c[0x0][0x3b0] ;  /* 0x00007600ff0877ac */ /* 0x000e640008000800 */
[----:B------:R-:W-:Y:S01]  /*4680*/  LEA.HI.X.SX32 R15, R6, UR9, 0x2, P6 ;  /* 0x00000009060f7c11 */ /* 0x000fe2000b0f16ff */
[----:B--2---:R-:W-:Y:S01]  /*4690*/  IMAD.WIDE R122, R119, 0x4, R60 ;  /* 0x00000004777a7825 */ /* 0x004fe200078e023c */
[----:B------:R2:W-:Y:S01]  /*46a0*/  STL.64 [R1+0x460], R124 ;  /* 0x0004607c01007387 */ /* 0x0005e20000100a00 */
[----:B------:R-:W-:-:S02]  /*46b0*/  ISETP.GE.U32.AND P6, PT, R34, 0x7fffffbc, PT ;  /* 0x7fffffbc2200780c */ /* 0x000fc40003fc6070 */
[----:B---3--:R-:W-:Y:S01]  /*46c0*/  IMAD.WIDE R114, R89, 0x4, R60 ;  /* 0x0000000459727825 */ /* 0x008fe200078e023c */
[----:B------:R3:W-:Y:S03]  /*46d0*/  STL.64 [R1+0x3e0], R122 ;  /* 0x0003e07a01007387 */ /* 0x0007e60000100a00 */
[----:B------:R-:W-:Y:S01]  /*46e0*/  IMAD R6, R70, UR52, RZ ;  /* 0x0000003446067c24 */ /* 0x000fe2000f8e02ff */
[----:B------:R1:W-:Y:S01]  /*46f0*/  STL.64 [R1+0x840], R114 ;  /* 0x0008407201007387 */ /* 0x0003e20000100a00 */
[----:B------:R-:W-:Y:S01]  /*4700*/  IMAD.WIDE R96, R97, 0x4, R4 ;  /* 0x0000000461607825 */ /* 0x000fe200078e0204 */
[----:B------:R-:W-:-:S03]  /*4710*/  SHF.L.U32 R70, R8, 0x5, RZ ;  /* 0x0000000508467819 */ /* 0x000fc600000006ff */
[----:B--2---:R-:W-:Y:S01]  /*4720*/  IMAD.WIDE R124, R91, 0x4, R60 ;  /* 0x000000045b7c7825 */ /* 0x004fe200078e023c */
[----:B----4-:R-:W-:-:S03]  /*4730*/  ULEA UR5, UR4, UR5, 0x18 ;  /* 0x0000000504057291 */ /* 0x010fc6000f8ec0ff */
[--C-:B---3--:R-:W-:Y:S01]  /*4740*/  IMAD.WIDE R122, R93, 0x4, R60.reuse ;  /* 0x000000045d7a7825 */ /* 0x108fe200078e023c */
[----:B------:R2:W-:Y:S03]  /*4750*/  STL.64 [R1+0x6d0], R124 ;  /* 0x0006d07c01007387 */ /* 0x0005e60000100a00 */
[----:B-1----:R-:W-:Y:S01]  /*4760*/  IMAD.WIDE R114, R95, 0x4, R60 ;  /* 0x000000045f727825 */ /* 0x002fe200078e023c */
[----:B------:R1:W-:Y:S03]  /*4770*/  STL.64 [R1+0x650], R122 ;  /* 0x0006507a01007387 */ /* 0x0003e60000100a00 */
[----:B------:R-:W-:Y:S01]  /*4780*/  IMAD R0, R46, UR8, RZ ;  /* 0x000000082e007c24 */ /* 0x000fe2000f8e02ff */
[----:B------:R3:W-:Y:S01]  /*4790*/  STL.64 [R1+0x5d0], R114 ;  /* 0x0005d07201007387 */ /* 0x0007e20000100a00 */
[----:B------:R-:W-:Y:S01]  /*47a0*/  IMAD.WIDE R100, R101, 0x4, R4 ;  /* 0x0000000465647825 */ /* 0x000fe200078e0204 */
[----:B------:R-:W4:Y:S03]  /*47b0*/  LDCU.64 UR8, c[0x0][0x3a8] ;  /* 0x00007500ff0877ac */ /* 0x000f260008000a00 */
[----:B--2---:R-:W-:-:S04]  /*47c0*/  IMAD.WIDE R124, R99, 0x4, R60 ;  /* 0x00000004637c7825 */ /* 0x004fc800078e023c */
[--C-:B-1----:R-:W-:Y:S01]  /*47d0*/  IMAD.WIDE R122, R103, 0x4, R60.reuse ;  /* 0x00000004677a7825 */ /* 0x102fe200078e023c */
[----:B------:R1:W-:Y:S03]  /*47e0*/  STL.64 [R1+0x550], R124 ;  /* 0x0005507c01007387 */ /* 0x0003e60000100a00 */
[----:B---3--:R-:W-:Y:S01]  /*47f0*/  IMAD.WIDE R114, R107, 0x4, R60 ;  /* 0x000000046b727825 */ /* 0x008fe200078e023c */
[----:B------:R2:W-:Y:S03]  /*4800*/  STL.64 [R1+0x4d0], R122 ;  /* 0x0004d07a01007387 */ /* 0x0005e60000100a00 */
[----:B------:R-:W-:Y:S01]  /*4810*/  IMAD.WIDE R88, R89, 0x4, R4 ;  /* 0x0000000459587825 */ /* 0x000fe200078e0204 */
[----:B------:R3:W-:Y:S01]  /*4820*/  STL.64 [R1+0x450], R114 ;  /* 0x0004507201007387 */ /* 0x0007e20000100a00 */
[----:B----4-:R-:W-:-:S02]  /*4830*/  USHF.L.U32 UR9, UR9, 0x6, URZ ;  /* 0x0000000609097899 */ /* 0x010fc400080006ff */
[----:B------:R-:W-:Y:S02]  /*4840*/  IMAD R94, R8, 0x2c, RZ ;  /* 0x0000002c085e7824 */ /* 0x000fe400078e02ff */
[----:B-1----:R-:W-:-:S04]  /*4850*/  IMAD.WIDE R124, R111, 0x4, R60 ;  /* 0x000000046f7c7825 */ /* 0x002fc800078e023c */
[--C-:B--2---:R-:W-:Y:S01]  /*4860*/  IMAD.WIDE R122, R87, 0x4, R60.reuse ;  /* 0x00000004577a7825 */ /* 0x104fe200078e023c */
[----:B------:R1:W-:Y:S03]  /*4870*/  STL.64 [R1+0x3d0], R124 ;  /* 0x0003d07c01007387 */ /* 0x0003e60000100a00 */
[----:B---3--:R-:W-:Y:S01]  /*4880*/  IMAD.WIDE R114, R85, 0x4, R60 ;  /* 0x0000000455727825 */ /* 0x008fe200078e023c */
[----:B------:R2:W-:Y:S03]  /*4890*/  STL.64 [R1+0x830], R122 ;  /* 0x0008307a01007387 */ /* 0x0005e60000100a00 */
[--C-:B------:R-:W-:Y:S01]  /*48a0*/  IMAD.WIDE R86, R87, 0x4, R4.reuse ;  /* 0x0000000457567825 */ /* 0x100fe200078e0204 */
[----:B------:R3:W-:Y:S03]  /*48b0*/  STL.64 [R1+0x6c0], R114 ;  /* 0x0006c07201007387 */ /* 0x0007e60000100a00 */
[----:B------:R-:W-:-:S04]  /*48c0*/  IMAD.WIDE R84, R85, 0x4, R4 ;  /* 0x0000000455547825 */ /* 0x000fc800078e0204 */
        /* <DEDUP_REMOVED lines=29> */
[----:B------:R-:W-:Y:S01]  /*4aa0*/  IMAD R126, R8, 0x3c, RZ ;  /* 0x0000003c087e7824 */ /* 0x000fe200078e02ff */
[----:B------:R3:W-:Y:S01]  /*4ab0*/  STL.64 [R1+0x4b0], R114 ;  /* 0x0004b07201007387 */ /* 0x0007e20000100a00 */
[----:B------:R-:W-:-:S04]  /*4ac0*/  IMAD.WIDE R248, R242, 0x4, R16 ;  /* 0x00000004f2f87825 */ /* 0x000fc800078e0210 */
[----:B-1----:R-:W-:-:S04]  /*4ad0*/  IMAD.WIDE R124, R57, 0x4, R60 ;  /* 0x00000004397c7825 */ /* 0x002fc800078e023c */
[--C-:B--2---:R-:W-:Y:S01]  /*4ae0*/  IMAD.WIDE R122, R55, 0x4, R60.reuse ;  /* 0x00000004377a7825 */ /* 0x104fe200078e023c */
[----:B------:R1:W-:Y:S03]  /*4af0*/  STL.64 [R1+0x430], R124 ;  /* 0x0004307c01007387 */ /* 0x0003e60000100a00 */
[----:B---3--:R-:W-:Y:S01]  /*4b00*/  IMAD.WIDE R114, R53, 0x4, R60 ;  /* 0x0000000435727825 */ /* 0x008fe200078e023c */
[----:B------:R2:W-:Y:S03]  /*4b10*/  STL.64 [R1+0x3b0], R122 ;  /* 0x0003b07a01007387 */ /* 0x0005e60000100a00 */
[C---:B------:R-:W-:Y:S01]  /*4b20*/  IMAD.WIDE R246, R242.reuse, 0x4, R2 ;  /* 0x00000004f2f67825 */ /* 0x040fe200078e0202 */
        /* <DEDUP_REMOVED lines=31> */
[C---:B------:R-:W-:Y:S01]  /*4d20*/  IMAD R142, R8.reuse, 0xd, RZ ;  /* 0x0000000d088e7824 */ /* 0x040fe200078e02ff */
[----:B------:R3:W-:Y:S01]  /*4d30*/  STL.64 [R1+0x510], R114 ;  /* 0x0005107201007387 */ /* 0x0007e20000100a00 */
[----:B------:R-:W-:-:S02]  /*4d40*/  IMAD R150, R8, 0x11, RZ ;  /* 0x0000001108967824 */ /* 0x000fc400078e02ff */
        /* <DEDUP_REMOVED lines=14> */
[----:B------:R-:W-:Y:S01]  /*4e30*/  IMAD.WIDE R142, R142, 0x4, R14 ;  /* 0x000000048e8e7825 */ /* 0x000fe200078e020e */
        /* <DEDUP_REMOVED lines=29> */
[--C-:B---3--:R-:W-:Y:S01]  /*5010*/  IMAD.WIDE R114, R6, 0x4, R60.reuse ;  /* 0x0000000406727825 */ /* 0x108fe200078e023c */
[----:B------:R2:W-:Y:S03]  /*5020*/  STL.64 [R1+0x470], R122 ;  /* 0x0004707a01007387 */ /* 0x0005e60000100a00 */
[----:B------:R-:W-:Y:S01]  /*5030*/  IMAD.WIDE R60, R0, 0x4, R60 ;  /* 0x00000004003c7825 */ /* 0x000fe200078e023c */
[----:B------:R3:W-:Y:S03]  /*5040*/  STL.64 [R1+0x3f0], R114 ;  /* 0x0003f07201007387 */ /* 0x0007e60000100a00 */
[--C-:B------:R-:W-:Y:S01]  /*5050*/  IMAD.WIDE R156, R158, 0x4, R12.reuse ;  /* 0x000000049e9c7825 */ /* 0x100fe200078e020c */
[----:B------:R4:W-:Y:S03]  /*5060*/  STL.64 [R1+0x248], R60 ;  /* 0x0002483c01007387 */ /* 0x0009e60000100a00 */
[C---:B-1----:R-:W-:Y:S01]  /*5070*/  IMAD.WIDE R124, R126.reuse, 0x4, R12 ;  /* 0x000000047e7c7825 */ /* 0x042fe200078e020c */
[----:B------:R1:W-:Y:S03]  /*5080*/  STL.64 [R1+0x6d8], R96 ;  /* 0x0006d86001007387 */ /* 0x0003e60000100a00 */
[--C-:B--2---:R-:W-:Y:S01]  /*5090*/  IMAD.WIDE R122, R126, 0x4, R2.reuse ;  /* 0x000000047e7a7825 */ /* 0x104fe200078e0202 */
[----:B------:R2:W-:Y:S03]  /*50a0*/  STL.64 [R1+0x658], R100 ;  /* 0x0006586401007387 */ /* 0x0005e60000100a00 */
[----:B---3--:R-:W-:-:S04]  /*50b0*/  IMAD.WIDE R114, R118, 0x4, R2 ;  /* 0x0000000476727825 */ /* 0x008fc800078e0202 */
[----:B----4-:R-:W-:-:S04]  /*50c0*/  IMAD.WIDE R60, R105, 0x4, R4 ;  /* 0x00000004693c7825 */ /* 0x010fc800078e0204 */
[--C-:B-1----:R-:W-:Y:S01]  /*50d0*/  IMAD.WIDE R96, R109, 0x4, R4.reuse ;  /* 0x000000046d607825 */ /* 0x102fe200078e0204 */
[----:B------:R1:W-:Y:S03]  /*50e0*/  STL.64 [R1+0x5d8], R60 ;  /* 0x0005d83c01007387 */ /* 0x0003e60000100a00 */
[----:B--2---:R-:W-:Y:S01]  /*50f0*/  IMAD.WIDE R100, R113, 0x4, R4 ;  /* 0x0000000471647825 */ /* 0x004fe200078e0204 */
[----:B------:R2:W-:Y:S03]  /*5100*/  STL.64 [R1+0x558], R96 ;  /* 0x0005586001007387 */ /* 0x0005e60000100a00 */
[C---:B------:R-:W-:Y:S01]  /*5110*/  IMAD.WIDE R104, R110.reuse, 0x4, R16 ;  /* 0x000000046e687825 */ /* 0x040fe200078e0210 */
[----:B------:R3:W-:Y:S03]  /*5120*/  STL.64 [R1+0x4d8], R100 ;  /* 0x0004d86401007387 */ /* 0x0007e60000100a00 */
[----:B------:R-:W-:-:S04]  /*5130*/  IMAD.WIDE R108, R110, 0x4, R12 ;  /* 0x000000046e6c7825 */ /* 0x000fc800078e020c */
[----:B-1----:R-:W-:-:S04]  /*5140*/  IMAD.WIDE R60, R117, 0x4, R4 ;  /* 0x00000004753c7825 */ /* 0x002fc800078e0204 */
[----:B--2---:R-:W-:Y:S01]  /*5150*/  IMAD.WIDE R96, R119, 0x4, R4 ;  /* 0x0000000477607825 */ /* 0x004fe200078e0204 */
[----:B------:R1:W-:Y:S03]  /*5160*/  STL.64 [R1+0x458], R60 ;  /* 0x0004583c01007387 */ /* 0x0003e60000100a00 */
[----:B---3--:R-:W-:Y:S01]  /*5170*/  IMAD.WIDE R100, R102, 0x4, R12 ;  /* 0x0000000466647825 */ /* 0x008fe200078e020c */
[----:B------:R-:W-:Y:S03]  /*5180*/  STL.64 [R1+0x3d8], R96 ;  /* 0x0003d86001007387 */ /* 0x000fe60000100a00 */
[C---:B------:R-:W-:Y:S01]  /*5190*/  IMAD.WIDE R112, R118.reuse, 0x4, R16 ;  /* 0x0000000476707825 */ /* 0x040fe200078e0210 */
[----:B------:R2:W-:Y:S03]  /*51a0*/  STL.64 [R1+0x838], R88 ;  /* 0x0008385801007387 */ /* 0x0005e60000100a00 */
[----:B------:R-:W-:-:S04]  /*51b0*/  IMAD.WIDE R116, R118, 0x4, R12 ;  /* 0x0000000476747825 */ /* 0x000fc800078e020c */
[----:B-1----:R-:W-:-:S04]  /*51c0*/  IMAD.WIDE R60, R91, 0x4, R4 ;  /* 0x000000045b3c7825 */ /* 0x002fc800078e0204 */
[--C-:B------:R-:W-:Y:S01]  /*51d0*/  IMAD.WIDE R90, R93, 0x4, R4.reuse ;  /* 0x000000045d5a7825 */ /* 0x100fe200078e0204 */
[----:B------:R1:W-:Y:S03]  /*51e0*/  STL.64 [R1+0x6c8], R60 ;  /* 0x0006c83c01007387 */ /* 0x0003e60000100a00 */
[----:B--2---:R-:W-:Y:S01]  /*51f0*/  IMAD.WIDE R88, R95, 0x4, R4 ;  /* 0x000000045f587825 */ /* 0x004fe200078e0204 */
        /* <DEDUP_REMOVED lines=13> */
[C---:B--2---:R-:W-:Y:S01]  /*52d0*/  IMAD.WIDE R90, R94.reuse, 0x4, R2 ;  /* 0x000000045e5a7825 */ /* 0x044fe200078e0202 */
[----:B------:R1:W-:Y:S03]  /*52e0*/  STL.64 [R1+0x3c8], R60 ;  /* 0x0003c83c01007387 */ /* 0x0003e60000100a00 */
[----:B---3--:R-:W-:Y:S01]  /*52f0*/  IMAD.WIDE R88, R94, 0x4, R16 ;  /* 0x000000045e587825 */ /* 0x008fe200078e0210 */
[----:B------:R2:W-:Y:S03]  /*5300*/  STL.64 [R1+0x828], R86 ;  /* 0x0008285601007387 */ /* 0x0005e60000100a00 */
[C---:B------:R-:W-:Y:S01]  /*5310*/  IMAD.WIDE R106, R110.reuse, 0x4, R2 ;  /* 0x000000046e6a7825 */ /* 0x040fe200078e0202 */
[----:B------:R3:W-:Y:S03]  /*5320*/  STL.64 [R1+0x6b8], R84 ;  /* 0x0006b85401007387 */ /* 0x0007e60000100a00 */
[----:B------:R-:W-:-:S04]  /*5330*/  IMAD.WIDE R110, R110, 0x4, R14 ;  /* 0x000000046e6e7825 */ /* 0x000fc800078e020e */
[----:B-1----:R-:W-:-:S04]  /*5340*/  IMAD.WIDE R60, R83, 0x4, R4 ;  /* 0x00000004533c7825 */ /* 0x002fc800078e0204 */
[----:B--2---:R-:W-:Y:S01]  /*5350*/  IMAD R86, R8, 0x28, RZ ;  /* 0x0000002808567824 */ /* 0x004fe200078e02ff */
[----:B------:R1:W-:Y:S01]  /*5360*/  STL.64 [R1+0x638], R60 ;  /* 0x0006383c01007387 */ /* 0x0003e20000100a00 */
[----:B------:R-:W-:-:S03]  /*5370*/  IMAD.WIDE R158, R158, 0x4, R14 ;  /* 0x000000049e9e7825 */ /* 0x000fc600078e020e */
[----:B------:R2:W-:Y:S01]  /*5380*/  STL.64 [R1+0x5b8], R80 ;  /* 0x0005b85001007387 */ /* 0x0005e20000100a00 */
[----:B------:R-:W-:-:S03]  /*5390*/  IMAD.WIDE R82, R86, 0x4, R2 ;  /* 0x0000000456527825 */ /* 0x000fc600078e0202 */
[----:B------:R4:W-:Y:S01]  /*53a0*/  STL.64 [R1+0x538], R78 ;  /* 0x0005384e01007387 */ /* 0x0009e20000100a00 */
[----:B---3--:R-:W-:-:S04]  /*53b0*/  IMAD.WIDE R84, R86, 0x4, R12 ;  /* 0x0000000456547825 */ /* 0x008fc800078e020c */
[----:B-1----:R-:W-:-:S04]  /*53c0*/  IMAD.WIDE R60, R77, 0x4, R4 ;  /* 0x000000044d3c7825 */ /* 0x002fc800078e0204 */
[----:B--2---:R-:W-:Y:S01]  /*53d0*/  IMAD.WIDE R80, R86, 0x4, R16 ;  /* 0x0000000456507825 */ /* 0x004fe200078e0210 */
[----:B------:R1:W-:Y:S03]  /*53e0*/  STL.64 [R1+0x4b8], R60 ;  /* 0x0004b83c01007387 */ /* 0x0003e60000100a00 */
[----:B----4-:R-:W-:Y:S01]  /*53f0*/  IMAD R78, R8, 0x24, RZ ;  /* 0x00000024084e7824 */ /* 0x010fe200078e02ff */
[----:B------:R2:W-:Y:S01]  /*5400*/  STL.64 [R1+0x438], R74 ;  /* 0x0004384a01007387 */ /* 0x0005e20000100a00 */
[----:B------:R-:W-:-:S03]  /*5410*/  IMAD.WIDE R86, R86, 0x4, R14 ;  /* 0x0000000456567825 */ /* 0x000fc600078e020e */
[----:B------:R3:W-:Y:S01]  /*5420*/  STL.64 [R1+0x3b8], R72 ;  /* 0x0003b84801007387 */ /* 0x0007e20000100a00 */
[----:B------:R-:W-:-:S04]  /*5430*/  IMAD.WIDE R76, R78, 0x4, R12 ;  /* 0x000000044e4c7825 */ /* 0x000fc800078e020c */
[----:B-1----:R-:W-:-:S04]  /*5440*/  IMAD.WIDE R60, R71, 0x4, R4 ;  /* 0x00000004473c7825 */ /* 0x002fc800078e0204 */
[C---:B--2---:R-:W-:Y:S01]  /*5450*/  IMAD.WIDE R74, R78.reuse, 0x4, R2 ;  /* 0x000000044e4a7825 */ /* 0x044fe200078e0202 */
[----:B------:R1:W-:Y:S03]  /*5460*/  STL.64 [R1+0x778], R60 ;  /* 0x0007783c01007387 */ /* 0x0003e60000100a00 */
[C---:B---3--:R-:W-:Y:S01]  /*5470*/  IMAD.WIDE R72, R78.reuse, 0x4, R16 ;  /* 0x000000044e487825 */ /* 0x048fe200078e0210 */
[----:B------:R-:W-:Y:S03]  /*5480*/  STL.64 [R1+0x6a8], R68 ;  /* 0x0006a84401007387 */ /* 0x000fe60000100a00 */
[----:B------:R-:W-:Y:S01]  /*5490*/  IMAD.WIDE R78, R78, 0x4, R14 ;  /* 0x000000044e4e7825 */ /* 0x000fe200078e020e */
[----:B------:R-:W-:Y:S03]  /*54a0*/  STL.64 [R1+0x628], R66 ;  /* 0x0006284201007387 */ /* 0x000fe60000100a00 */
[----:B------:R-:W-:-:S02]  /*54b0*/  IMAD R166, R8, 0x19, RZ ;  /* 0x0000001908a67824 */ /* 0x000fc400078e02ff */
[----:B-1----:R-:W-:-:S04]  /*54c0*/  IMAD.WIDE R60, R65, 0x4, R4 ;  /* 0x00000004413c7825 */ /* 0x002fc800078e0204 */
[--C-:B------:R-:W-:Y:S01]  /*54d0*/  IMAD.WIDE R64, R63, 0x4, R4.reuse ;  /* 0x000000043f407825 */ /* 0x100fe200078e0204 */
[----:B------:R1:W-:Y:S03]  /*54e0*/  STL.64 [R1+0x5a8], R60 ;  /* 0x0005a83c01007387 */ /* 0x0003e60000100a00 */
[--C-:B------:R-:W-:Y:S01]  /*54f0*/  IMAD.WIDE R62, R59, 0x4, R4.reuse ;  /* 0x000000043b3e7825 */ /* 0x100fe200078e0204 */
[----:B------:R-:W-:Y:S03]  /*5500*/  STL.64 [R1+0x528], R64 ;  /* 0x0005284001007387 */ /* 0x000fe60000100a00 */
[--C-:B------:R-:W-:Y:S01]  /*5510*/  IMAD.WIDE R58, R55, 0x4, R4.reuse ;  /* 0x00000004373a7825 */ /* 0x100fe200078e0204 */
[----:B------:R2:W-:Y:S03]  /*5520*/  STL.64 [R1+0x4a8], R62 ;  /* 0x0004a83e01007387 */ /* 0x0005e60000100a00 */
[----:B------:R-:W-:-:S04]  /*5530*/  IMAD.WIDE R54, R51, 0x4, R4 ;  /* 0x0000000433367825 */ /* 0x000fc800078e0204 */
[----:B-1----:R-:W-:-:S04]  /*5540*/  IMAD.WIDE R60, R57, 0x4, R4 ;  /* 0x00000004393c7825 */ /* 0x002fc800078e0204 */
[--C-:B------:R-:W-:Y:S01]  /*5550*/  IMAD.WIDE R56, R53, 0x4, R4.reuse ;  /* 0x0000000435387825 */ /* 0x100fe200078e0204 */
[----:B------:R-:W-:Y:S03]  /*5560*/  STL.64 [R1+0x428], R60 ;  /* 0x0004283c01007387 */ /* 0x000fe60000100a00 */
[--C-:B------:R-:W-:Y:S01]  /*5570*/  IMAD.WIDE R52, R49, 0x4, R4.reuse ;  /* 0x0000000431347825 */ /* 0x100fe200078e0204 */
[----:B------:R-:W-:Y:S03]  /*5580*/  STL.64 [R1+0x3a0], R58 ;  /* 0x0003a03a01007387 */ /* 0x000fe60000100a00 */
[--C-:B------:R-:W-:Y:S01]  /*5590*/  IMAD.WIDE R50, R47, 0x4, R4.reuse ;  /* 0x000000042f327825 */ /* 0x100fe200078e0204 */
[----:B------:R-:W-:Y:S03]  /*55a0*/  STL.64 [R1+0x750], R56 ;  /* 0x0007503801007387 */ /* 0x000fe60000100a00 */
[--C-:B------:R-:W-:Y:S01]  /*55b0*/  IMAD.WIDE R48, R45, 0x4, R4.reuse ;  /* 0x000000042d307825 */ /* 0x100fe200078e0204 */
[----:B------:R1:W-:Y:S03]  /*55c0*/  STL.64 [R1+0x698], R54 ;  /* 0x0006983601007387 */ /* 0x0003e60000100a00 */
[----:B------:R-:W-:Y:S01]  /*55d0*/  IMAD.WIDE R46, R43, 0x4, R4 ;  /* 0x000000042b2e7825 */ /* 0x000fe200078e0204 */
[----:B------:R3:W-:Y:S03]  /*55e0*/  STL.64 [R1+0x618], R52 ;  /* 0x0006183401007387 */ /* 0x0007e60000100a00 */
[----:B--2---:R-:W-:Y:S01]  /*55f0*/  IMAD R62, R8, 0x1c, RZ ;  /* 0x0000001c083e7824 */ /* 0x004fe200078e02ff */
[----:B------:R2:W-:Y:S01]  /*5600*/  STL.64 [R1+0x598], R50 ;  /* 0x0005983201007387 */ /* 0x0005e20000100a00 */
[----:B------:R-:W-:-:S03]  /*5610*/  IMAD.WIDE R64, R70, 0x4, R16 ;  /* 0x0000000446407825 */ /* 0x000fc600078e0210 */
[----:B------:R4:W-:Y:S01]  /*5620*/  STL.64 [R1+0x518], R48 ;  /* 0x0005183001007387 */ /* 0x0009e20000100a00 */
[----:B-1----:R-:W-:Y:S02]  /*5630*/  IMAD R54, R8, 0x18, RZ ;  /* 0x0000001808367824 */ /* 0x002fe400078e02ff */
[----:B------:R-:W-:Y:S01]  /*5640*/  IMAD.WIDE R56, R62, 0x4, R16 ;  /* 0x000000043e387825 */ /* 0x000fe200078e0210 */
[----:B------:R1:W-:Y:S03]  /*5650*/  STL.64 [R1+0x498], R46 ;  /* 0x0004982e01007387 */ /* 0x0003e60000100a00 */
[----:B---3--:R-:W-:-:S04]  /*5660*/  IMAD.WIDE R52, R54, 0x4, R12 ;  /* 0x0000000436347825 */ /* 0x008fc800078e020c */
[----:B--2---:R-:W-:-:S04]  /*5670*/  IMAD.WIDE R50, R41, 0x4, R4 ;  /* 0x0000000429327825 */ /* 0x004fc800078e0204 */
[--C-:B----4-:R-:W-:Y:S01]  /*5680*/  IMAD.WIDE R48, R39, 0x4, R4.reuse ;  /* 0x0000000427307825 */ /* 0x110fe200078e0204 */
[----:B------:R2:W-:Y:S03]  /*5690*/  STL.64 [R1+0x418], R50 ;  /* 0x0004183201007387 */ /* 0x0005e60000100a00 */
[----:B-1----:R-:W-:Y:S01]  /*56a0*/  IMAD.WIDE R46, R37, 0x4, R4 ;  /* 0x00000004252e7825 */ /* 0x002fe200078e0204 */
[----:B------:R1:W-:Y:S03]  /*56b0*/  STL.64 [R1+0x388], R48 ;  /* 0x0003883001007387 */ /* 0x0003e60000100a00 */
[C---:B------:R-:W-:Y:S01]  /*56c0*/  IMAD.WIDE R58, R62.reuse, 0x4, R2 ;  /* 0x000000043e3a7825 */ /* 0x040fe200078e0202 */
[----:B------:R3:W-:Y:S03]  /*56d0*/  STL.64 [R1+0x720], R46 ;  /* 0x0007202e01007387 */ /* 0x0007e60000100a00 */
[----:B------:R-:W-:-:S04]  /*56e0*/  IMAD.WIDE R60, R62, 0x4, R12 ;  /* 0x000000043e3c7825 */ /* 0x000fc800078e020c */
[----:B--2---:R-:W-:-:S04]  /*56f0*/  IMAD.WIDE R50, R35, 0x4, R4 ;  /* 0x0000000423327825 */ /* 0x004fc800078e0204 */
[--C-:B-1----:R-:W-:Y:S01]  /*5700*/  IMAD.WIDE R48, R33, 0x4, R4.reuse ;  /* 0x0000000421307825 */ /* 0x102fe200078e0204 */
[----:B------:R1:W-:Y:S03]  /*5710*/  STL.64 [R1+0x688], R50 ;  /* 0x0006883201007387 */ /* 0x0003e60000100a00 */
[--C-:B---3--:R-:W-:Y:S01]  /*5720*/  IMAD.WIDE R46, R32, 0x4, R4.reuse ;  /* 0x00000004202e7825 */ /* 0x108fe200078e0204 */
[----:B------:R2:W-:Y:S03]  /*5730*/  STL.64 [R1+0x608], R48 ;  /* 0x0006083001007387 */ /* 0x0005e60000100a00 */
[--C-:B------:R-:W-:Y:S01]  /*5740*/  IMAD.WIDE R32, R31, 0x4, R4.reuse ;  /* 0x000000041f207825 */ /* 0x100fe200078e0204 */
[----:B------:R3:W-:Y:S03]  /*5750*/  STL.64 [R1+0x588], R46 ;  /* 0x0005882e01007387 */ /* 0x0007e60000100a00 */
[----:B------:R-:W-:Y:S01]  /*5760*/  IMAD.WIDE R30, R30, 0x4, R4 ;  /* 0x000000041e1e7825 */ /* 0x000fe200078e0204 */
[----:B------:R4:W-:Y:S03]  /*5770*/  STL.64 [R1+0x508], R32 ;  /* 0x0005082001007387 */ /* 0x0009e60000100a00 */
[C---:B-1----:R-:W-:Y:S01]  /*5780*/  IMAD.WIDE R50, R54.reuse, 0x4, R2 ;  /* 0x0000000436327825 */ /* 0x042fe200078e0202 */
[----:B------:R1:W-:Y:S03]  /*5790*/  STL.64 [R1+0x488], R30 ;  /* 0x0004881e01007387 */ /* 0x0003e60000100a00 */
[----:B--2---:R-:W-:-:S04]  /*57a0*/  IMAD.WIDE R48, R54, 0x4, R16 ;  /* 0x0000000436307825 */ /* 0x004fc800078e0210 */
[----:B---3--:R-:W-:-:S04]  /*57b0*/  IMAD.WIDE R46, R29, 0x4, R4 ;  /* 0x000000041d2e7825 */ /* 0x008fc800078e0204 */
[--C-:B----4-:R-:W-:Y:S01]  /*57c0*/  IMAD.WIDE R32, R28, 0x4, R4.reuse ;  /* 0x000000041c207825 */ /* 0x110fe200078e0204 */
[----:B------:R2:W-:Y:S03]  /*57d0*/  STL.64 [R1+0x408], R46 ;  /* 0x0004082e01007387 */ /* 0x0005e60000100a00 */
[--C-:B-1----:R-:W-:Y:S01]  /*57e0*/  IMAD.WIDE R30, R27, 0x4, R4.reuse ;  /* 0x000000041b1e7825 */ /* 0x102fe200078e0204 */
[----:B------:R-:W-:Y:S03]  /*57f0*/  STL.64 [R1+0x270], R32 ;  /* 0x0002702001007387 */ /* 0x000fe60000100a00 */
[--C-:B------:R-:W-:Y:S01]  /*5800*/  IMAD.WIDE R28, R26, 0x4, R4.reuse ;  /* 0x000000041a1c7825 */ /* 0x100fe200078e0204 */
[----:B------:R1:W-:Y:S03]  /*5810*/  STL.64 [R1+0x6f8], R30 ;  /* 0x0006f81e01007387 */ /* 0x0003e60000100a00 */
[--C-:B------:R-:W-:Y:S01]  /*5820*/  IMAD.WIDE R26, R25, 0x4, R4.reuse ;  /* 0x00000004191a7825 */ /* 0x100fe200078e0204 */
[----:B------:R3:W-:Y:S03]  /*5830*/  STL.64 [R1+0x678], R28 ;  /* 0x0006781c01007387 */ /* 0x0007e60000100a00 */
[----:B------:R-:W-:Y:S01]  /*5840*/  IMAD.WIDE R24, R24, 0x4, R4 ;  /* 0x0000000418187825 */ /* 0x000fe200078e0204 */
[----:B------:R4:W-:Y:S03]  /*5850*/  STL.64 [R1+0x5f8], R26 ;  /* 0x0005f81a01007387 */ /* 0x0009e60000100a00 */
[C---:B--2---:R-:W-:Y:S01]  /*5860*/  IMAD R46, R8.reuse, 0x14, RZ ;  /* 0x00000014082e7824 */ /* 0x044fe200078e02ff */
[----:B------:R2:W-:Y:S01]  /*5870*/  STL.64 [R1+0x578], R24 ;  /* 0x0005781801007387 */ /* 0x0005e20000100a00 */
[----:B-1----:R-:W-:-:S02]  /*5880*/  IMAD R30, R8, 0xc, RZ ;  /* 0x0000000c081e7824 */ /* 0x002fc400078e02ff */
[----:B------:R-:W-:-:S04]  /*5890*/  IMAD.WIDE R54, R54, 0x4, R14 ;  /* 0x0000000436367825 */ /* 0x000fc800078e020e */
[----:B---3--:R-:W-:-:S04]  /*58a0*/  IMAD.WIDE R28, R23, 0x4, R4 ;  /* 0x00000004171c7825 */ /* 0x008fc800078e0204 */
[--C-:B----4-:R-:W-:Y:S01]  /*58b0*/  IMAD.WIDE R26, R22, 0x4, R4.reuse ;  /* 0x00000004161a7825 */ /* 0x110fe200078e0204 */
[----:B------:R-:W-:Y:S03]  /*58c0*/  STL.64 [R1+0x4f8], R28 ;  /* 0x0004f81c01007387 */ /* 0x000fe60000100a00 */
[--C-:B--2---:R-:W-:Y:S01]  /*58d0*/  IMAD.WIDE R24, R21, 0x4, R4.reuse ;  /* 0x0000000415187825 */ /* 0x104fe200078e0204 */
[----:B------:R1:W-:Y:S03]  /*58e0*/  STL.64 [R1+0x478], R26 ;  /* 0x0004781a01007387 */ /* 0x0003e60000100a00 */
[--C-:B------:R-:W-:Y:S01]  /*58f0*/  IMAD.WIDE R22, R20, 0x4, R4.reuse ;  /* 0x0000000414167825 */ /* 0x100fe200078e0204 */
        /* <DEDUP_REMOVED lines=10> */
[----:B------:R-:W-:Y:S03]  /*59a0*/  STL.64 [R1+0x5e8], R22 ;  /* 0x0005e81601007387 */ /* 0x000fe60000100a00 */
[--C-:B-1----:R-:W-:Y:S01]  /*59b0*/  IMAD.WIDE R18, R9, 0x4, R4.reuse ;  /* 0x0000000409127825 */ /* 0x102fe200078e0204 */
[----:B------:R1:W-:Y:S01]  /*59c0*/  STL.64 [R1+0x568], R20 ;  /* 0x0005681401007387 */ /* 0x0003e20000100a00 */
[----:B------:R-:W2:Y:S02]  /*59d0*/  LDC R9, c[0x0][0x3a0] ;  /* 0x0000e800ff097b82 */ /* 0x000ea40000000800 */
[--C-:B------:R-:W-:Y:S01]  /*59e0*/  IMAD.WIDE R10, R7, 0x4, R4.reuse ;  /* 0x00000004070a7825 */ /* 0x100fe200078e0204 */
[----:B------:R3:W-:Y:S03]  /*59f0*/  STL.64 [R1+0x4e8], R18 ;  /* 0x0004e81201007387 */ /* 0x0007e60000100a00 */
[--C-:B------:R-:W-:Y:S01]  /*5a00*/  IMAD.WIDE R6, R6, 0x4, R4.reuse ;  /* 0x0000000406067825 */ /* 0x100fe200078e0204 */
[----:B------:R-:W-:Y:S03]  /*5a10*/  STL.64 [R1+0x468], R10 ;  /* 0x0004680a01007387 */ /* 0x000fe60000100a00 */
[----:B------:R-:W-:Y:S01]  /*5a20*/  IMAD.WIDE R4, R0, 0x4, R4 ;  /* 0x0000000400047825 */ /* 0x000fe200078e0204 */
[----:B------:R4:W-:Y:S01]  /*5a30*/  STL.64 [R1+0x3e8], R6 ;  /* 0x0003e80601007387 */ /* 0x0009e20000100a00 */
[----:B------:R-:W-:-:S02]  /*5a40*/  IADD3 R0, PT, PT, R38, -0x9, RZ ;  /* 0xfffffff726007810 */ /* 0x000fc40007ffe0ff */
[----:B-1----:R-:W-:Y:S01]  /*5a50*/  IMAD.WIDE R20, R250, 0x4, R16 ;  /* 0x00000004fa147825 */ /* 0x002fe200078e0210 */
[----:B------:R1:W-:Y:S01]  /*5a60*/  STL.64 [R1+0x50], R4 ;  /* 0x0000500401007387 */ /* 0x0003e20000100a00 */
[----:B------:R-:W-:Y:S02]  /*5a70*/  ISETP.GE.U32.AND P2, PT, R0, 0x7fffffb8, PT ;  /* 0x7fffffb80000780c */ /* 0x000fe40003f46070 */
[----:B------:R-:W-:Y:S01]  /*5a80*/  VIADD R0, R42, 0xffffffef ;  /* 0xffffffef2a007836 */ /* 0x000fe20000000000 */
[----:B------:R2:W-:Y:S01]  /*5a90*/  STL.64 [R1+0x10], R20 ;  /* 0x0000101401007387 */ /* 0x0005e20000100a00 */
[----:B---3--:R-:W-:Y:S01]  /*5aa0*/  IMAD.WIDE R18, R250, 0x4, R2 ;  /* 0x00000004fa127825 */ /* 0x008fe200078e0202 */
[----:B----4-:R-:W3:Y:S01]  /*5ab0*/  LDC R6, c[0x0][0x3a0] ;  /* 0x0000e800ff067b82 */ /* 0x010ee20000000800 */
[----:B------:R-:W-:Y:S02]  /*5ac0*/  SHF.L.U32 R7, R92, 0x2, RZ ;  /* 0x000000025c077819 */ /* 0x000fe400000006ff */
[----:B------:R-:W-:Y:S01]  /*5ad0*/  IMAD.SHL.U32 R22, R8, 0x8, RZ ;  /* 0x0000000808167824 */ /* 0x000fe200078e00ff */
[----:B------:R-:W-:Y:S01]  /*5ae0*/  ISETP.GE.U32.AND P4, PT, R0, 0x7fffffb0, PT ;  /* 0x7fffffb00000780c */ /* 0x000fe20003f86070 */
[----:B-1----:R-:W-:Y:S01]  /*5af0*/  VIADD R4, R40, 0xfffffff3 ;  /* 0xfffffff328047836 */ /* 0x002fe20000000000 */
[----:B------:R-:W-:Y:S01]  /*5b00*/  IADD3 R5, PT, PT, R7, UR5, RZ ;  /* 0x0000000507057c10 */ /* 0x000fe2000fffe0ff */
[----:B------:R-:W-:Y:S01]  /*5b10*/  VIADD R0, R44, 0xffffffeb ;  /* 0xffffffeb2c007836 */ /* 0x000fe20000000000 */
[----:B------:R1:W-:Y:S01]  /*5b20*/  STL.64 [R1+0x8], R18 ;  /* 0x0000081201007387 */ /* 0x0003e20000100a00 */
[----:B------:R-:W4:Y:S01]  /*5b30*/  LDC R7, c[0x0][0x3a0] ;  /* 0x0000e800ff077b82 */ /* 0x000f220000000800 */
[----:B------:R-:W-:Y:S01]  /*5b40*/  ISETP.GE.U32.AND P3, PT, R4, 0x7fffffb4, PT ;  /* 0x7fffffb40400780c */ /* 0x000fe20003f66070 */
[C---:B------:R-:W-:Y:S01]  /*5b50*/  IMAD.WIDE R10, R250.reuse, 0x4, R12 ;  /* 0x00000004fa0a7825 */ /* 0x040fe200078e020c */
[----:B------:R-:W-:Y:S01]  /*5b60*/  @!PT LDS RZ, [RZ] ;  /* 0x00000000fffff984 */ /* 0x000fe20000000800 */
[----:B------:R-:W-:Y:S01]  /*5b70*/  @!PT LDS RZ, [RZ] ;  /* 0x00000000fffff984 */ /* 0x000fe20000000800 */
[----:B------:R-:W-:Y:S01]  /*5b80*/  @!PT LDS RZ, [RZ] ;  /* 0x00000000fffff984 */ /* 0x000fe20000000800 */
[----:B-----5:R-:W-:Y:S03]  /*5b90*/  LDGSTS.E [R5], desc[UR28][R16.64], !P5 ;  /* 0x0000000010057fae */ /* 0x020fe6000e9a101c */
[----:B------:R-:W-:Y:S01]  /*5ba0*/  IMAD.WIDE R250, R250, 0x4, R14 ;  /* 0x00000004fafa7825 */ /* 0x000fe200078e020e */
[----:B------:R-:W-:Y:S01]  /*5bb0*/  LDGSTS.E [R5+0x80], desc[UR28][R2.64], !P5 ;  /* 0x0008000002057fae */ /* 0x000fe2000e9a101c */
[----:B------:R-:W5:Y:S02]  /*5bc0*/  LDC R4, c[0x0][0x3a0] ;  /* 0x0000e800ff047b82 */ /* 0x000f640000000800 */
[----:B------:R-:W-:Y:S01]  /*5bd0*/  IMAD.WIDE R240, R22, 0x4, R16 ;  /* 0x0000000416f07825 */ /* 0x000fe200078e0210 */
[----:B------:R-:W-:Y:S03]  /*5be0*/  LDGSTS.E [R5+0x100], desc[UR28][R12.64], !P5 ;  /* 0x001000000c057fae */ /* 0x000fe6000e9a101c */
[----:B------:R-:W-:Y:S01]  /*5bf0*/  IMAD.WIDE R28, R30, 0x4, R12 ;  /* 0x000000041e1c7825 */ /* 0x000fe200078e020c */
[----:B------:R-:W-:Y:S01]  /*5c00*/  LDGSTS.E [R5+0x180], desc[UR28][R14.64], !P5 ;  /* 0x001800000e057fae */ /* 0x000fe2000e9a101c */
[----:B------:R-:W-:-:S02]  /*5c10*/  ISETP.GE.U32.AND P5, PT, R0, 0x7fffffac, PT ;  /* 0x7fffffac0000780c */ /* 0x000fc40003fa6070 */
[----:B---3--:R-:W-:Y:S01]  /*5c20*/  VIADD R0, R6, 0xffffffe7 ;  /* 0xffffffe706007836 */ /* 0x008fe20000000000 */
[----:B------:R2:W-:Y:S01]  /*5c30*/  LDGSTS.E [R5+0x800], desc[UR28][R20.64], !P6 ;  /* 0x0080000014057fae */ /* 0x0005e2000f1a101c */
[----:B------:R-:W3:Y:S01]  /*5c40*/  LDC R6, c[0x0][0x3a0] ;  /* 0x0000e800ff067b82 */ /* 0x000ee20000000800 */
[----:B------:R-:W-:Y:S02]  /*5c50*/  IMAD.WIDE R30, R30, 0x4, R14 ;  /* 0x000000041e1e7825 */ /* 0x000fe400078e020e */
[----:B------:R1:W-:Y:S02]  /*5c60*/  LDGSTS.E [R5+0x880], desc[UR28][R18.64], !P6 ;  /* 0x0088000012057fae */ /* 0x0003e4000f1a101c */
[----:B------:R-:W-:Y:S02]  /*5c70*/  IMAD.SHL.U32 R38, R8, 0x10, RZ ;  /* 0x0000001008267824 */ /* 0x000fe400078e00ff */
[----:B------:R-:W-:Y:S01]  /*5c80*/  LDGSTS.E [R5+0x900], desc[UR28][R10.64], !P6 ;  /* 0x009000000a057fae */ /* 0x000fe2000f1a101c */
[----:B------:R-:W-:-:S03]  /*5c90*/  IMAD.WIDE R40, R46, 0x4, R16 ;  /* 0x000000042e287825 */ /* 0x000fc600078e0210 */
[----:B------:R3:W-:Y:S01]  /*5ca0*/  LDGSTS.E [R5+0x980], desc[UR28][R250.64], !P6 ;  /* 0x00980000fa057fae */ /* 0x0007e2000f1a101c */
[----:B--2---:R-:W-:Y:S01]  /*5cb0*/  IMAD.WIDE R20, R22, 0x4, R12 ;  /* 0x0000000416147825 */ /* 0x004fe200078e020c */
[----:B------:R-:W-:Y:S02]  /*5cc0*/  ISETP.GE.U32.AND P6, PT, R0, 0x7fffffa8, PT ;  /* 0x7fffffa80000780c */ /* 0x000fe40003fc6070 */
[----:B-----5:R-:W-:Y:S01]  /*5cd0*/  IADD3 R0, PT, PT, R4, -0x1d, RZ ;  /* 0xffffffe304007810 */ /* 0x020fe20007ffe0ff */
[C---:B-1----:R-:W-:Y:S01]  /*5ce0*/  IMAD.WIDE R18, R22.reuse, 0x4, R2 ;  /* 0x0000000416127825 */ /* 0x042fe200078e0202 */
[----:B------:R1:W-:Y:S01]  /*5cf0*/  LDGSTS.E [R5+0x1000], desc[UR28][R240.64], !P2 ;  /* 0x01000000f0057fae */ /* 0x0003e2000d1a101c */
[----:B------:R-:W2:Y:S02]  /*5d00*/  LDC R4, c[0x0][0x3a0] ;  /* 0x0000e800ff047b82 */ /* 0x000ea40000000800 */
[----:B------:R-:W-:Y:S01]  /*5d10*/  IMAD.WIDE R22, R22, 0x4, R14 ;  /* 0x0000000416167825 */ /* 0x000fe200078e020e */
[----:B------:R5:W-:Y:S03]  /*5d20*/  LDGSTS.E [R5+0x1080], desc[UR28][R18.64], !P2 ;  /* 0x0108000012057fae */ /* 0x000be6000d1a101c */
[C---:B------:R-:W-:Y:S01]  /*5d30*/  IMAD.WIDE R32, R38.reuse, 0x4, R16 ;  /* 0x0000000426207825 */ /* 0x040fe200078e0210 */
[----:B------:R1:W-:Y:S03]  /*5d40*/  LDGSTS.E [R5+0x1100], desc[UR28][R20.64], !P2 ;  /* 0x0110000014057fae */ /* 0x0003e6000d1a101c */
[----:B------:R-:W-:Y:S01]  /*5d50*/  IMAD.WIDE R34, R38, 0x4, R2 ;  /* 0x0000000426227825 */ /* 0x000fe200078e0202 */
[----:B------:R1:W-:Y:S01]  /*5d60*/  LDGSTS.E [R5+0x1180], desc[UR28][R22.64], !P2 ;  /* 0x0118000016057fae */ /* 0x0003e2000d1a101c */
[----:B------:R-:W-:-:S02]  /*5d70*/  ISETP.GE.U32.AND P2, PT, R0, 0x7fffffa4, PT ;  /* 0x7fffffa40000780c */ /* 0x000fc40003f46070 */
[----:B----4-:R-:W-:Y:S01]  /*5d80*/  VIADD R0, R7, 0xffffffdf ;  /* 0xffffffdf07007836 */ /* 0x010fe20000000000 */
[----:B------:R-:W-:Y:S01]  /*5d90*/  LDGSTS.E [R5+0x1800], desc[UR28][R24.64], !P3 ;  /* 0x0180000018057fae */ /* 0x000fe2000d9a101c */
[----:B------:R-:W4:Y:S01]  /*5da0*/  LDC R7, c[0x0][0x3a0] ;  /* 0x0000e800ff077b82 */ /* 0x000f220000000800 */
[C---:B------:R-:W-:Y:S02]  /*5db0*/  IMAD.WIDE R36, R38.reuse, 0x4, R12 ;  /* 0x0000000426247825 */ /* 0x040fe400078e020c */
[----:B------:R1:W-:Y:S02]  /*5dc0*/  LDGSTS.E [R5+0x1880], desc[UR28][R26.64], !P3 ;  /* 0x018800001a057fae */ /* 0x0003e4000d9a101c */
[----:B------:R-:W-:Y:S02]  /*5dd0*/  IMAD.WIDE R38, R38, 0x4, R14 ;  /* 0x0000000426267825 */ /* 0x000fe400078e020e */
[----:B------:R-:W-:Y:S02]  /*5de0*/  LDGSTS.E [R5+0x1900], desc[UR28][R28.64], !P3 ;  /* 0x019000001c057fae */ /* 0x000fe4000d9a101c */
[----:B------:R-:W-:-:S02]  /*5df0*/  IMAD.WIDE R42, R46, 0x4, R2 ;  /* 0x000000042e2a7825 */ /* 0x000fc400078e0202 */
[----:B------:R-:W-:Y:S01]  /*5e00*/  LDGSTS.E [R5+0x1980], desc[UR28][R30.64], !P3 ;  /* 0x019800001e057fae */ /* 0x000fe2000d9a101c */
[----:B------:R-:W-:Y:S01]  /*5e10*/  ISETP.GE.U32.AND P3, PT, R0, 0x7fffffa0, PT ;  /* 0x7fffffa00000780c */ /* 0x000fe20003f66070 */
[----:B------:R-:W-:Y:S01]  /*5e20*/  IMAD.WIDE R44, R46, 0x4, R12 ;  /* 0x000000042e2c7825 */ /* 0x000fe200078e020c */
[----:B---3--:R-:W-:Y:S01]  /*5e30*/  IADD3 R0, PT, PT, R6, -0x25, RZ ;  /* 0xffffffdb06007810 */ /* 0x008fe20007ffe0ff */
[----:B------:R-:W-:Y:S01]  /*5e40*/  LDGSTS.E [R5+0x2000], desc[UR28][R32.64], !P4 ;  /* 0x0200000020057fae */ /* 0x000fe2000e1a101c */
[----:B------:R-:W3:Y:S01]  /*5e50*/  LDC R6, c[0x0][0x3a0] ;  /* 0x0000e800ff067b82 */ /* 0x000ee20000000800 */
[--C-:B------:R-:W-:Y:S02]  /*5e60*/  IMAD.WIDE R46, R46, 0x4, R14.reuse ;  /* 0x000000042e2e7825 */ /* 0x100fe400078e020e */
[----:B------:R-:W-:Y:S02]  /*5e70*/  LDGSTS.E [R5+0x2080], desc[UR28][R34.64], !P4 ;  /* 0x0208000022057fae */ /* 0x000fe4000e1a101c */
[----:B------:R-:W-:-:S02]  /*5e80*/  IMAD.WIDE R62, R62, 0x4, R14 ;  /* 0x000000043e3e7825 */ /* 0x000fc400078e020e */
[----:B------:R-:W-:Y:S02]  /*5e90*/  LDGSTS.E [R5+0x2100], desc[UR28][R36.64], !P4 ;  /* 0x0210000024057fae */ /* 0x000fe4000e1a101c */
[----:B------:R-:W-:Y:S02]  /*5ea0*/  IMAD.WIDE R66, R70, 0x4, R2 ;  /* 0x0000000446427825 */ /* 0x000fe400078e0202 */
[----:B------:R-:W-:Y:S01]  /*5eb0*/  LDGSTS.E [R5+0x2180], desc[UR28][R38.64], !P4 ;  /* 0x0218000026057fae */ /* 0x000fe2000e1a101c */
[----:B------:R-:W-:Y:S01]  /*5ec0*/  ISETP.GE.U32.AND P4, PT, R0, 0x7fffff9c, PT ;  /* 0x7fffff9c0000780c */ /* 0x000fe20003f86070 */
[----:B--2---:R-:W-:Y:S02]  /*5ed0*/  VIADD R0, R4, 0xffffffd7 ;  /* 0xffffffd704007836 */ /* 0x004fe40000000000 */
[----:B------:R-:W-:Y:S01]  /*5ee0*/  LDGSTS.E [R5+0x2800], desc[UR28][R40.64], !P5 ;  /* 0x0280000028057fae */ /* 0x000fe2000e9a101c */
[----:B------:R-:W2:Y:S01]  /*5ef0*/  LDC R4, c[0x0][0x3a0] ;  /* 0x0000e800ff047b82 */ /* 0x000ea20000000800 */
[----:B------:R-:W-:-:S02]  /*5f00*/  IMAD.WIDE R68, R70, 0x4, R12 ;  /* 0x0000000446447825 */ /* 0x000fc400078e020c */
[----:B------:R-:W-:Y:S02]  /*5f10*/  LDGSTS.E [R5+0x2880], desc[UR28][R42.64], !P5 ;  /* 0x028800002a057fae */ /* 0x000fe4000e9a101c */
[----:B------:R-:W-:Y:S02]  /*5f20*/  IMAD.WIDE R70, R70, 0x4, R14 ;  /* 0x0000000446467825 */ /* 0x000fe400078e020e */
[----:B------:R-:W-:Y:S02]  /*5f30*/  LDGSTS.E [R5+0x2900], desc[UR28][R44.64], !P5 ;  /* 0x029000002c057fae */ /* 0x000fe4000e9a101c */
[----:B------:R-:W-:Y:S02]  /*5f40*/  IMAD.WIDE R92, R94, 0x4, R12 ;  /* 0x000000045e5c7825 */ /* 0x000fe400078e020c */
[----:B------:R-:W-:Y:S01]  /*5f50*/  LDGSTS.E [R5+0x2980], desc[UR28][R46.64], !P5 ;  /* 0x029800002e057fae */ /* 0x000fe2000e9a101c */
[----:B------:R-:W-:Y:S01]  /*5f60*/  ISETP.GE.U32.AND P5, PT, R0, 0x7fffff98, PT ;  /* 0x7fffff980000780c */ /* 0x000fe20003fa6070 */
[----:B----4-:R-:W-:-:S02]  /*5f70*/  VIADD R0, R7, 0xffffffd3 ;  /* 0xffffffd307007836 */ /* 0x010fc40000000000 */
[----:B------:R-:W-:Y:S01]  /*5f80*/  LDGSTS.E [R5+0x3000], desc[UR28][R48.64], !P6 ;  /* 0x0300000030057fae */ /* 0x000fe2000f1a101c */
[----:B------:R-:W4:Y:S01]  /*5f90*/  LDC R7, c[0x0][0x3a0] ;  /* 0x0000e800ff077b82 */ /* 0x000f220000000800 */
[----:B------:R-:W-:Y:S02]  /*5fa0*/  IMAD.WIDE R94, R94, 0x4, R14 ;  /* 0x000000045e5e7825 */ /* 0x000fe400078e020e */
[----:B------:R-:W-:Y:S02]  /*5fb0*/  LDGSTS.E [R5+0x3080], desc[UR28][R50.64], !P6 ;  /* 0x0308000032057fae */ /* 0x000fe4000f1a101c */
[C---:B------:R-:W-:Y:S02]  /*5fc0*/  IMAD.WIDE R160, R166.reuse, 0x4, R16 ;  /* 0x00000004a6a07825 */ /* 0x040fe400078e0210 */
[----:B------:R-:W-:Y:S02]  /*5fd0*/  LDGSTS.E [R5+0x3100], desc[UR28][R52.64], !P6 ;  /* 0x0310000034057fae */ /* 0x000fe4000f1a101c */
[----:B------:R-:W-:-:S02]  /*5fe0*/  IMAD.WIDE R162, R166, 0x4, R2 ;  /* 0x00000004a6a27825 */ /* 0x000fc400078e0202 */
[----:B------:R-:W-:Y:S01]  /*5ff0*/  LDGSTS.E [R5+0x3180], desc[UR28][R54.64], !P6 ;  /* 0x0318000036057fae */ /* 0x000fe2000f1a101c */
[----:B------:R-:W-:Y:S01]  /*6000*/  ISETP.GE.U32.AND P6, PT, R0, 0x7fffff94, PT ;  /* 0x7fffff940000780c */ /* 0x000fe20003fc6070 */
[----:B---3--:R-:W-:Y:S02]  /*6010*/  VIADD R0, R6, 0xffffffcf ;  /* 0xffffffcf06007836 */ /* 0x008fe40000000000 */
[----:B------:R-:W3:Y:S01]  /*6020*/  LDC R6, c[0x0][0x3a0] ;  /* 0x0000e800ff067b82 */ /* 0x000ee20000000800 */
[----:B------:R-:W-:Y:S01]  /*6030*/  LDGSTS.E [R5+0x3800], desc[UR28][R56.64], !P2 ;  /* 0x0380000038057fae */ /* 0x000fe2000d1a101c */
[----:B------:R-:W-:Y:S02]  /*6040*/  IMAD R174, R8, 0x1d, RZ ;  /* 0x0000001d08ae7824 */ /* 0x000fe400078e02ff */
[C---:B------:R-:W-:Y:S01]  /*6050*/  IMAD.WIDE R164, R166.reuse, 0x4, R12 ;  /* 0x00000004a6a47825 */ /* 0x040fe200078e020c */
[----:B------:R-:W-:Y:S03]  /*6060*/  LDGSTS.E [R5+0x3880], desc[UR28][R58.64], !P2 ;  /* 0x038800003a057fae */ /* 0x000fe6000d1a101c */
[----:B------:R-:W-:Y:S01]  /*6070*/  IMAD.WIDE R166, R166, 0x4, R14 ;  /* 0x00000004a6a67825 */ /* 0x000fe200078e020e */
[----:B------:R-:W-:Y:S03]  /*6080*/  LDGSTS.E [R5+0x3900], desc[UR28][R60.64], !P2 ;  /* 0x039000003c057fae */ /* 0x000fe6000d1a101c */
[----:B------:R-:W-:Y:S01]  /*6090*/  IMAD.WIDE R168, R174, 0x4, R16 ;  /* 0x00000004aea87825 */ /* 0x000fe200078e0210 */
[----:B------:R-:W-:Y:S01]  /*60a0*/  LDGSTS.E [R5+0x3980], desc[UR28][R62.64], !P2 ;  /* 0x039800003e057fae */ /* 0x000fe2000d1a101c */
[----:B------:R-:W-:-:S02]  /*60b0*/  ISETP.GE.U32.AND P2, PT, R0, 0x7fffff90, PT ;  /* 0x7fffff900000780c */ /* 0x000fc40003f46070 */
[----:B--2---:R-:W-:Y:S01]  /*60c0*/  VIADD R0, R4, 0xffffffcb ;  /* 0xffffffcb04007836 */ /* 0x004fe20000000000 */
[----:B------:R-:W-:Y:S01]  /*60d0*/  LDGSTS.E [R5+0x4000], desc[UR28][R64.64], !P3 ;  /* 0x0400000040057fae */ /* 0x000fe2000d9a101c */
[----:B------:R-:W2:Y:S01]  /*60e0*/  LDC R4, c[0x0][0x3a0] ;  /* 0x0000e800ff047b82 */ /* 0x000ea20000000800 */
[C---:B------:R-:W-:Y:S02]  /*60f0*/  IMAD.WIDE R170, R174.reuse, 0x4, R2 ;  /* 0x00000004aeaa7825 */ /* 0x040fe400078e0202 */
[----:B------:R-:W-:Y:S02]  /*6100*/  LDGSTS.E [R5+0x4080], desc[UR28][R66.64], !P3 ;  /* 0x0408000042057fae */ /* 0x000fe4000d9a101c */
[----:B------:R-:W-:Y:S02]  /*6110*/  IMAD.WIDE R172, R174, 0x4, R12 ;  /* 0x00000004aeac7825 */ /* 0x000fe400078e020c */
[----:B------:R-:W-:Y:S02]  /*6120*/  LDGSTS.E [R5+0x4100], desc[UR28][R68.64], !P3 ;  /* 0x0410000044057fae */ /* 0x000fe4000d9a101c */
[----:B------:R-:W-:-:S02]  /*6130*/  IMAD R182, R8, 0x21, RZ ;  /* 0x0000002108b67824 */ /* 0x000fc400078e02ff */
[----:B------:R-:W-:Y:S01]  /*6140*/  LDGSTS.E [R5+0x4180], desc[UR28][R70.64], !P3 ;  /* 0x0418000046057fae */ /* 0x000fe2000d9a101c */
[----:B------:R-:W-:Y:S01]  /*6150*/  ISETP.GE.U32.AND P3, PT, R0, 0x7fffff8c, PT ;  /* 0x7fffff8c0000780c */ /* 0x000fe20003f66070 */
[----:B------:R-:W-:Y:S01]  /*6160*/  IMAD.WIDE R174, R174, 0x4, R14 ;  /* 0x00000004aeae7825 */ /* 0x000fe200078e020e */
[----:B----4-:R-:W-:Y:S01]  /*6170*/  IADD3 R0, PT, PT, R7, -0x39, RZ ;  /* 0xffffffc707007810 */ /* 0x010fe20007ffe0ff */
[----:B------:R-:W-:Y:S01]  /*6180*/  LDGSTS.E [R5+0x4800], desc[UR28][R72.64], !P4 ;  /* 0x0480000048057fae */ /* 0x000fe2000e1a101c */
[----:B------:R-:W4:Y:S01]  /*6190*/  LDC R7, c[0x0][0x3a0] ;  /* 0x0000e800ff077b82 */ /* 0x000f220000000800 */
[C---:B------:R-:W-:Y:S02]  /*61a0*/  IMAD.WIDE R176, R182.reuse, 0x4, R16 ;  /* 0x00000004b6b07825 */ /* 0x040fe400078e0210 */
[----:B------:R-:W-:Y:S02]  /*61b0*/  LDGSTS.E [R5+0x4880], desc[UR28][R74.64], !P4 ;  /* 0x048800004a057fae */ /* 0x000fe4000e1a101c */
[----:B------:R-:W-:-:S02]  /*61c0*/  IMAD.WIDE R178, R182, 0x4, R2 ;  /* 0x00000004b6b27825 */ /* 0x000fc400078e0202 */
[----:B------:R-:W-:Y:S02]  /*61d0*/  LDGSTS.E [R5+0x4900], desc[UR28][R76.64], !P4 ;  /* 0x049000004c057fae */ /* 0x000fe4000e1a101c */
[----:B------:R-:W-:Y:S02]  /*61e0*/  IMAD.WIDE R180, R182, 0x4, R12 ;  /* 0x00000004b6b47825 */ /* 0x000fe400078e020c */
[----:B------:R-:W-:Y:S01]  /*61f0*/  LDGSTS.E [R5+0x4980], desc[UR28][R78.64], !P4 ;  /* 0x049800004e057fae */ /* 0x000fe2000e1a101c */
[----:B------:R-:W-:Y:S01]  /*6200*/  ISETP.GE.U32.AND P4, PT, R0, 0x7fffff88, PT ;  /* 0x7fffff880000780c */ /* 0x000fe20003f86070 */
[----:B---3--:R-:W-:Y:S02]  /*6210*/  VIADD R0, R6, 0xffffffc3 ;  /* 0xffffffc306007836 */ /* 0x008fe40000000000 */
[----:B------:R-:W3:Y:S01]  /*6220*/  LDC R6, c[0x0][0x3a0] ;  /* 0x0000e800ff067b82 */ /* 0x000ee20000000800 */
[----:B------:R-:W-:Y:S01]  /*6230*/  LDGSTS.E [R5+0x5000], desc[UR28][R80.64], !P5 ;  /* 0x0500000050057fae */ /* 0x000fe2000e9a101c */
[----:B------:R-:W-:-:S03]  /*6240*/  IMAD.WIDE R182, R182, 0x4, R14 ;  /* 0x00000004b6b67825 */ /* 0x000fc600078e020e */
[----:B------:R-:W-:Y:S01]  /*6250*/  LDGSTS.E [R5+0x5080], desc[UR28][R82.64], !P5 ;  /* 0x0508000052057fae */ /* 0x000fe2000e9a101c */
[C---:B------:R-:W-:Y:S02]  /*6260*/  IMAD R190, R8.reuse, 0x25, RZ ;  /* 0x0000002508be7824 */ /* 0x040fe400078e02ff */
[----:B------:R-:W-:Y:S01]  /*6270*/  IMAD R198, R8, 0x29, RZ ;  /* 0x0000002908c67824 */ /* 0x000fe200078e02ff */
[----:B------:R-:W-:Y:S01]  /*6280*/  LDGSTS.E [R5+0x5100], desc[UR28][R84.64], !P5 ;  /* 0x0510000054057fae */ /* 0x000fe2000e9a101c */
[----:B------:R-:W-:-:S03]  /*6290*/  IMAD.WIDE R184, R190, 0x4, R16 ;  /* 0x00000004beb87825 */ /* 0x000fc600078e0210 */
[----:B------:R-:W-:Y:S01]  /*62a0*/  LDGSTS.E [R5+0x5180], desc[UR28][R86.64], !P5 ;  /* 0x0518000056057fae */ /* 0x000fe2000e9a101c */
[----:B------:R-:W-:Y:S01]  /*62b0*/  ISETP.GE.U32.AND P5, PT, R0, 0x7fffff84, PT ;  /* 0x7fffff840000780c */ /* 0x000fe20003fa6070 */
[----:B--2---:R-:W-:Y:S02]  /*62c0*/  VIADD R0, R4, 0xfffffffe ;  /* 0xfffffffe04007836 */ /* 0x004fe40000000000 */
[----:B------:R-:W-:Y:S01]  /*62d0*/  LDGSTS.E [R5+0x5800], desc[UR28][R88.64], !P6 ;  /* 0x0580000058057fae */ /* 0x000fe2000f1a101c */
[----:B------:R-:W2:Y:S01]  /*62e0*/  LDC R4, c[0x0][0x3a0] ;  /* 0x0000e800ff047b82 */ /* 0x000ea20000000800 */
[C---:B------:R-:W-:Y:S02]  /*62f0*/  IMAD.WIDE R186, R190.reuse, 0x4, R2 ;  /* 0x00000004beba7825 */ /* 0x040fe400078e0202 */
[----:B------:R-:W-:Y:S02]  /*6300*/  LDGSTS.E [R5+0x5880], desc[UR28][R90.64], !P6 ;  /* 0x058800005a057fae */ /* 0x000fe4000f1a101c */
[----:B------:R-:W-:-:S02]  /*6310*/  IMAD.WIDE R188, R190, 0x4, R12 ;  /* 0x00000004bebc7825 */ /* 0x000fc400078e020c */
[----:B------:R-:W-:Y:S02]  /*6320*/  LDGSTS.E [R5+0x5900], desc[UR28][R92.64], !P6 ;  /* 0x059000005c057fae */ /* 0x000fe4000f1a101c */
[----:B------:R-:W-:Y:S02]  /*6330*/  IMAD.WIDE R190, R190, 0x4, R14 ;  /* 0x00000004bebe7825 */ /* 0x000fe400078e020e */
[----:B------:R-:W-:Y:S01]  /*6340*/  LDGSTS.E [R5+0x5980], desc[UR28][R94.64], !P6 ;  /* 0x059800005e057fae */ /* 0x000fe2000f1a101c */
[----:B------:R-:W-:Y:S01]  /*6350*/  ISETP.GE.U32.AND P6, PT, R0, 0x7fffffbf, PT ;  /* 0x7fffffbf0000780c */ /* 0x000fe20003fc6070 */
[C---:B------:R-:W-:Y:S01]  /*6360*/  IMAD.WIDE R192, R198.reuse, 0x4, R16 ;  /* 0x00000004c6c07825 */ /* 0x040fe200078e0210 */
[----:B----4-:R-:W-:Y:S01]  /*6370*/  IADD3 R0, PT, PT, R7, -0x6, RZ ;  /* 0xfffffffa07007810 */ /* 0x010fe20007ffe0ff */
[----:B------:R-:W-:Y:S01]  /*6380*/  LDGSTS.E [R5+0x6000], desc[UR28][R96.64], !P2 ;  /* 0x0600000060057fae */ /* 0x000fe2000d1a101c */
[----:B------:R-:W4:Y:S01]  /*6390*/  LDC R7, c[0x0][0x3a0] ;  /* 0x0000e800ff077b82 */ /* 0x000f220000000800 */
[----:B------:R-:W-:-:S02]  /*63a0*/  IMAD.WIDE R194, R198, 0x4, R2 ;  /* 0x00000004c6c27825 */ /* 0x000fc400078e0202 */
[----:B------:R-:W-:Y:S02]  /*63b0*/  LDGSTS.E [R5+0x6080], desc[UR28][R98.64], !P2 ;  /* 0x0608000062057fae */ /* 0x000fe4000d1a101c */
[----:B------:R-:W-:Y:S02]  /*63c0*/  IMAD.WIDE R196, R198, 0x4, R12 ;  /* 0x00000004c6c47825 */ /* 0x000fe400078e020c */
[----:B------:R-:W-:Y:S02]  /*63d0*/  LDGSTS.E [R5+0x6100], desc[UR28][R100.64], !P2 ;  /* 0x0610000064057fae */ /* 0x000fe4000d1a101c */
[----:B------:R-:W-:Y:S02]  /*63e0*/  IMAD R206, R8, 0x2d, RZ ;  /* 0x0000002d08ce7824 */ /* 0x000fe400078e02ff */
[----:B------:R-:W-:Y:S01]  /*63f0*/  LDGSTS.E [R5+0x6180], desc[UR28][R102.64], !P2 ;  /* 0x0618000066057fae */ /* 0x000fe2000d1a101c */
[----:B------:R-:W-:Y:S01]  /*6400*/  ISETP.GE.U32.AND P2, PT, R0, 0x7fffffbb, PT ;  /* 0x7fffffbb0000780c */ /* 0x000fe20003f46070 */
[----:B---3--:R-:W-:-:S02]  /*6410*/  VIADD R0, R6, 0xfffffff6 ;  /* 0xfffffff606007836 */ /* 0x008fc40000000000 */
[----:B------:R-:W3:Y:S01]  /*6420*/  LDC R6, c[0x0][0x3a0] ;  /* 0x0000e800ff067b82 */ /* 0x000ee20000000800 */
[----:B------:R-:W-:Y:S01]  /*6430*/  LDGSTS.E [R5+0x6800], desc[UR28][R104.64], !P3 ;  /* 0x0680000068057fae */ /* 0x000fe2000d9a101c */
[----:B------:R-:W-:-:S03]  /*6440*/  IMAD.WIDE R198, R198, 0x4, R14 ;  /* 0x00000004c6c67825 */ /* 0x000fc600078e020e */
[----:B------:R-:W-:Y:S01]  /*6450*/  STL.64 [R1], R10 ;  /* 0x0000000a01007387 */ /* 0x000fe20000100a00 */
[----:B------:R-:W-:-:S03]  /*6460*/  IMAD.WIDE R200, R206, 0x4, R16 ;  /* 0x00000004cec87825 */ /* 0x000fc600078e0210 */
[----:B------:R-:W-:Y:S01]  /*6470*/  LDGSTS.E [R5+0x6880], desc[UR28][R106.64], !P3 ;  /* 0x068800006a057fae */ /* 0x000fe2000d9a101c */
[----:B------:R-:W-:-:S03]  /*6480*/  IMAD.WIDE R202, R206, 0x4, R2 ;  /* 0x00000004ceca7825 */ /* 0x000fc600078e0202 */
[----:B------:R1:W-:Y:S01]  /*6490*/  STL.64 [R1+0xff8], R250 ;  /* 0x000ff8fa01007387 */ /* 0x0003e20000100a00 */
[----:B------:R-:W-:-:S03]  /*64a0*/  IMAD.WIDE R204, R206, 0x4, R12 ;  /* 0x00000004cecc7825 */ /* 0x000fc600078e020c */
[----:B------:R-:W-:Y:S01]  /*64b0*/  LDGSTS.E [R5+0x6900], desc[UR28][R108.64], !P3 ;  /* 0x069000006c057fae */ /* 0x000fe2000d9a101c */
[----:B------:R-:W-:-:S03]  /*64c0*/  IMAD.WIDE R206, R206, 0x4, R14 ;  /* 0x00000004cece7825 */ /* 0x000fc600078e020e */
[----:B------:R-:W-:Y:S01]  /*64d0*/  LDGSTS.E [R5+0x6980], desc[UR28][R110.64], !P3 ;  /* 0x069800006e057fae */ /* 0x000fe2000d9a101c */
[----:B------:R-:W-:Y:S01]  /*64e0*/  ISETP.GE.U32.AND P3, PT, R0, 0x7fffffb7, PT ;  /* 0x7fffffb70000780c */ /* 0x000fe20003f66070 */
[----:B------:R-:W-:Y:S01]  /*64f0*/  VIADD R0, R9, 0xfffffff2 ;  /* 0xfffffff209007836 */ /* 0x000fe20000000000 */
[----:B-1----:R-:W-:Y:S01]  /*6500*/  LOP3.LUT R251, R120, 0x1f, RZ, 0xc0, !PT ;  /* 0x0000001f78fb7812 */ /* 0x002fe200078ec0ff */
[----:B------:R-:W-:Y:S01]  /*6510*/  LDGSTS.E [R5+0x7000], desc[UR28][R112.64], !P4 ;  /* 0x0700000070057fae */ /* 0x000fe2000e1a101c */
[C---:B------:R-:W-:Y:S01]  /*6520*/  IMAD.WIDE R120, R126.reuse, 0x4, R16 ;  /* 0x000000047e787825 */ /* 0x040fe200078e0210 */
[----:B------:R-:W1:Y:S02]  /*6530*/  LDC R9, c[0x0][0x3a0] ;  /* 0x0000e800ff097b82 */ /* 0x000e640000000800 */
[----:B------:R2:W-:Y:S01]  /*6540*/  STL.64 [R1+0xff0], R240 ;  /* 0x000ff0f001007387 */ /* 0x0005e20000100a00 */
[----:B------:R-:W-:-:S03]  /*6550*/  IMAD.WIDE R126, R126, 0x4, R14 ;  /* 0x000000047e7e7825 */ /* 0x000fc600078e020e */
[----:B------:R-:W-:Y:S01]  /*6560*/  LDGSTS.E [R5+0x7080], desc[UR28][R114.64], !P4 ;  /* 0x0708000072057fae */ /* 0x000fe2000e1a101c */
[C---:B------:R-:W-:Y:S01]  /*6570*/  IMAD R214, R8.reuse, 0x31, RZ ;  /* 0x0000003108d67824 */ /* 0x040fe200078e02ff */
[----:B------:R-:W1:Y:S01]  /*6580*/  LDC R250, c[0x0][0x3a0] ;  /* 0x0000e800fffa7b82 */ /* 0x000e620000000800 */
[----:B------:R-:W-:Y:S01]  /*6590*/  IMAD R222, R8, 0x35, RZ ;  /* 0x0000003508de7824 */ /* 0x000fe200078e02ff */
[----:B------:R-:W-:Y:S01]  /*65a0*/  LDGSTS.E [R5+0x7100], desc[UR28][R116.64], !P4 ;  /* 0x0710000074057fae */ /* 0x000fe2000e1a101c */
[----:B------:R-:W-:-:S03]  /*65b0*/  IMAD.WIDE R208, R214, 0x4, R16 ;  /* 0x00000004d6d07825 */ /* 0x000fc600078e0210 */
[----:B------:R-:W-:Y:S01]  /*65c0*/  LDGSTS.E [R5+0x7180], desc[UR28][R118.64], !P4 ;  /* 0x0718000076057fae */ /* 0x000fe2000e1a101c */
[----:B--2---:R-:W-:Y:S01]  /*65d0*/  IMAD.SHL.U32 R241, R251, 0x4, RZ ;  /* 0x00000004fbf17824 */ /* 0x004fe200078e00ff */
[----:B------:R-:W-:Y:S01]  /*65e0*/  ISETP.GE.U32.AND P4, PT, R0, 0x7fffffb3, PT ;  /* 0x7fffffb30000780c */ /* 0x000fe20003f86070 */
[----:B------:R-:W-:Y:S01]  /*65f0*/  IMAD.WIDE R210, R214, 0x4, R2 ;  /* 0x00000004d6d27825 */ /* 0x000fe200078e0202 */
[----:B------:R-:W-:Y:S01]  /*6600*/  IADD3 R0, PT, PT, R4, -0x12, RZ ;  /* 0xffffffee04007810 */ /* 0x000fe20007ffe0ff */
[----:B------:R-:W-:Y:S01]  /*6610*/  LDGSTS.E [R5+0x7800], desc[UR28][R120.64], !P5 ;  /* 0x0780000078057fae */ /* 0x000fe2000e9a101c */
[----:B------:R-:W-:Y:S01]  /*6620*/  LOP3.LUT R10, R241, 0x20, RZ, 0x3c, !PT ;  /* 0x00000020f10a7812 */ /* 0x000fe200078e3cff */
[----:B------:R-:W-:Y:S02]  /*6630*/  IMAD.WIDE R212, R214, 0x4, R12 ;  /* 0x00000004d6d47825 */ /* 0x000fe400078e020c */
[----:B------:R-:W-:Y:S02]  /*6640*/  LDGSTS.E [R5+0x7880], desc[UR28][R122.64], !P5 ;  /* 0x078800007a057fae */ /* 0x000fe4000e9a101c */
[----:B------:R-:W-:-:S02]  /*6650*/  VIADD R4, R10, UR5 ;  /* 0x000000050a047c36 */ /* 0x000fc40008000000 */
[----:B------:R-:W-:Y:S01]  /*6660*/  LDGSTS.E [R5+0x7900], desc[UR28][R124.64], !P5 ;  /* 0x079000007c057fae */ /* 0x000fe2000e9a101c */
[----:B------:R-:W-:-:S03]  /*6670*/  IMAD.WIDE R10, R8, 0x4, R14 ;  /* 0x00000004080a7825 */ /* 0x000fc600078e020e */
[----:B------:R-:W-:Y:S01]  /*6680*/  LDGSTS.E [R5+0x7980], desc[UR28][R126.64], !P5 ;  /* 0x079800007e057fae */ /* 0x000fe2000e9a101c */
[----:B------:R-:W-:Y:S01]  /*6690*/  ISETP.GE.U32.AND P5, PT, R0, 0x7fffffaf, PT ;  /* 0x7fffffaf0000780c */ /* 0x000fe20003fa6070 */
[----:B------:R-:W-:Y:S01]  /*66a0*/  IMAD.WIDE R214, R214, 0x4, R14 ;  /* 0x00000004d6d67825 */ /* 0x000fe200078e020e */
[----:B---3--:R-:W-:Y:S01]  /*66b0*/  IADD3 R0, PT, PT, R6, -0x16, RZ ;  /* 0xffffffea06007810 */ /* 0x008fe20007ffe0ff */
[----:B------:R5:W-:Y:S01]  /*66c0*/  STL.64 [R1+0x1000], R18 ;  /* 0x0010001201007387 */ /* 0x000be20000100a00 */
[----:B------:R-:W2:Y:S01]  /*66d0*/  LDC R6, c[0x0][0x3a0] ;  /* 0x0000e800ff067b82 */ /* 0x000ea20000000800 */
[C---:B------:R-:W-:Y:S02]  /*66e0*/  IMAD.WIDE R216, R222.reuse, 0x4, R16 ;  /* 0x00000004ded87825 */ /* 0x040fe400078e0210 */
[----:B------:R3:W-:Y:S02]  /*66f0*/  STL.64 [R1+0x1008], R20 ;  /* 0x0010081401007387 */ /* 0x0007e40000100a00 */
[----:B------:R-:W-:-:S02]  /*6700*/  IMAD.WIDE R218, R222, 0x4, R2 ;  /* 0x00000004deda7825 */ /* 0x000fc400078e0202 */
[----:B------:R1:W-:Y:S02]  /*6710*/  STL.64 [R1+0x1010], R22 ;  /* 0x0010101601007387 */ /* 0x0003e40000100a00 */
[--C-:B------:R-:W-:Y:S02]  /*6720*/  IMAD.WIDE R220, R222, 0x4, R12.reuse ;  /* 0x00000004dedc7825 */ /* 0x100fe400078e020c */
[----:B------:R-:W-:Y:S02]  /*6730*/  STL.64 [R1+0xfe8], R24 ;  /* 0x000fe81801007387 */ /* 0x000fe40000100a00 */
[C---:B-----5:R-:W-:Y:S02]  /*6740*/  IMAD.WIDE R18, R8.reuse, 0x4, R12 ;  /* 0x0000000408127825 */ /* 0x060fe400078e020c */
[----:B------:R5:W-:Y:S02]  /*6750*/  STL.64 [R1+0x1018], R26 ;  /* 0x0010181a01007387 */ /* 0x000be40000100a00 */
[----:B---3--:R-:W-:-:S02]  /*6760*/  IMAD.WIDE R20, R8, 0x4, R2 ;  /* 0x0000000408147825 */ /* 0x008fc400078e0202 */
[----:B------:R-:W-:Y:S02]  /*6770*/  STL.64 [R1+0x1020], R28 ;  /* 0x0010201c01007387 */ /* 0x000fe40000100a00 */
[----:B-1----:R-:W-:Y:S02]  /*6780*/  IMAD.WIDE R22, R8, 0x4, R16 ;  /* 0x0000000408167825 */ /* 0x002fe400078e0210 */
[----:B------:R-:W-:Y:S02]  /*6790*/  STL.64 [R1+0x1028], R30 ;  /* 0x0010281e01007387 */ /* 0x000fe40000100a00 */
[----:B------:R-:W-:Y:S02]  /*67a0*/  IMAD.WIDE R222, R222, 0x4, R14 ;  /* 0x00000004dede7825 */ /* 0x000fe400078e020e */
[----:B------:R-:W-:Y:S01]  /*67b0*/  LDGSTS.E [R4+0x200], desc[UR28][R22.64], !P6 ;  /* 0x0020000016047fae */ /* 0x000fe2000f1a101c */
[----:B-----5:R-:W1:Y:S01]  /*67c0*/  LDC R26, c[0x0][0x3a0] ;  /* 0x0000e800ff1a7b82 */ /* 0x020e620000000800 */
[----:B------:R-:W-:-:S02]  /*67d0*/  IMAD R230, R8, 0x39, RZ ;  /* 0x0000003908e67824 */ /* 0x000fc400078e02ff */
[----:B------:R-:W-:Y:S01]  /*67e0*/  LDGSTS.E [R4+0x280], desc[UR28][R20.64], !P6 ;  /* 0x0028000014047fae */ /* 0x000fe2000f1a101c */
[----:B------:R-:W-:Y:S02]  /*67f0*/  IMAD R238, R8, 0x3d, RZ ;  /* 0x0000003d08ee7824 */ /* 0x000fe400078e02ff */
[C---:B------:R-:W-:Y:S01]  /*6800*/  IMAD.WIDE R224, R230.reuse, 0x4, R16 ;  /* 0x00000004e6e07825 */ /* 0x040fe200078e0210 */
[----:B------:R3:W-:Y:S03]  /*6810*/  LDGSTS.E [R4+0x300], desc[UR28][R18.64], !P6 ;  /* 0x0030000012047fae */ /* 0x0007e6000f1a101c */
[----:B------:R-:W-:Y:S01]  /*6820*/  IMAD.WIDE R226, R230, 0x4, R2 ;  /* 0x00000004e6e27825 */ /* 0x000fe200078e0202 */
[----:B------:R5:W-:Y:S01]  /*6830*/  LDGSTS.E [R4+0x380], desc[UR28][R10.64], !P6 ;  /* 0x003800000a047fae */ /* 0x000be2000f1a101c */
[----:B------:R-:W-:Y:S02]  /*6840*/  ISETP.GE.U32.AND P6, PT, R0, 0x7fffffab, PT ;  /* 0x7fffffab0000780c */ /* 0x000fe40003fc6070 */
[----:B----4-:R-:W-:Y:S01]  /*6850*/  VIADD R0, R7, 0xffffffe6 ;  /* 0xffffffe607007836 */ /* 0x010fe20000000000 */
[----:B------:R-:W-:Y:S01]  /*6860*/  LDGSTS.E [R4+0xa00], desc[UR28][R248.64], !P2 ;  /* 0x00a00000f8047fae */ /* 0x000fe2000d1a101c */
[----:B------:R-:W4:Y:S01]  /*6870*/  LDC R7, c[0x0][0x3a0] ;  /* 0x0000e800ff077b82 */ /* 0x000f220000000800 */
[----:B------:R-:W-:-:S02]  /*6880*/  IMAD.WIDE R228, R230, 0x4, R12 ;  /* 0x00000004e6e47825 */ /* 0x000fc400078e020c */
[----:B------:R-:W-:Y:S02]  /*6890*/  LDGSTS.E [R4+0xa80], desc[UR28][R246.64], !P2 ;  /* 0x00a80000f6047fae */ /* 0x000fe4000d1a101c */
[----:B------:R-:W-:Y:S02]  /*68a0*/  IMAD.WIDE R230, R230, 0x4, R14 ;  /* 0x00000004e6e67825 */ /* 0x000fe400078e020e */
[----:B------:R-:W-:Y:S02]  /*68b0*/  LDGSTS.E [R4+0xb00], desc[UR28][R244.64], !P2 ;  /* 0x00b00000f4047fae */ /* 0x000fe4000d1a101c */
[----:B------:R-:W-:Y:S02]  /*68c0*/  IMAD.WIDE R232, R238, 0x4, R16 ;  /* 0x00000004eee87825 */ /* 0x000fe400078e0210 */
[----:B------:R-:W-:Y:S01]  /*68d0*/  LDGSTS.E [R4+0xb80], desc[UR28][R242.64], !P2 ;  /* 0x00b80000f2047fae */ /* 0x000fe2000d1a101c */
[----:B------:R-:W-:Y:S01]  /*68e0*/  ISETP.GE.U32.AND P2, PT, R0, 0x7fffffa7, PT ;  /* 0x7fffffa70000780c */ /* 0x000fe20003f46070 */
[----:B------:R-:W-:-:S02]  /*68f0*/  VIADD R0, R9, 0xffffffe2 ;  /* 0xffffffe209007836 */ /* 0x000fc40000000000 */
[----:B------:R-:W1:Y:S01]  /*6900*/  LDC R9, c[0x0][0x3a0] ;  /* 0x0000e800ff097b82 */ /* 0x000e620000000800 */
[----:B------:R-:W-:Y:S01]  /*6910*/  LDGSTS.E [R4+0x1200], desc[UR28][R128.64], !P3 ;  /* 0x0120000080047fae */ /* 0x000fe2000d9a101c */
[----:B------:R-:W-:-:S03]  /*6920*/  IMAD.WIDE R234, R238, 0x4, R2 ;  /* 0x00000004eeea7825 */ /* 0x000fc600078e0202 */
[----:B------:R-:W-:Y:S01]  /*6930*/  LDGSTS.E [R4+0x1280], desc[UR28][R130.64], !P3 ;  /* 0x0128000082047fae */ /* 0x000fe2000d9a101c */
[----:B------:R-:W-:-:S03]  /*6940*/  IMAD.WIDE R236, R238, 0x4, R12 ;  /* 0x00000004eeec7825 */ /* 0x000fc600078e020c */
[----:B------:R-:W-:Y:S01]  /*6950*/  LDGSTS.E [R4+0x1300], desc[UR28][R132.64], !P3 ;  /* 0x0130000084047fae */ /* 0x000fe2000d9a101c */
[----:B------:R-:W-:-:S03]  /*6960*/  IMAD.WIDE R238, R238, 0x4, R14 ;  /* 0x00000004eeee7825 */ /* 0x000fc600078e020e */
[----:B------:R-:W-:Y:S01]  /*6970*/  LDGSTS.E [R4+0x1380], desc[UR28][R134.64], !P3 ;  /* 0x0138000086047fae */ /* 0x000fe2000d9a101c */
[----:B------:R-:W-:Y:S02]  /*6980*/  ISETP.GE.U32.AND P3, PT, R0, 0x7fffffa3, PT ;  /* 0x7fffffa30000780c */ /* 0x000fe40003f66070 */
[----:B--2---:R-:W-:Y:S01]  /*6990*/  IADD3 R0, PT, PT, R6, -0x22, RZ ;  /* 0xffffffde06007810 */ /* 0x004fe20007ffe0ff */
[----:B------:R-:W-:Y:S01]  /*69a0*/  LDGSTS.E [R4+0x1a00], desc[UR28][R136.64], !P4 ;  /* 0x01a0000088047fae */ /* 0x000fe2000e1a101c */
[----:B------:R-:W2:Y:S03]  /*69b0*/  LDC R6, c[0x0][0x3a0] ;  /* 0x0000e800ff067b82 */ /* 0x000ea60000000800 */
[----:B------:R-:W-:Y:S04]  /*69c0*/  LDGSTS.E [R4+0x1a80], desc[UR28][R138.64], !P4 ;  /* 0x01a800008a047fae */ /* 0x000fe8000e1a101c */
[----:B------:R-:W-:Y:S04]  /*69d0*/  LDGSTS.E [R4+0x1b00], desc[UR28][R140.64], !P4 ;  /* 0x01b000008c047fae */ /* 0x000fe8000e1a101c */
[----:B------:R-:W-:Y:S01]  /*69e0*/  LDGSTS.E [R4+0x1b80], desc[UR28][R142.64], !P4 ;  /* 0x01b800008e047fae */ /* 0x000fe2000e1a101c */
[----:B------:R-:W-:Y:S01]  /*69f0*/  ISETP.GE.U32.AND P4, PT, R0, 0x7fffff9f, PT ;  /* 0x7fffff9f0000780c */ /* 0x000fe20003f86070 */
[----:B----4-:R-:W-:-:S02]  /*6a00*/  VIADD R0, R7, 0xffffffda ;  /* 0xffffffda07007836 */ /* 0x010fc40000000000 */
[----:B------:R-:W-:Y:S01]  /*6a10*/  LDGSTS.E [R4+0x2200], desc[UR28][R144.64], !P5 ;  /* 0x0220000090047fae */ /* 0x000fe2000e9a101c */
[----:B------:R-:W4:Y:S03]  /*6a20*/  LDC R7, c[0x0][0x3a0] ;  /* 0x0000e800ff077b82 */ /* 0x000f260000000800 */
[----:B------:R-:W-:Y:S04]  /*6a30*/  LDGSTS.E [R4+0x2280], desc[UR28][R146.64], !P5 ;  /* 0x0228000092047fae */ /* 0x000fe8000e9a101c */
[----:B------:R-:W-:Y:S04]  /*6a40*/  LDGSTS.E [R4+0x2300], desc[UR28][R148.64], !P5 ;  /* 0x0230000094047fae */ /* 0x000fe8000e9a101c */
[----:B------:R-:W-:Y:S04]  /*6a50*/  STL.64 [R1+0x1030], R32 ;  /* 0x0010302001007387 */ /* 0x000fe80000100a00 */
[----:B------:R-:W-:Y:S01]  /*6a60*/  LDGSTS.E [R4+0x2380], desc[UR28][R150.64], !P5 ;  /* 0x0238000096047fae */ /* 0x000fe2000e9a101c */
[----:B------:R-:W-:Y:S01]  /*6a70*/  ISETP.GE.U32.AND P5, PT, R0, 0x7fffff9b, PT ;  /* 0x7fffff9b0000780c */ /* 0x000fe20003fa6070 */
[----:B-1----:R-:W-:-:S02]  /*6a80*/  VIADD R0, R9, 0xffffffd6 ;  /* 0xffffffd609007836 */ /* 0x002fc40000000000 */
[----:B------:R-:W-:Y:S01]  /*6a90*/  STL.64 [R1+0x1038], R34 ;  /* 0x0010382201007387 */ /* 0x000fe20000100a00 */
[----:B------:R-:W1:Y:S03]  /*6aa0*/  LDC R9, c[0x0][0x3a0] ;  /* 0x0000e800ff097b82 */ /* 0x000e660000000800 */
[----:B------:R-:W-:Y:S04]  /*6ab0*/  STL.64 [R1+0x1040], R36 ;  /* 0x0010402401007387 */ /* 0x000fe80000100a00 */
[----:B------:R-:W-:Y:S04]  /*6ac0*/  STL.64 [R1+0x1048], R38 ;  /* 0x0010482601007387 */ /* 0x000fe80000100a00 */
[----:B------:R-:W-:Y:S04]  /*6ad0*/  STL.64 [R1+0x1050], R40 ;  /* 0x0010502801007387 */ /* 0x000fe80000100a00 */
[----:B------:R-:W-:Y:S04]  /*6ae0*/  LDGSTS.E [R4+0x2a00], desc[UR28][R152.64], !P6 ;  /* 0x02a0000098047fae */ /* 0x000fe8000f1a101c */
[----:B------:R-:W-:Y:S04]  /*6af0*/  STL.64 [R1+0x1058], R42 ;  /* 0x0010582a01007387 */ /* 0x000fe80000100a00 */
[----:B------:R-:W-:Y:S04]  /*6b00*/  LDGSTS.E [R4+0x2a80], desc[UR28][R154.64], !P6 ;  /* 0x02a800009a047fae */ /* 0x000fe8000f1a101c */
[----:B------:R-:W-:Y:S04]  /*6b10*/  STL.64 [R1+0x1060], R44 ;  /* 0x0010602c01007387 */ /* 0x000fe80000100a00 */
[----:B------:R-:W-:Y:S04]  /*6b20*/  LDGSTS.E [R4+0x2b00], desc[UR28][R156.64], !P6 ;  /* 0x02b000009c047fae */ /* 0x000fe8000f1a101c */
[----:B------:R-:W-:Y:S04]  /*6b30*/  STL.64 [R1+0x1068], R46 ;  /* 0x0010682e01007387 */ /* 0x000fe80000100a00 */
[----:B------:R-:W-:Y:S01]  /*6b40*/  LDGSTS.E [R4+0x2b80], desc[UR28][R158.64], !P6 ;  /* 0x02b800009e047fae */ /* 0x000fe2000f1a101c */
[----:B------:R-:W-:-:S02]  /*6b50*/  ISETP.GE.U32.AND P6, PT, R0, 0x7fffff97, PT ;  /* 0x7fffff970000780c */ /* 0x000fc40003fc6070 */
[----:B--2---:R-:W-:Y:S01]  /*6b60*/  IADD3 R0, PT, PT, R6, -0x2e, RZ ;  /* 0xffffffd206007810 */ /* 0x004fe20007ffe0ff */
[----:B------:R-:W-:Y:S01]  /*6b70*/  STL.64 [R1+0x1070], R48 ;  /* 0x0010703001007387 */ /* 0x000fe20000100a00 */
[----:B------:R-:W2:Y:S03]  /*6b80*/  LDC R6, c[0x0][0x3a0] ;  /* 0x0000e800ff067b82 */ /* 0x000ea60000000800 */
[----:B------:R-:W-:Y:S04]  /*6b90*/  STL.64 [R1+0x1078], R50 ;  /* 0x0010783201007387 */ /* 0x000fe80000100a00 */
[----:B------:R-:W-:Y:S04]  /*6ba0*/  STL.64 [R1+0x1080], R52 ;  /* 0x0010803401007387 */ /* 0x000fe80000100a00 */
[----:B------:R-:W-:Y:S04]  /*6bb0*/  STL.64 [R1+0x1088], R54 ;  /* 0x0010883601007387 */ /* 0x000fe80000100a00 */
[----:B------:R-:W-:Y:S04]  /*6bc0*/  STL.64 [R1+0x1090], R56 ;  /* 0x0010903801007387 */ /* 0x000fe80000100a00 */
[----:B------:R-:W-:Y:S04]  /*6bd0*/  STL.64 [R1+0x1098], R58 ;  /* 0x0010983a01007387 */ /* 0x000fe80000100a00 */
        /* <DEDUP_REMOVED lines=10> */
[----:B------:R-:W-:Y:S01]  /*6c80*/  ISETP.GE.U32.AND P2, PT, R0, 0x7fffff93, PT ;  /* 0x7fffff930000780c */ /* 0x000fe20003f46070 */
[----:B----4-:R-:W-:-:S02]  /*6c90*/  VIADD R0, R7, 0xffffffce ;  /* 0xffffffce07007836 */ /* 0x010fc40000000000 */
[----:B------:R-:W-:Y:S01]  /*6ca0*/  STL.64 [R1+0x10d0], R72 ;  /* 0x0010d04801007387 */ /* 0x000fe20000100a00 */
[----:B------:R-:W4:Y:S03]  /*6cb0*/  LDC R7, c[0x0][0x3a0] ;  /* 0x0000e800ff077b82 */ /* 0x000f260000000800 */
        /* <DEDUP_REMOVED lines=53> */
[----:B------:R3:W-:Y:S04]  /*7010*/  STL.64 [R1+0x28], R18 ;  /* 0x0000281201007387 */ /* 0x0007e80000100a00 */
[----:B------:R-:W-:Y:S01]  /*7020*/  LDGSTS.E [R4+0x5380], desc[UR28][R198.64], !P6 ;  /* 0x05380000c6047fae */ /* 0x000fe2000f1a101c */
[----:B------:R-:W-:Y:S01]  /*7030*/  ISETP.GE.U32.AND P6, PT, R0, 0x7fffff83, PT ;  /* 0x7fffff830000780c */ /* 0x000fe20003fc6070 */
[----:B-1----:R-:W-:-:S02]  /*7040*/  VIADD R0, R9, 0xfffffffd ;  /* 0xfffffffd09007836 */ /* 0x002fc40000000000 */
[----:B------:R5:W-:Y:S01]  /*7050*/  STL.64 [R1+0x20], R10 ;  /* 0x0000200a01007387 */ /* 0x000be20000100a00 */
[----:B------:R-:W1:Y:S03]  /*7060*/  LDC R9, c[0x0][0x3a0] ;  /* 0x0000e800ff097b82 */ /* 0x000e660000000800 */
[----:B------:R-:W-:Y:S01]  /*7070*/  STL.64 [R1+0x11b0], R248 ;  /* 0x0011b0f801007387 */ /* 0x000fe20000100a00 */
[----:B---3--:R-:W-:-:S03]  /*7080*/  LOP3.LUT R18, R241, 0x40, RZ, 0x3c, !PT ;  /* 0x00000040f1127812 */ /* 0x008fc600078e3cff */
[----:B------:R-:W-:Y:S04]  /*7090*/  STL.64 [R1+0x11b8], R246 ;  /* 0x0011b8f601007387 */ /* 0x000fe80000100a00 */
[----:B------:R-:W-:Y:S01]  /*70a0*/  STL.64 [R1+0x11c0], R244 ;  /* 0x0011c0f401007387 */ /* 0x000fe20000100a00 */
[----:B-----5:R-:W3:Y:S03]  /*70b0*/  LDC R10, c[0x0][0x3a0] ;  /* 0x0000e800ff0a7b82 */ /* 0x020ee60000000800 */
[----:B------:R-:W-:Y:S04]  /*70c0*/  LDGSTS.E [R4+0x5a00], desc[UR28][R200.64], !P2 ;  /* 0x05a00000c8047fae */ /* 0x000fe8000d1a101c */
[----:B------:R-:W-:Y:S01]  /*70d0*/  STL.64 [R1+0x11c8], R242 ;  /* 0x0011c8f201007387 */ /* 0x000fe20000100a00 */
[----:B------:R-:W5:Y:S03]  /*70e0*/  LDC R11, c[0x0][0x3a0] ;  /* 0x0000e800ff0b7b82 */ /* 0x000f660000000800 */
        /* <DEDUP_REMOVED lines=14> */
[----:B------:R-:W-:Y:S01]  /*71d0*/  STL.64 [R1+0x1210], R144 ;  /* 0x0012109001007387 */ /* 0x000fe20000100a00 */
[----:B--2---:R-:W-:-:S03]  /*71e0*/  VIADD R6, R6, 0xffffffed ;  /* 0xffffffed06067836 */ /* 0x004fc60000000000 */
        /* <DEDUP_REMOVED lines=12> */
[----:B------:R-:W-:-:S03]  /*72b0*/  IMAD R7, R8, 0x6, RZ ;  /* 0x0000000608077824 */ /* 0x000fc600078e02ff */
        /* <DEDUP_REMOVED lines=26> */
[----:B------:R-:W-:Y:S01]  /*7460*/  SHF.L.U32 R0, R8, 0x1, RZ ;  /* 0x0000000108007819 */ /* 0x000fe200000006ff */
[----:B------:R-:W-:Y:S04]  /*7470*/  STL.64 [R1+0x12b8], R186 ;  /* 0x0012b8ba01007387 */ /* 0x000fe80000100a00 */
[----:B------:R-:W-:Y:S01]  /*7480*/  LDGSTS.E [R4+0x7a00], desc[UR28][R232.64], !P6 ;  /* 0x07a00000e8047fae */ /* 0x000fe2000f1a101c */
[----:B------:R-:W-:-:S03]  /*7490*/  IMAD.WIDE R24, R0, 0x4, R16 ;  /* 0x0000000400187825 */ /* 0x000fc600078e0210 */
[----:B------:R-:W-:Y:S01]  /*74a0*/  STL.64 [R1+0x12c0], R188 ;  /* 0x0012c0bc01007387 */ /* 0x000fe20000100a00 */
[----:B------:R-:W-:-:S03]  /*74b0*/  IMAD.WIDE R22, R0, 0x4, R2 ;  /* 0x0000000400167825 */ /* 0x000fc600078e0202 */
[----:B------:R-:W-:Y:S01]  /*74c0*/  LDGSTS.E [R4+0x7a80], desc[UR28][R234.64], !P6 ;  /* 0x07a80000ea047fae */ /* 0x000fe2000f1a101c */
[----:B------:R-:W-:-:S03]  /*74d0*/  IMAD.WIDE R20, R0, 0x4, R12 ;  /* 0x0000000400147825 */ /* 0x000fc600078e020c */
[----:B------:R-:W-:Y:S04]  /*74e0*/  STL.64 [R1+0x12c8], R190 ;  /* 0x0012c8be01007387 */ /* 0x000fe80000100a00 */
[----:B------:R-:W-:Y:S04]  /*74f0*/  LDGSTS.E [R4+0x7b00], desc[UR28][R236.64], !P6 ;  /* 0x07b00000ec047fae */ /* 0x000fe8000f1a101c */
[----:B------:R-:W-:Y:S04]  /*7500*/  STL.64 [R1+0x12d0], R192 ;  /* 0x0012d0c001007387 */ /* 0x000fe80000100a00 */
[----:B------:R-:W-:Y:S01]  /*7510*/  LDGSTS.E [R4+0x7b80], desc[UR28][R238.64], !P6 ;  /* 0x07b80000ee047fae */ /* 0x000fe2000f1a101c */
[----:B------:R-:W-:Y:S01]  /*7520*/  ISETP.GE.U32.AND P6, PT, R6, 0x7fffffae, PT ;  /* 0x7fffffae0600780c */ /* 0x000fe20003fc6070 */
[----:B------:R-:W-:-:S02]  /*7530*/  VIADD R6, R18, UR5 ;  /* 0x0000000512067c36 */ /* 0x000fc40008000000 */
[----:B------:R-:W-:Y:S01]  /*7540*/  STL.64 [R1+0x12d8], R194 ;  /* 0x0012d8c201007387 */ /* 0x000fe20000100a00 */
[----:B------:R-:W-:Y:S01]  /*7550*/  IMAD.WIDE R18, R0, 0x4, R14 ;  /* 0x0000000400127825 */ /* 0x000fe200078e020e */
[----:B---3--:R-:W-:Y:S02]  /*7560*/  IADD3 R0, PT, PT, R10, -0x17, RZ ;  /* 0xffffffe90a007810 */ /* 0x008fe40007ffe0ff */
        /* <DEDUP_REMOVED lines=8> */
[----:B------:R3:W-:Y:S04]  /*75f0*/  STL.64 [R1+0x18], R24 ;  /* 0x0000181801007387 */ /* 0x0007e80000100a00 */
[----:B------:R3:W-:Y:S04]  /*7600*/  LDGSTS.E [R6+0x400], desc[UR28][R24.64], !P2 ;  /* 0x0040000018067fae */ /* 0x0007e8000d1a101c */
[----:B------:R4:W-:Y:S04]  /*7610*/  STL.64 [R1+0x40], R22 ;  /* 0x0000401601007387 */ /* 0x0009e80000100a00 */
[----:B------:R4:W-:Y:S04]  /*7620*/  LDGSTS.E [R6+0x480], desc[UR28][R22.64], !P2 ;  /* 0x0048000016067fae */ /* 0x0009e8000d1a101c */
[----:B------:R1:W-:Y:S01]  /*7630*/  STL.64 [R1+0x58], R20 ;  /* 0x0000581401007387 */ /* 0x0003e20000100a00 */
[----:B---3--:R-:W-:-:S03]  /*7640*/  IMAD.WIDE R24, R7, 0x4, R16 ;  /* 0x0000000407187825 */ /* 0x008fc600078e0210 */
[----:B------:R1:W-:Y:S04]  /*7650*/  LDGSTS.E [R6+0x500], desc[UR28][R20.64], !P2 ;  /* 0x0050000014067fae */ /* 0x0003e8000d1a101c */
[----:B------:R3:W-:Y:S01]  /*7660*/  STL.64 [R1+0x60], R18 ;  /* 0x0000601201007387 */ /* 0x0007e20000100a00 */
[----:B----4-:R-:W-:-:S03]  /*7670*/  IMAD.WIDE R22, R7, 0x4, R2 ;  /* 0x0000000407167825 */ /* 0x010fc600078e0202 */
[----:B------:R3:W-:Y:S01]  /*7680*/  LDGSTS.E [R6+0x580], desc[UR28][R18.64], !P2 ;  /* 0x0058000012067fae */ /* 0x0007e2000d1a101c */
[----:B------:R-:W-:Y:S01]  /*7690*/  ISETP.GE.U32.AND P2, PT, R0, 0x7fffffaa, PT ;  /* 0x7fffffaa0000780c */ /* 0x000fe20003f46070 */
[----:B------:R-:W-:Y:S02]  /*76a0*/  IMAD R0, R8, 0xa, RZ ;  /* 0x0000000a08007824 */ /* 0x000fe400078e02ff */
[C---:B-1----:R-:W-:Y:S01]  /*76b0*/  IMAD.WIDE R20, R7.reuse, 0x4, R12 ;  /* 0x0000000407147825 */ /* 0x042fe200078e020c */
[----:B------:R1:W-:Y:S04]  /*76c0*/  STL.64 [R1+0x68], R24 ;  /* 0x0000681801007387 */ /* 0x0003e80000100a00 */
[----:B------:R1:W-:Y:S01]  /*76d0*/  LDGSTS.E [R6+0xc00], desc[UR28][R24.64], !P3 ;  /* 0x00c0000018067fae */ /* 0x0003e2000d9a101c */
[----:B---3--:R-:W-:-:S03]  /*76e0*/  IMAD.WIDE R18, R7, 0x4, R14 ;  /* 0x0000000407127825 */ /* 0x008fc600078e020e */
[----:B------:R3:W-:Y:S01]  /*76f0*/  STL.64 [R1+0x70], R22 ;  /* 0x0000701601007387 */ /* 0x0007e20000100a00 */
[----:B------:R-:W-:-:S03]  /*7700*/  VIADD R7, R9, 0xffffffe5 ;  /* 0xffffffe509077836 */ /* 0x000fc60000000000 */
[----:B------:R3:W-:Y:S01]  /*7710*/  LDGSTS.E [R6+0xc80], desc[UR28][R22.64], !P3 ;  /* 0x00c8000016067fae */ /* 0x0007e2000d9a101c */
[----:B------:R-:W4:Y:S01]  /*7720*/  LDC R9, c[0x0][0x3a0] ;  /* 0x0000e800ff097b82 */ /* 0x000f220000000800 */
[C---:B-1----:R-:W-:Y:S02]  /*7730*/  IMAD.WIDE R24, R0.reuse, 0x4, R16 ;  /* 0x0000000400187825 */ /* 0x042fe400078e0210 */
[----:B------:R1:W-:Y:S04]  /*7740*/  STL.64 [R1+0x78], R20 ;  /* 0x0000781401007387 */ /* 0x0003e80000100a00 */
[----:B------:R1:W-:Y:S01]  /*7750*/  LDGSTS.E [R6+0xd00], desc[UR28][R20.64], !P3 ;  /* 0x00d0000014067fae */ /* 0x0003e2000d9a101c */
[----:B---3--:R-:W-:-:S03]  /*7760*/  IMAD.WIDE R22, R0, 0x4, R2 ;  /* 0x0000000400167825 */ /* 0x008fc600078e0202 */
[----:B------:R3:W-:Y:S04]  /*7770*/  STL.64 [R1+0x80], R18 ;  /* 0x0000801201007387 */ /* 0x0007e80000100a00 */
        /* <DEDUP_REMOVED lines=8> */
[----:B-----5:R-:W-:-:S03]  /*7800*/  VIADD R0, R11, 0xffffffe1 ;  /* 0xffffffe10b007836 */ /* 0x020fc60000000000 */
[----:B------:R3:W-:Y:S01]  /*7810*/  LDGSTS.E [R6+0x1480], desc[UR28][R22.64], !P4 ;  /* 0x0148000016067fae */ /* 0x0007e2000e1a101c */
[----:B------:R-:W5:Y:S03]  /*7820*/  LDC R11, c[0x0][0x3a0] ;  /* 0x0000e800ff0b7b82 */ /* 0x000f660000000800 */
[----:B------:R2:W-:Y:S01]  /*7830*/  STL.64 [R1+0x98], R20 ;  /* 0x0000981401007387 */ /* 0x0005e20000100a00 */
[----:B-1----:R-:W-:-:S03]  /*7840*/  IMAD.WIDE R24, R7, 0x4, R16 ;  /* 0x0000000407187825 */ /* 0x002fc600078e0210 */
[----:B------:R2:W-:Y:S04]  /*7850*/  LDGSTS.E [R6+0x1500], desc[UR28][R20.64], !P4 ;  /* 0x0150000014067fae */ /* 0x0005e8000e1a101c */
[----:B------:R1:W-:Y:S01]  /*7860*/  STL.64 [R1+0xa0], R18 ;  /* 0x0000a01201007387 */ /* 0x0003e20000100a00 */
[----:B---3--:R-:W-:-:S03]  /*7870*/  IMAD.WIDE R22, R7, 0x4, R2 ;  /* 0x0000000407167825 */ /* 0x008fc600078e0202 */
[----:B------:R1:W-:Y:S01]  /*7880*/  LDGSTS.E [R6+0x1580], desc[UR28][R18.64], !P4 ;  /* 0x0158000012067fae */ /* 0x0003e2000e1a101c */
[----:B------:R-:W-:Y:S01]  /*7890*/  ISETP.GE.U32.AND P4, PT, R0, 0x7fffffa2, PT ;  /* 0x7fffffa20000780c */ /* 0x000fe20003f86070 */
[----:B------:R-:W-:Y:S02]  /*78a0*/  IMAD R0, R8, 0x12, RZ ;  /* 0x0000001208007824 */ /* 0x000fe400078e02ff */
[C---:B--2---:R-:W-:Y:S01]  /*78b0*/  IMAD.WIDE R20, R7.reuse, 0x4, R12 ;  /* 0x0000000407147825 */ /* 0x044fe200078e020c */
[----:B------:R2:W-:Y:S04]  /*78c0*/  STL.64 [R1+0x240], R24 ;  /* 0x0002401801007387 */ /* 0x0005e80000100a00 */
[----:B------:R2:W-:Y:S01]  /*78d0*/  LDGSTS.E [R6+0x1c00], desc[UR28][R24.64], !P5 ;  /* 0x01c0000018067fae */ /* 0x0005e2000e9a101c */
[----:B-1----:R-:W-:Y:S01]  /*78e0*/  IMAD.WIDE R18, R7, 0x4, R14 ;  /* 0x0000000407127825 */ /* 0x002fe200078e020e */
[----:B------:R-:W-:-:S02]  /*78f0*/  IADD3 R7, PT, PT, R10, -0x23, RZ ;  /* 0xffffffdd0a077810 */ /* 0x000fc40007ffe0ff */
[----:B------:R1:W-:Y:S01]  /*7900*/  STL.64 [R1+0x238], R22 ;  /* 0x0002381601007387 */ /* 0x0003e20000100a00 */
[----:B------:R-:W3:Y:S03]  /*7910*/  LDC R10, c[0x0][0x3a0] ;  /* 0x0000e800ff0a7b82 */ /* 0x000ee60000000800 */
[----:B------:R1:W-:Y:S01]  /*7920*/  LDGSTS.E [R6+0x1c80], desc[UR28][R22.64], !P5 ;  /* 0x01c8000016067fae */ /* 0x0003e2000e9a101c */
[----:B--2---:R-:W-:-:S03]  /*7930*/  IMAD.WIDE R24, R0, 0x4, R16 ;  /* 0x0000000400187825 */ /* 0x004fc600078e0210 */
[----:B------:R2:W-:Y:S04]  /*7940*/  STL.64 [R1+0x230], R20 ;  /* 0x0002301401007387 */ /* 0x0005e80000100a00 */
[----:B------:R2:W-:Y:S04]  /*7950*/  LDGSTS.E [R6+0x1d00], desc[UR28][R20.64], !P5 ;  /* 0x01d0000014067fae */ /* 0x0005e8000e9a101c */
[----:B------:R4:W-:Y:S01]  /*7960*/  STL.64 [R1+0x228], R18 ;  /* 0x0002281201007387 */ /* 0x0009e20000100a00 */
[----:B-1----:R-:W-:-:S03]  /*7970*/  IMAD.WIDE R22, R0, 0x4, R2 ;  /* 0x0000000400167825 */ /* 0x002fc600078e0202 */
[----:B------:R4:W-:Y:S01]  /*7980*/  LDGSTS.E [R6+0x1d80], desc[UR28][R18.64], !P5 ;  /* 0x01d8000012067fae */ /* 0x0009e2000e9a101c */
[----:B------:R-:W-:Y:S01]  /*7990*/  ISETP.GE.U32.AND P5, PT, R7, 0x7fffff9e, PT ;  /* 0x7fffff9e0700780c */ /* 0x000fe20003fa6070 */
[----:B------:R-:W-:Y:S02]  /*79a0*/  IMAD R7, R8, 0x16, RZ ;  /* 0x0000001608077824 */ /* 0x000fe400078e02ff */
[C---:B--2---:R-:W-:Y:S01]  /*79b0*/  IMAD.WIDE R20, R0.reuse, 0x4, R12 ;  /* 0x0000000400147825 */ /* 0x044fe200078e020c */
[----:B------:R1:W-:Y:S04]  /*79c0*/  STL.64 [R1+0x220], R24 ;  /* 0x0002201801007387 */ /* 0x0003e80000100a00 */
[----:B------:R1:W-:Y:S01]  /*79d0*/  LDGSTS.E [R6+0x2400], desc[UR28][R24.64], !P6 ;  /* 0x0240000018067fae */ /* 0x0003e2000f1a101c */
[----:B----4-:R-:W-:-:S03]  /*79e0*/  IMAD.WIDE R18, R0, 0x4, R14 ;  /* 0x0000000400127825 */ /* 0x010fc600078e020e */
[----:B------:R2:W-:Y:S01]  /*79f0*/  STL.64 [R1+0x218], R22 ;  /* 0x0002181601007387 */ /* 0x0005e20000100a00 */
[----:B------:R-:W-:-:S03]  /*7a00*/  VIADD R0, R9, 0xffffffd9 ;  /* 0xffffffd909007836 */ /* 0x000fc60000000000 */
[----:B------:R2:W-:Y:S01]  /*7a10*/  LDGSTS.E [R6+0x2480], desc[UR28][R22.64], !P6 ;  /* 0x0248000016067fae */ /* 0x0005e2000f1a101c */
[----:B------:R-:W4:Y:S01]  /*7a20*/  LDC R9, c[0x0][0x3a0] ;  /* 0x0000e800ff097b82 */ /* 0x000f220000000800 */
[C---:B-1----:R-:W-:Y:S02]  /*7a30*/  IMAD.WIDE R24, R7.reuse, 0x4, R16 ;  /* 0x0000000407187825 */ /* 0x042fe400078e0210 */
[----:B------:R1:W-:Y:S04]  /*7a40*/  STL.64 [R1+0x210], R20 ;  /* 0x0002101401007387 */ /* 0x0003e80000100a00 */
[----:B------:R1:W-:Y:S01]  /*7a50*/  LDGSTS.E [R6+0x2500], desc[UR28][R20.64], !P6 ;  /* 0x0250000014067fae */ /* 0x0003e2000f1a101c */
[----:B--2---:R-:W-:-:S03]  /*7a60*/  IMAD.WIDE R22, R7, 0x4, R2 ;  /* 0x0000000407167825 */ /* 0x004fc600078e0202 */
[----:B------:R2:W-:Y:S04]  /*7a70*/  STL.64 [R1+0x208], R18 ;  /* 0x0002081201007387 */ /* 0x0005e80000100a00 */
[----:B------:R2:W-:Y:S01]  /*7a80*/  LDGSTS.E [R6+0x2580], desc[UR28][R18.64], !P6 ;  /* 0x0258000012067fae */ /* 0x0005e2000f1a101c */
[----:B------:R-:W-:Y:S01]  /*7a90*/  ISETP.GE.U32.AND P6, PT, R0, 0x7fffff9a, PT ;  /* 0x7fffff9a0000780c */ /* 0x000fe20003fc6070 */
[----:B------:R-:W-:Y:S02]  /*7aa0*/  IMAD R0, R8, 0x1a, RZ ;  /* 0x0000001a08007824 */ /* 0x000fe400078e02ff */
[C---:B-1----:R-:W-:Y:S01]  /*7ab0*/  IMAD.WIDE R20, R7.reuse, 0x4, R12 ;  /* 0x0000000407147825 */ /* 0x042fe200078e020c */
[----:B------:R1:W-:Y:S04]  /*7ac0*/  STL.64 [R1+0x200], R24 ;  /* 0x0002001801007387 */ /* 0x0003e80000100a00 */
[----:B------:R1:W-:Y:S01]  /*7ad0*/  LDGSTS.E [R6+0x2c00], desc[UR28][R24.64], !P2 ;  /* 0x02c0000018067fae */ /* 0x0003e2000d1a101c */
[----:B--2---:R-:W-:-:S03]  /*7ae0*/  IMAD.WIDE R18, R7, 0x4, R14 ;  /* 0x0000000407127825 */ /* 0x004fc600078e020e */
        /* <DEDUP_REMOVED lines=8> */
[----:B--2---:R-:W-:-:S03]  /*7b70*/  IMAD.WIDE R22, R0, 0x4, R2 ;  /* 0x0000000400167825 */ /* 0x004fc600078e0202 */
[----:B------:R1:W-:Y:S01]  /*7b80*/  LDGSTS.E [R6+0x2d80], desc[UR28][R18.64], !P2 ;  /* 0x02d8000012067fae */ /* 0x0003e2000d1a101c */
[----:B------:R-:W-:Y:S01]  /*7b90*/  ISETP.GE.U32.AND P2, PT, R7, 0x7fffff96, PT ;  /* 0x7fffff960700780c */ /* 0x000fe20003f46070 */
[----:B------:R-:W-:Y:S02]  /*7ba0*/  IMAD R7, R8, 0x1e, RZ ;  /* 0x0000001e08077824 */ /* 0x000fe400078e02ff */
[C---:B---3--:R-:W-:Y:S01]  /*7bb0*/  IMAD.WIDE R20, R0.reuse, 0x4, R12 ;  /* 0x0000000400147825 */ /* 0x048fe200078e020c */
        /* <DEDUP_REMOVED lines=105> */
[----:B------:R2:W-:Y:S01]  /*8250*/  LDGSTS.E [R6+0x6500], desc[UR28][R20.64], !P4 ;  /* 0x0650000014067fae */ /* 0x0005e2000e1a101c */
[----:B-1----:R-:W-:-:S03]  /*8260*/  IMAD.WIDE R22, R7, 0x4, R2 ;  /* 0x0000000407167825 */ /* 0x002fc600078e0202 */
[----:B------:R1:W-:Y:S04]  /*8270*/  STL.64 [R1+0x108], R18 ;  /* 0x0001081201007387 */ /* 0x0003e80000100a00 */
[----:B------:R1:W-:Y:S01]  /*8280*/  LDGSTS.E [R6+0x6580], desc[UR28][R18.64], !P4 ;  /* 0x0658000012067fae */ /* 0x0003e2000e1a101c */
[----:B------:R-:W-:Y:S01]  /*8290*/  ISETP.GE.U32.AND P4, PT, R0, 0x7fffffb9, PT ;  /* 0x7fffffb90000780c */ /* 0x000fe20003f86070 */
[----:B------:R-:W-:Y:S02]  /*82a0*/  IMAD R0, R8, 0x3a, RZ ;  /* 0x0000003a08007824 */ /* 0x000fe400078e02ff */
[C---:B--2---:R-:W-:Y:S01]  /*82b0*/  IMAD.WIDE R20, R7.reuse, 0x4, R12 ;  /* 0x0000000407147825 */ /* 0x044fe200078e020c */
[----:B------:R2:W-:Y:S04]  /*82c0*/  LDGSTS.E [R6+0x6c00], desc[UR28][R24.64], !P5 ;  /* 0x06c0000018067fae */ /* 0x0005e8000e9a101c */
[----:B------:R2:W-:Y:S01]  /*82d0*/  LDGSTS.E [R6+0x6c80], desc[UR28][R22.64], !P5 ;  /* 0x06c8000016067fae */ /* 0x0005e2000e9a101c */
[----:B-1----:R-:W-:-:S03]  /*82e0*/  IMAD.WIDE R18, R7, 0x4, R14 ;  /* 0x0000000407127825 */ /* 0x002fc600078e020e */
[----:B------:R2:W-:Y:S01]  /*82f0*/  STL.64 [R1+0x100], R24 ;  /* 0x0001001801007387 */ /* 0x0005e20000100a00 */
[----:B----4-:R-:W-:-:S03]  /*8300*/  VIADD R7, R9, 0xfffffff4 ;  /* 0xfffffff409077836 */ /* 0x010fc60000000000 */
[----:B------:R1:W-:Y:S01]  /*8310*/  LDGSTS.E [R6+0x6d00], desc[UR28][R20.64], !P5 ;  /* 0x06d0000014067fae */ /* 0x0003e2000e9a101c */
[----:B------:R-:W-:-:S03]  /*8320*/  IMAD R9, R8, 0x7, RZ ;  /* 0x0000000708097824 */ /* 0x000fc600078e02ff */
[----:B------:R4:W-:Y:S04]  /*8330*/  STL.64 [R1+0xf8], R22 ;  /* 0x0000f81601007387 */ /* 0x0009e80000100a00 */
[----:B------:R1:W-:Y:S01]  /*8340*/  LDGSTS.E [R6+0x6d80], desc[UR28][R18.64], !P5 ;  /* 0x06d8000012067fae */ /* 0x0003e2000e9a101c */
[----:B--2---:R-:W-:Y:S01]  /*8350*/  IMAD.WIDE R24, R0, 0x4, R16 ;  /* 0x0000000400187825 */ /* 0x004fe200078e0210 */
[----:B------:R-:W-:Y:S02]  /*8360*/  ISETP.GE.U32.AND P5, PT, R7, 0x7fffffb5, PT ;  /* 0x7fffffb50700780c */ /* 0x000fe40003fa6070 */
[----:B------:R1:W-:Y:S01]  /*8370*/  STL.64 [R1+0xf0], R20 ;  /* 0x0000f01401007387 */ /* 0x0003e20000100a00 */
[----:B------:R-:W-:Y:S02]  /*8380*/  IMAD R7, R8, 0x3e, RZ ;  /* 0x0000003e08077824 */ /* 0x000fe400078e02ff */
[C---:B----4-:R-:W-:Y:S01]  /*8390*/  IMAD.WIDE R22, R0.reuse, 0x4, R2 ;  /* 0x0000000400167825 */ /* 0x050fe200078e0202 */
[----:B------:R2:W-:Y:S04]  /*83a0*/  STL.64 [R1+0xe8], R18 ;  /* 0x0000e81201007387 */ /* 0x0005e80000100a00 */
[----:B------:R4:W-:Y:S01]  /*83b0*/  STL.64 [R1+0xe0], R24 ;  /* 0x0000e01801007387 */ /* 0x0009e20000100a00 */
[----:B-1----:R-:W-:-:S03]  /*83c0*/  IMAD.WIDE R20, R0, 0x4, R12 ;  /* 0x0000000400147825 */ /* 0x002fc600078e020c */
[----:B------:R4:W-:Y:S01]  /*83d0*/  LDGSTS.E [R6+0x7400], desc[UR28][R24.64], !P6 ;  /* 0x0740000018067fae */ /* 0x0009e2000f1a101c */
[----:B--2---:R-:W-:-:S03]  /*83e0*/  IMAD.WIDE R18, R0, 0x4, R14 ;  /* 0x0000000400127825 */ /* 0x004fc600078e020e */
[----:B------:R1:W-:Y:S01]  /*83f0*/  STL.64 [R1+0xd8], R22 ;  /* 0x0000d81601007387 */ /* 0x0003e20000100a00 */
[----:B-----5:R-:W-:-:S03]  /*8400*/  VIADD R0, R11, 0xfffffff0 ;  /* 0xfffffff00b007836 */ /* 0x020fc60000000000 */
[----:B------:R1:W-:Y:S01]  /*8410*/  LDGSTS.E [R6+0x7480], desc[UR28][R22.64], !P6 ;  /* 0x0748000016067fae */ /* 0x0003e2000f1a101c */
[----:B------:R-:W2:Y:S01]  /*8420*/  LDC R11, c[0x0][0x3a0] ;  /* 0x0000e800ff0b7b82 */ /* 0x000ea20000000800 */
[C---:B----4-:R-:W-:Y:S02]  /*8430*/  IMAD.WIDE R24, R7.reuse, 0x4, R16 ;  /* 0x0000000407187825 */ /* 0x050fe400078e0210 */
[----:B------:R4:W-:Y:S04]  /*8440*/  STL.64 [R1+0xd0], R20 ;  /* 0x0000d01401007387 */ /* 0x0009e80000100a00 */
[----:B------:R4:W-:Y:S01]  /*8450*/  LDGSTS.E [R6+0x7500], desc[UR28][R20.64], !P6 ;  /* 0x0750000014067fae */ /* 0x0009e2000f1a101c */
[----:B-1----:R-:W-:-:S03]  /*8460*/  IMAD.WIDE R22, R7, 0x4, R2 ;  /* 0x0000000407167825 */ /* 0x002fc600078e0202 */
[----:B------:R1:W-:Y:S04]  /*8470*/  STL.64 [R1+0xc8], R18 ;  /* 0x0000c81201007387 */ /* 0x0003e80000100a00 */
[----:B------:R1:W-:Y:S01]  /*8480*/  LDGSTS.E [R6+0x7580], desc[UR28][R18.64], !P6 ;  /* 0x0758000012067fae */ /* 0x0003e2000f1a101c */
[----:B------:R-:W-:Y:S01]  /*8490*/  ISETP.GE.U32.AND P6, PT, R0, 0x7fffffb1, PT ;  /* 0x7fffffb10000780c */ /* 0x000fe20003fc6070 */
[C---:B----4-:R-:W-:Y:S01]  /*84a0*/  IMAD.WIDE R20, R7.reuse, 0x4, R12 ;  /* 0x0000000407147825 */ /* 0x050fe200078e020c */
[----:B---3--:R-:W-:Y:S01]  /*84b0*/  IADD3 R0, PT, PT, R10, -0x14, RZ ;  /* 0xffffffec0a007810 */ /* 0x008fe20007ffe0ff */
[----:B------:R3:W-:Y:S01]  /*84c0*/  LDGSTS.E [R6+0x7c00], desc[UR28][R24.64], !P2 ;  /* 0x07c0000018067fae */ /* 0x0007e2000d1a101c */
[----:B------:R-:W4:Y:S03]  /*84d0*/  LDC R10, c[0x0][0x3a0] ;  /* 0x0000e800ff0a7b82 */ /* 0x000f260000000800 */
[----:B------:R5:W-:Y:S01]  /*84e0*/  LDGSTS.E [R6+0x7c80], desc[UR28][R22.64], !P2 ;  /* 0x07c8000016067fae */ /* 0x000be2000d1a101c */
[----:B-1----:R-:W-:-:S03]  /*84f0*/  IMAD.WIDE R18, R7, 0x4, R14 ;  /* 0x0000000407127825 */ /* 0x002fc600078e020e */
[----:B------:R1:W-:Y:S01]  /*8500*/  LDGSTS.E [R6+0x7d00], desc[UR28][R20.64], !P2 ;  /* 0x07d0000014067fae */ /* 0x0003e2000d1a101c */
[----:B------:R-:W-:-:S03]  /*8510*/  LOP3.LUT R7, R241, 0x60, RZ, 0x3c, !PT ;  /* 0x00000060f1077812 */ /* 0x000fc600078e3cff */
[----:B------:R1:W-:Y:S01]  /*8520*/  LDGSTS.E [R6+0x7d80], desc[UR28][R18.64], !P2 ;  /* 0x07d8000012067fae */ /* 0x0003e2000d1a101c */
[----:B------:R-:W-:Y:S01]  /*8530*/  ISETP.GE.U32.AND P2, PT, R0, 0x7fffffad, PT ;  /* 0x7fffffad0000780c */ /* 0x000fe20003f46070 */
[----:B------:R-:W-:Y:S02]  /*8540*/  IMAD R0, R8, 0x3, RZ ;  /* 0x0000000308007824 */ /* 0x000fe400078e02ff */
[----:B------:R3:W-:Y:S01]  /*8550*/  STL.64 [R1+0xc0], R24 ;  /* 0x0000c01801007387 */ /* 0x0007e20000100a00 */
[----:B------:R-:W-:-:S03]  /*8560*/  VIADD R7, R7, UR5 ;  /* 0x0000000507077c36 */ /* 0x000fc60008000000 */
[----:B------:R5:W-:Y:S04]  /*8570*/  STL.64 [R1+0xb8], R22 ;  /* 0x0000b81601007387 */ /* 0x000be80000100a00 */
[----:B------:R1:W-:Y:S04]  /*8580*/  STL.64 [R1+0xb0], R20 ;  /* 0x0000b01401007387 */ /* 0x0003e80000100a00 */
[----:B------:R2:W-:Y:S01]  /*8590*/  STL.64 [R1+0xa8], R18 ;  /* 0x0000a81201007387 */ /* 0x0005e20000100a00 */
[----:B---3--:R-:W-:-:S04]  /*85a0*/  IMAD.WIDE R24, R0, 0x4, R16 ;  /* 0x0000000400187825 */ /* 0x008fc800078e0210 */
[C---:B-----5:R-:W-:Y:S01]  /*85b0*/  IMAD.WIDE R22, R0.reuse, 0x4, R2 ;  /* 0x0000000400167825 */ /* 0x060fe200078e0202 */
[----:B------:R3:W-:Y:S03]  /*85c0*/  LDGSTS.E [R7+0x600], desc[UR28][R24.64], !P3 ;  /* 0x0060000018077fae */ /* 0x0007e6000d9a101c */
[C---:B-1----:R-:W-:Y:S01]  /*85d0*/  IMAD.WIDE R20, R0.reuse, 0x4, R12 ;  /* 0x0000000400147825 */ /* 0x042fe200078e020c */
[----:B------:R3:W-:Y:S03]  /*85e0*/  STL.64 [R1+0x250], R24 ;  /* 0x0002501801007387 */ /* 0x0007e60000100a00 */
[----:B--2---:R-:W-:Y:S01]  /*85f0*/  IMAD.WIDE R18, R0, 0x4, R14 ;  /* 0x0000000400127825 */ /* 0x004fe200078e020e */
[----:B------:R1:W-:Y:S03]  /*8600*/  LDGSTS.E [R7+0x680], desc[UR28][R22.64], !P3 ;  /* 0x0068000016077fae */ /* 0x0003e6000d9a101c */
[----:B------:R-:W-:Y:S01]  /*8610*/  VIADD R0, R26, 0xffffffe8 ;  /* 0xffffffe81a007836 */ /* 0x000fe20000000000 */
[----:B------:R1:W-:Y:S01]  /*8620*/  STL.64 [R1+0x268], R22 ;  /* 0x0002681601007387 */ /* 0x0003e20000100a00 */
[----:B------:R-:W2:Y:S03]  /*8630*/  LDC R26, c[0x0][0x3a0] ;  /* 0x0000e800ff1a7b82 */ /* 0x000ea60000000800 */
[----:B------:R5:W-:Y:S01]  /*8640*/  LDGSTS.E [R7+0x700], desc[UR28][R20.64], !P3 ;  /* 0x0070000014077fae */ /* 0x000be2000d9a101c */
[----:B---3--:R-:W-:-:S03]  /*8650*/  IMAD.WIDE R24, R9, 0x4, R16 ;  /* 0x0000000409187825 */ /* 0x008fc600078e0210 */
[----:B------:R5:W-:Y:S04]  /*8660*/  STL.64 [R1+0x278], R20 ;  /* 0x0002781401007387 */ /* 0x000be80000100a00 */
[----:B------:R3:W-:Y:S01]  /*8670*/  LDGSTS.E [R7+0x780], desc[UR28][R18.64], !P3 ;  /* 0x0078000012077fae */ /* 0x0007e2000d9a101c */
[----:B------:R-:W-:Y:S01]  /*8680*/  ISETP.GE.U32.AND P3, PT, R0, 0x7fffffa9, PT ;  /* 0x7fffffa90000780c */ /* 0x000fe20003f66070 */
[----:B-1----:R-:W-:Y:S02]  /*8690*/  IMAD.WIDE R22, R9, 0x4, R2 ;  /* 0x0000000409167825 */ /* 0x002fe400078e0202 */
[----:B------:R3:W-:Y:S02]  /*86a0*/  STL.64 [R1+0x298], R18 ;  /* 0x0002981201007387 */ /* 0x0007e40000100a00 */
[----:B------:R-:W-:-:S02]  /*86b0*/  IMAD R0, R8, 0xb, RZ ;  /* 0x0000000b08007824 */ /* 0x000fc400078e02ff */
[C---:B-----5:R-:W-:Y:S01]  /*86c0*/  IMAD.WIDE R20, R9.reuse, 0x4, R12 ;  /* 0x0000000409147825 */ /* 0x060fe200078e020c */
[----:B------:R1:W-:Y:S04]  /*86d0*/  STL.64 [R1+0x2a0], R24 ;  /* 0x0002a01801007387 */ /* 0x0003e80000100a00 */
[----:B------:R1:W-:Y:S01]  /*86e0*/  LDGSTS.E [R7+0xe00], desc[UR28][R24.64], !P4 ;  /* 0x00e0000018077fae */ /* 0x0003e2000e1a101c */
[----:B---3--:R-:W-:Y:S01]  /*86f0*/  IMAD.WIDE R18, R9, 0x4, R14 ;  /* 0x0000000409127825 */ /* 0x008fe200078e020e */
[----:B------:R-:W-:Y:S02]  /*8700*/  IADD3 R9, PT, PT, R11, -0x1c, RZ ;  /* 0xffffffe40b097810 */ /* 0x000fe40007ffe0ff */
[----:B------:R3:W-:Y:S01]  /*8710*/  STL.64 [R1+0x2a8], R22 ;  /* 0x0002a81601007387 */ /* 0x0007e20000100a00 */
[----:B------:R-:W5:Y:S03]  /*8720*/  LDC R11, c[0x0][0x3a0] ;  /* 0x0000e800ff0b7b82 */ /* 0x000f660000000800 */
[----:B------:R3:W-:Y:S01]  /*8730*/  LDGSTS.E [R7+0xe80], desc[UR28][R22.64], !P4 ;  /* 0x00e8000016077fae */ /* 0x0007e2000e1a101c */
[----:B-1----:R-:W-:-:S03]  /*8740*/  IMAD.WIDE R24, R0, 0x4, R16 ;  /* 0x0000000400187825 */ /* 0x002fc600078e0210 */
        /* <DEDUP_REMOVED lines=12> */
[----:B----4-:R-:W-:-:S03]  /*8810*/  VIADD R0, R10, 0xffffffe0 ;  /* 0xffffffe00a007836 */ /* 0x010fc60000000000 */
[----:B------:R3:W-:Y:S01]  /*8820*/  LDGSTS.E [R7+0x1680], desc[UR28][R22.64], !P5 ;  /* 0x0168000016077fae */ /* 0x0007e2000e9a101c */
[----:B------:R-:W4:Y:S03]  /*8830*/  LDC R10, c[0x0][0x3a0] ;  /* 0x0000e800ff0a7b82 */ /* 0x000f260000000800 */
        /* <DEDUP_REMOVED lines=9> */
[----:B------:R2:W-:Y:S04]  /*88d0*/  LDGSTS.E [R7+0x1e00], desc[UR28][R24.64], !P6 ;  /* 0x01e0000018077fae */ /* 0x0005e8000f1a101c */
[----:B------:R2:W-:Y:S01]  /*88e0*/  STL.64 [R1+0x2e0], R24 ;  /* 0x0002e01801007387 */ /* 0x0005e20000100a00 */
[----:B-1----:R-:W-:-:S03]  /*88f0*/  IMAD.WIDE R18, R9, 0x4, R14 ;  /* 0x0000000409127825 */ /* 0x002fc600078e020e */
[----:B------:R1:W-:Y:S01]  /*8900*/  LDGSTS.E [R7+0x1e80], desc[UR28][R22.64], !P6 ;  /* 0x01e8000016077fae */ /* 0x0003e2000f1a101c */
[----:B------:R-:W-:-:S03]  /*8910*/  VIADD R9, R26, 0xffffffdc ;  /* 0xffffffdc1a097836 */ /* 0x000fc60000000000 */
[----:B------:R1:W-:Y:S01]  /*8920*/  STL.64 [R1+0x2e8], R22 ;  /* 0x0002e81601007387 */ /* 0x0003e20000100a00 */
[----:B------:R-:W3:Y:S03]  /*8930*/  LDC R26, c[0x0][0x3a0] ;  /* 0x0000e800ff1a7b82 */ /* 0x000ee60000000800 */
[----:B------:R4:W-:Y:S01]  /*8940*/  LDGSTS.E [R7+0x1f00], desc[UR28][R20.64], !P6 ;  /* 0x01f0000014077fae */ /* 0x0009e2000f1a101c */
[----:B--2---:R-:W-:-:S03]  /*8950*/  IMAD.WIDE R24, R0, 0x4, R16 ;  /* 0x0000000400187825 */ /* 0x004fc600078e0210 */
[----:B------:R4:W-:Y:S04]  /*8960*/  STL.64 [R1+0x2f0], R20 ;  /* 0x0002f01401007387 */ /* 0x0009e80000100a00 */
[----:B------:R2:W-:Y:S01]  /*8970*/  LDGSTS.E [R7+0x1f80], desc[UR28][R18.64], !P6 ;  /* 0x01f8000012077fae */ /* 0x0005e2000f1a101c */
[----:B------:R-:W-:Y:S01]  /*8980*/  ISETP.GE.U32.AND P6, PT, R9, 0x7fffff9d, PT ;  /* 0x7fffff9d0900780c */ /* 0x000fe20003fc6070 */
[----:B-1----:R-:W-:Y:S02]  /*8990*/  IMAD.WIDE R22, R0, 0x4, R2 ;  /* 0x0000000400167825 */ /* 0x002fe400078e0202 */
[----:B------:R2:W-:Y:S02]  /*89a0*/  STL.64 [R1+0x2f8], R18 ;  /* 0x0002f81201007387 */ /* 0x0005e40000100a00 */
[----:B------:R-:W-:-:S02]  /*89b0*/  IMAD R9, R8, 0x17, RZ ;  /* 0x0000001708097824 */ /* 0x000fc400078e02ff */
[C---:B----4-:R-:W-:Y:S01]  /*89c0*/  IMAD.WIDE R20, R0.reuse, 0x4, R12 ;  /* 0x0000000400147825 */ /* 0x050fe200078e020c */
[----:B------:R1:W-:Y:S04]  /*89d0*/  STL.64 [R1+0x300], R24 ;  /* 0x0003001801007387 */ /* 0x0003e80000100a00 */
[----:B------:R1:W-:Y:S01]  /*89e0*/  LDGSTS.E [R7+0x2600], desc[UR28][R24.64], !P2 ;  /* 0x0260000018077fae */ /* 0x0003e2000d1a101c */
[----:B--2---:R-:W-:Y:S01]  /*89f0*/  IMAD.WIDE R18, R0, 0x4, R14 ;  /* 0x0000000400127825 */ /* 0x004fe200078e020e */
[----:B-----5:R-:W-:Y:S02]  /*8a00*/  IADD3 R0, PT, PT, R11, -0x28, RZ ;  /* 0xffffffd80b007810 */ /* 0x020fe40007ffe0ff */
[----:B------:R2:W-:Y:S01]  /*8a10*/  STL.64 [R1+0x308], R22 ;  /* 0x0003081601007387 */ /* 0x0005e20000100a00 */
[----:B------:R-:W4:Y:S03]  /*8a20*/  LDC R11, c[0x0][0x3a0] ;  /* 0x0000e800ff0b7b82 */ /* 0x000f260000000800 */
[----:B------:R2:W-:Y:S01]  /*8a30*/  LDGSTS.E [R7+0x2680], desc[UR28][R22.64], !P2 ;  /* 0x0268000016077fae */ /* 0x0005e2000d1a101c */
[----:B-1----:R-:W-:-:S03]  /*8a40*/  IMAD.WIDE R24, R9, 0x4, R16 ;  /* 0x0000000409187825 */ /* 0x002fc600078e0210 */
        /* <DEDUP_REMOVED lines=12> */
[----:B------:R-:W-:-:S03]  /*8b10*/  VIADD R9, R10, 0xffffffd4 ;  /* 0xffffffd40a097836 */ /* 0x000fc60000000000 */
        /* <DEDUP_REMOVED lines=13> */
[----:B-1----:R-:W-:-:S03]  /*8bf0*/  IMAD.WIDE R18, R0, 0x4, R14 ;  /* 0x0000000400127825 */ /* 0x002fc600078e020e */
[----:B------:R1:W-:Y:S01]  /*8c00*/  STL.64 [R1+0x360], R22 ;  /* 0x0003601601007387 */ /* 0x0003e20000100a00 */
[----:B------:R-:W-:-:S03]  /*8c10*/  VIADD R0, R26, 0xffffffd0 ;  /* 0xffffffd01a007836 */ /* 0x000fc60000000000 */
[----:B------:R1:W-:Y:S01]  /*8c20*/  LDGSTS.E [R7+0x3680], desc[UR28][R22.64], !P4 ;  /* 0x0368000016077fae */ /* 0x0003e2000e1a101c */
[----:B------:R-:W3:Y:S01]  /*8c30*/  LDC R26, c[0x0][0x3a0] ;  /* 0x0000e800ff1a7b82 */ /* 0x000ee20000000800 */
[C---:B--2---:R-:W-:Y:S02]  /*8c40*/  IMAD.WIDE R24, R9.reuse, 0x4, R16 ;  /* 0x0000000409187825 */ /* 0x044fe400078e0210 */
        /* <DEDUP_REMOVED lines=10> */
[----:B-1----:R-:W-:Y:S01]  /*8cf0*/  IMAD.WIDE R18, R9, 0x4, R14 ;  /* 0x0000000409127825 */ /* 0x002fe200078e020e */
[----:B----4-:R-:W-:-:S02]  /*8d00*/  IADD3 R9, PT, PT, R11, -0x34, RZ ;  /* 0xffffffcc0b097810 */ /* 0x010fc40007ffe0ff */
[----:B------:R2:W-:Y:S01]  /*8d10*/  STL.64 [R1+0x348], R24 ;  /* 0x0003481801007387 */ /* 0x0005e20000100a00 */
[----:B------:R-:W1:Y:S03]  /*8d20*/  LDC R11, c[0x0][0x3a0] ;  /* 0x0000e800ff0b7b82 */ /* 0x000e660000000800 */
[----:B------:R4:W-:Y:S04]  /*8d30*/  LDGSTS.E [R7+0x3f00], desc[UR28][R20.64], !P5 ;  /* 0x03f0000014077fae */ /* 0x0009e8000e9a101c */
[----:B------:R3:W-:Y:S04]  /*8d40*/  STL.64 [R1+0x340], R22 ;  /* 0x0003401601007387 */ /* 0x0007e80000100a00 */
[----:B------:R4:W-:Y:S01]  /*8d50*/  LDGSTS.E [R7+0x3f80], desc[UR28][R18.64], !P5 ;  /* 0x03f8000012077fae */ /* 0x0009e2000e9a101c */
[----:B--2---:R-:W-:Y:S01]  /*8d60*/  IMAD.WIDE R24, R0, 0x4, R16 ;  /* 0x0000000400187825 */ /* 0x004fe200078e0210 */
[----:B------:R-:W-:-:S02]  /*8d70*/  ISETP.GE.U32.AND P5, PT, R9, 0x7fffff8d, PT ;  /* 0x7fffff8d0900780c */ /* 0x000fc40003fa6070 */
[----:B------:R4:W-:Y:S01]  /*8d80*/  STL.64 [R1+0x338], R20 ;  /* 0x0003381401007387 */ /* 0x0009e20000100a00 */
[----:B------:R-:W-:Y:S02]  /*8d90*/  IMAD R9, R8, 0x27, RZ ;  /* 0x0000002708097824 */ /* 0x000fe400078e02ff */
[C---:B---3--:R-:W-:Y:S01]  /*8da0*/  IMAD.WIDE R22, R0.reuse, 0x4, R2 ;  /* 0x0000000400167825 */ /* 0x048fe200078e0202 */
[----:B------:R2:W-:Y:S04]  /*8db0*/  STL.64 [R1+0x330], R18 ;  /* 0x0003301201007387 */ /* 0x0005e80000100a00 */
[----:B------:R3:W-:Y:S01]  /*8dc0*/  STL.64 [R1+0x328], R24 ;  /* 0x0003281801007387 */ /* 0x0007e20000100a00 */
[----:B----4-:R-:W-:-:S03]  /*8dd0*/  IMAD.WIDE R20, R0, 0x4, R12 ;  /* 0x0000000400147825 */ /* 0x010fc600078e020c */
[----:B------:R3:W-:Y:S01]  /*8de0*/  LDGSTS.E [R7+0x4600], desc[UR28][R24.64], !P6 ;  /* 0x0460000018077fae */ /* 0x0007e2000f1a101c */
[----:B--2---:R-:W-:-:S03]  /*8df0*/  IMAD.WIDE R18, R0, 0x4, R14 ;  /* 0x0000000400127825 */ /* 0x004fc600078e020e */
[----:B------:R2:W-:Y:S01]  /*8e00*/  STL.64 [R1+0x320], R22 ;  /* 0x0003201601007387 */ /* 0x0005e20000100a00 */
[----:B-----5:R-:W-:-:S03]  /*8e10*/  VIADD R0, R10, 0xffffffc8 ;  /* 0xffffffc80a007836 */ /* 0x020fc60000000000 */
[----:B------:R2:W-:Y:S01]  /*8e20*/  LDGSTS.E [R7+0x4680], desc[UR28][R22.64], !P6 ;  /* 0x0468000016077fae */ /* 0x0005e2000f1a101c */
[----:B-1----:R-:W-:Y:S01]  /*8e30*/  IADD3 R10, PT, PT, R11, -0x40, RZ ;  /* 0xffffffc00b0a7810 */ /* 0x002fe20007ffe0ff */
[----:B------:R-:W-:Y:S02]  /*8e40*/  IMAD R11, R8, 0x33, RZ ;  /* 0x00000033080b7824 */ /* 0x000fe400078e02ff */
[C---:B---3--:R-:W-:Y:S01]  /*8e50*/  IMAD.WIDE R24, R9.reuse, 0x4, R16 ;  /* 0x0000000409187825 */ /* 0x048fe200078e0210 */
[----:B------:R1:W-:Y:S04]  /*8e60*/  STL.64 [R1+0x700], R20 ;  /* 0x0007001401007387 */ /* 0x0003e80000100a00 */
[----:B------:R1:W-:Y:S01]  /*8e70*/  LDGSTS.E [R7+0x4700], desc[UR28][R20.64], !P6 ;  /* 0x0470000014077fae */ /* 0x0003e2000f1a101c */
[----:B--2---:R-:W-:-:S03]  /*8e80*/  IMAD.WIDE R22, R9, 0x4, R2 ;  /* 0x0000000409167825 */ /* 0x004fc600078e0202 */
[----:B------:R2:W-:Y:S04]  /*8e90*/  STL.64 [R1+0x708], R18 ;  /* 0x0007081201007387 */ /* 0x0005e80000100a00 */
[----:B------:R2:W-:Y:S01]  /*8ea0*/  LDGSTS.E [R7+0x4780], desc[UR28][R18.64], !P6 ;  /* 0x0478000012077fae */ /* 0x0005e2000f1a101c */
[----:B------:R-:W-:Y:S01]  /*8eb0*/  ISETP.GE.U32.AND P6, PT, R0, 0x7fffff89, PT ;  /* 0x7fffff890000780c */ /* 0x000fe20003fc6070 */
[----:B------:R-:W-:Y:S02]  /*8ec0*/  VIADD R0, R26, 0xffffffc4 ;  /* 0xffffffc41a007836 */ /* 0x000fe40000000000 */
[C---:B-1----:R-:W-:Y:S01]  /*8ed0*/  IMAD.WIDE R20, R9.reuse, 0x4, R12 ;  /* 0x0000000409147825 */ /* 0x042fe200078e020c */
[----:B------:R1:W-:Y:S04]  /*8ee0*/  LDGSTS.E [R7+0x4e00], desc[UR28][R24.64], !P2 ;  /* 0x04e0000018077fae */ /* 0x0003e8000d1a101c */
[----:B------:R3:W-:Y:S01]  /*8ef0*/  LDGSTS.E [R7+0x4e80], desc[UR28][R22.64], !P2 ;  /* 0x04e8000016077fae */ /* 0x0007e2000d1a101c */
[----:B--2---:R-:W-:-:S03]  /*8f00*/  IMAD.WIDE R18, R9, 0x4, R14 ;  /* 0x0000000409127825 */ /* 0x004fc600078e020e */
[----:B------:R2:W-:Y:S01]  /*8f10*/  LDGSTS.E [R7+0x4f00], desc[UR28][R20.64], !P2 ;  /* 0x04f0000014077fae */ /* 0x0005e2000d1a101c */
[----:B------:R-:W-:-:S03]  /*8f20*/  IMAD R9, R8, 0x2f, RZ ;  /* 0x0000002f08097824 */ /* 0x000fc600078e02ff */
[----:B------:R4:W-:Y:S01]  /*8f30*/  LDGSTS.E [R7+0x4f80], desc[UR28][R18.64], !P2 ;  /* 0x04f8000012077fae */ /* 0x0009e2000d1a101c */
[----:B------:R-:W-:Y:S01]  /*8f40*/  ISETP.GE.U32.AND P2, PT, R0, 0x7fffff85, PT ;  /* 0x7fffff850000780c */ /* 0x000fe20003f46070 */
[----:B------:R-:W-:Y:S02]  /*8f50*/  IMAD R0, R8, 0x2b, RZ ;  /* 0x0000002b08007824 */ /* 0x000fe400078e02ff */
[----:B------:R1:W-:Y:S02]  /*8f60*/  STL.64 [R1+0x710], R24 ;  /* 0x0007101801007387 */ /* 0x0003e40000100a00 */
[C---:B------:R-:W-:Y:S02]  /*8f70*/  IMAD.WIDE R32, R0.reuse, 0x4, R16 ;  /* 0x0000000400207825 */ /* 0x040fe400078e0210 */
[----:B------:R3:W-:Y:S02]  /*8f80*/  STL.64 [R1+0x728], R22 ;  /* 0x0007281601007387 */ /* 0x0007e40000100a00 */
[----:B------:R-:W-:-:S02]  /*8f90*/  IMAD.WIDE R30, R0, 0x4, R2 ;  /* 0x00000004001e7825 */ /* 0x000fc400078e0202 */
[----:B------:R2:W-:Y:S02]  /*8fa0*/  STL.64 [R1+0x730], R20 ;  /* 0x0007301401007387 */ /* 0x0005e40000100a00 */
[C---:B------:R-:W-:Y:S02]  /*8fb0*/  IMAD.WIDE R28, R0.reuse, 0x4, R12 ;  /* 0x00000004001c7825 */ /* 0x040fe400078e020c */
[----:B------:R4:W-:Y:S02]  /*8fc0*/  STL.64 [R1+0x740], R18 ;  /* 0x0007401201007387 */ /* 0x0009e40000100a00 */
[----:B-1----:R-:W-:Y:S02]  /*8fd0*/  IMAD.WIDE R24, R9, 0x4, R16 ;  /* 0x0000000409187825 */ /* 0x002fe400078e0210 */
[----:B------:R-:W-:Y:S02]  /*8fe0*/  STL.64 [R1+0x748], R32 ;  /* 0x0007482001007387 */ /* 0x000fe40000100a00 */
[----:B------:R-:W-:-:S02]  /*8ff0*/  IMAD.WIDE R26, R0, 0x4, R14 ;  /* 0x00000004001a7825 */ /* 0x000fc400078e020e */
[----:B------:R-:W-:Y:S02]  /*9000*/  LDGSTS.E [R7+0x5600], desc[UR28][R32.64], !P3 ;  /* 0x0560000020077fae */ /* 0x000fe4000d9a101c */
[C---:B---3--:R-:W-:Y:S02]  /*9010*/  IMAD.WIDE R22, R9.reuse, 0x4, R2 ;  /* 0x0000000409167825 */ /* 0x048fe400078e0202 */
[----:B------:R-:W-:Y:S02]  /*9020*/  STL.64 [R1+0x758], R30 ;  /* 0x0007581e01007387 */ /* 0x000fe40000100a00 */
[C---:B--2---:R-:W-:Y:S02]  /*9030*/  IMAD.WIDE R20, R9.reuse, 0x4, R12 ;  /* 0x0000000409147825 */ /* 0x044fe400078e020c */
[----:B------:R-:W-:Y:S02]  /*9040*/  LDGSTS.E [R7+0x5680], desc[UR28][R30.64], !P3 ;  /* 0x056800001e077fae */ /* 0x000fe4000d9a101c */
[----:B----4-:R-:W-:-:S02]  /*9050*/  IMAD.WIDE R18, R9, 0x4, R14 ;  /* 0x0000000409127825 */ /* 0x010fc400078e020e */
[----:B------:R1:W-:Y:S04]  /*9060*/  STL.64 [R1+0x760], R24 ;  /* 0x0007601801007387 */ /* 0x0003e80000100a00 */
[----:B------:R-:W-:Y:S04]  /*9070*/  LDGSTS.E [R7+0x5700], desc[UR28][R28.64], !P3 ;  /* 0x057000001c077fae */ /* 0x000fe8000d9a101c */
[----:B------:R-:W-:Y:S04]  /*9080*/  STL.64 [R1+0x788], R28 ;  /* 0x0007881c01007387 */ /* 0x000fe80000100a00 */
[----:B------:R-:W-:Y:S01]  /*9090*/  LDGSTS.E [R7+0x5780], desc[UR28][R26.64], !P3 ;  /* 0x057800001a077fae */ /* 0x000fe2000d9a101c */
[----:B------:R-:W-:-:S02]  /*90a0*/  ISETP.GE.AND P3, PT, R251, R10, PT ;  /* 0x0000000afb00720c */ /* 0x000fc40003f66270 */
[----:B------:R-:W2:Y:S01]  /*90b0*/  LDC R251, c[0x0][0x3a0] ;  /* 0x0000e800fffb7b82 */ /* 0x000ea20000000800 */
[----:B------:R3:W-:Y:S01]  /*90c0*/  STL.64 [R1+0x768], R22 ;  /* 0x0007681601007387 */ /* 0x0007e20000100a00 */
[----:B------:R-:W-:Y:S02]  /*90d0*/  SEL R0, RZ, 0x4, P3 ;  /* 0x00000004ff007807 */ /* 0x000fe40001800000 */
[----:B------:R-:W-:Y:S01]  /*90e0*/  ISETP.GE.U32.AND P3, PT, R10, 0x7fffff81, PT ;  /* 0x7fffff810a00780c */ /* 0x000fe20003f66070 */
[----:B------:R1:W-:Y:S04]  /*90f0*/  LDGSTS.E [R7+0x5e00], desc[UR28][R24.64], !P4 ;  /* 0x05e0000018077fae */ /* 0x0003e8000e1a101c */
[----:B------:R-:W-:Y:S04]  /*9100*/  STL.64 [R1+0x790], R26 ;  /* 0x0007901a01007387 */ /* 0x000fe80000100a00 */
[----:B------:R3:W-:Y:S01]  /*9110*/  LDGSTS.E [R7+0x5e80], desc[UR28][R22.64], !P4 ;  /* 0x05e8000016077fae */ /* 0x0007e2000e1a101c */
[----:B-1----:R-:W-:-:S03]  /*9120*/  IMAD.WIDE R24, R11, 0x4, R16 ;  /* 0x000000040b187825 */ /* 0x002fc600078e0210 */
[----:B------:R1:W-:Y:S04]  /*9130*/  STL.64 [R1+0x798], R20 ;  /* 0x0007981401007387 */ /* 0x0003e80000100a00 */
[----:B------:R1:W-:Y:S01]  /*9140*/  LDGSTS.E [R7+0x5f00], desc[UR28][R20.64], !P4 ;  /* 0x05f0000014077fae */ /* 0x0003e2000e1a101c */
[----:B---3--:R-:W-:-:S03]  /*9150*/  IMAD.WIDE R22, R11, 0x4, R2 ;  /* 0x000000040b167825 */ /* 0x008fc600078e0202 */
[----:B------:R3:W-:Y:S04]  /*9160*/  STL.64 [R1+0x7a0], R18 ;  /* 0x0007a01201007387 */ /* 0x0007e80000100a00 */
[----:B------:R3:W-:Y:S01]  /*9170*/  LDGSTS.E [R7+0x5f80], desc[UR28][R18.64], !P4 ;  /* 0x05f8000012077fae */ /* 0x0007e2000e1a101c */
[----:B------:R-:W-:Y:S01]  /*9180*/  ISETP.GE.AND P4, PT, R252, R10, PT ;  /* 0x0000000afc00720c */ /* 0x000fe20003f86270 */
[----:B------:R-:W-:Y:S02]  /*9190*/  IMAD R252, R8, 0x3f, RZ ;  /* 0x0000003f08fc7824 */ /* 0x000fe400078e02ff */
[----:B-1----:R-:W-:Y:S01]  /*91a0*/  IMAD.WIDE R20, R11, 0x4, R12 ;  /* 0x000000040b147825 */ /* 0x002fe200078e020c */
[----:B------:R1:W-:Y:S01]  /*91b0*/  STL.64 [R1+0x7b0], R24 ;  /* 0x0007b01801007387 */ /* 0x0003e20000100a00 */
[----:B------:R-:W-:-:S02]  /*91c0*/  SEL R9, RZ, 0x4, P4 ;  /* 0x00000004ff097807 */ /* 0x000fc40002000000 */
[----:B------:R-:W-:Y:S01]  /*91d0*/  IMAD.WIDE R26, R252, 0x4, R16 ;  /* 0x00000004fc1a7825 */ /* 0x000fe200078e0210 */
[----:B------:R1:W-:Y:S01]  /*91e0*/  LDGSTS.E [R7+0x6600], desc[UR28][R24.64], !P5 ;  /* 0x0660000018077fae */ /* 0x0003e2000e9a101c */
[----:B------:R-:W-:Y:S02]  /*91f0*/  PLOP3.LUT P4, PT, PT, PT, UP0, 0x80, 0x8 ;  /* 0x000000000008781c */ /* 0x000fe40003f8f008 */
[----:B---3--:R-:W-:Y:S01]  /*9200*/  IMAD.WIDE R18, R11, 0x4, R14 ;  /* 0x000000040b127825 */ /* 0x008fe200078e020e */
[----:B------:R3:W-:Y:S01]  /*9210*/  STL.64 [R1+0x7d8], R22 ;  /* 0x0007d81601007387 */ /* 0x0007e20000100a00 */
[----:B------:R-:W-:Y:S02]  /*9220*/  SEL R10, R0, RZ, P4 ;  /* 0x000000ff000a7207 */ /* 0x000fe40002000000 */
[----:B------:R-:W-:Y:S01]  /*9230*/  PLOP3.LUT P4, PT, PT, PT, UP0, 0x80, 0x8 ;  /* 0x000000000008781c */ /* 0x000fe20003f8f008 */
[----:B------:R3:W-:Y:S01]  /*9240*/  LDGSTS.E [R7+0x6680], desc[UR28][R22.64], !P5 ;  /* 0x0668000016077fae */ /* 0x0007e2000e9a101c */
[----:B------:R-:W-:-:S02]  /*9250*/  IMAD.U32 R11, RZ, RZ, UR9 ;  /* 0x00000009ff0b7e24 */ /* 0x000fc4000f8e00ff */
[----:B------:R-:W-:Y:S01]  /*9260*/  SEL R0, R9, RZ, P4 ;  /* 0x000000ff09007207 */ /* 0x000fe20002000000 */
[----:B------:R4:W-:Y:S01]  /*9270*/  STL.64 [R1+0x7f0], R20 ;  /* 0x0007f01401007387 */ /* 0x0009e20000100a00 */
[----:B-1----:R-:W-:Y:S01]  /*9280*/  IMAD.WIDE R24, R252, 0x4, R2 ;  /* 0x00000004fc187825 */ /* 0x002fe200078e0202 */
[C---:B------:R-:W-:Y:S02]  /*9290*/  LOP3.LUT R9, R241.reuse, 0x30, RZ, 0x3c, !PT ;  /* 0x00000030f1097812 */ /* 0x040fe400078e3cff */
[----:B------:R4:W-:Y:S01]  /*92a0*/  LDGSTS.E [R7+0x6700], desc[UR28][R20.64], !P5 ;  /* 0x0670000014077fae */ /* 0x0009e2000e9a101c */
[----:B------:R-:W-:Y:S02]  /*92b0*/  ISETP.NE.U32.AND P4, PT, R0, RZ, PT ;  /* 0x000000ff0000720c */ /* 0x000fe40003f85070 */
[----:B------:R-:W-:Y:S01]  /*92c0*/  LOP3.LUT R0, R241, 0x70, RZ, 0x3c, !PT ;  /* 0x00000070f1007812 */ /* 0x000fe200078e3cff */
[----:B------:R1:W-:Y:S01]  /*92d0*/  STL.64 [R1+0x820], R18 ;  /* 0x0008201201007387 */ /* 0x0003e20000100a00 */
[----:B---3--:R-:W-:Y:S01]  /*92e0*/  IMAD.WIDE R22, R252, 0x4, R12 ;  /* 0x00000004fc167825 */ /* 0x008fe200078e020c */
[----:B------:R-:W-:-:S02]  /*92f0*/  IADD3 R9, PT, PT, R9, UR5, RZ ;  /* 0x0000000509097c10 */ /* 0x000fc4000fffe0ff */
[----:B------:R1:W-:Y:S01]  /*9300*/  LDGSTS.E [R7+0x6780], desc[UR28][R18.64], !P5 ;  /* 0x0678000012077fae */ /* 0x0003e2000e9a101c */
[----:B------:R-:W-:Y:S01]  /*9310*/  ISETP.NE.U32.AND P5, PT, R10, RZ, PT ;  /* 0x000000ff0a00720c */ /* 0x000fe20003fa5070 */
[----:B------:R-:W-:Y:S01]  /*9320*/  VIADD R0, R0, UR5 ;  /* 0x0000000500007c36 */ /* 0x000fe20008000000 */
[----:B------:R-:W-:Y:S01]  /*9330*/  LOP3.LUT R10, R241, 0x50, RZ, 0x3c, !PT ;  /* 0x00000050f10a7812 */ /* 0x000fe200078e3cff */
[----:B----4-:R-:W-:Y:S02]  /*9340*/  IMAD.WIDE R20, R252, 0x4, R14 ;  /* 0x00000004fc147825 */ /* 0x010fe400078e020e */
[----:B------:R-:W3:Y:S02]  /*9350*/  LDC R252, c[0x0][0x3a0] ;  /* 0x0000e800fffc7b82 */ /* 0x000ee40000000800 */
[----:B------:R-:W-:Y:S02]  /*9360*/  VIADD R10, R10, UR5 ;  /* 0x000000050a0a7c36 */ /* 0x000fe40008000000 */
[----:B-1----:R-:W-:-:S02]  /*9370*/  IMAD R19, R8, 0x37, RZ ;  /* 0x0000003708137824 */ /* 0x002fc400078e02ff */
[----:B------:R-:W-:Y:S01]  /*9380*/  IMAD R18, R8, 0x3b, RZ ;  /* 0x0000003b08127824 */ /* 0x000fe200078e02ff */
[----:B------:R-:W-:Y:S01]  /*9390*/  LOP3.LUT R8, R241, 0x10, RZ, 0x3c, !PT ;  /* 0x00000010f1087812 */ /* 0x000fe200078e3cff */
[----:B------:R-:W-:-:S04]  /*93a0*/  IMAD.WIDE R42, R19, 0x4, R16 ;  /* 0x00000004132a7825 */ /* 0x000fc800078e0210 */
[C---:B------:R-:W-:Y:S01]  /*93b0*/  IMAD.WIDE R40, R19.reuse, 0x4, R2 ;  /* 0x0000000413287825 */ /* 0x040fe200078e0202 */
[----:B------:R-:W-:Y:S03]  /*93c0*/  STL.64 [R1+0x7d0], R42 ;  /* 0x0007d02a01007387 */ /* 0x000fe60000100a00 */
[C---:B------:R-:W-:Y:S01]  /*93d0*/  IMAD.WIDE R34, R18.reuse, 0x4, R16 ;  /* 0x0000000412227825 */ /* 0x040fe200078e0210 */
[----:B------:R-:W-:Y:S03]  /*93e0*/  STL.64 [R1+0x7c8], R40 ;  /* 0x0007c82801007387 */ /* 0x000fe60000100a00 */
[C---:B------:R-:W-:Y:S01]  /*93f0*/  IMAD.WIDE R32, R18.reuse, 0x4, R2 ;  /* 0x0000000412207825 */ /* 0x040fe200078e0202 */
[----:B------:R-:W-:Y:S03]  /*9400*/  STL.64 [R1+0x810], R34 ;  /* 0x0008102201007387 */ /* 0x000fe60000100a00 */
[C---:B------:R-:W-:Y:S01]  /*9410*/  IMAD.WIDE R38, R19.reuse, 0x4, R12 ;  /* 0x0000000413267825 */ /* 0x040fe200078e020c */
[----:B------:R-:W-:Y:S03]  /*9420*/  STL.64 [R1+0x808], R32 ;  /* 0x0008082001007387 */ /* 0x000fe60000100a00 */
[----:B------:R-:W-:Y:S01]  /*9430*/  IMAD.WIDE R36, R19, 0x4, R14 ;  /* 0x0000000413247825 */ /* 0x000fe200078e020e */
[----:B------:R-:W-:Y:S03]  /*9440*/  STL.64 [R1+0x800], R26 ;  /* 0x0008001a01007387 */ /* 0x000fe60000100a00 */
[C---:B------:R-:W-:Y:S01]  /*9450*/  IMAD.WIDE R30, R18.reuse, 0x4, R12 ;  /* 0x00000004121e7825 */ /* 0x040fe200078e020c */
[----:B------:R-:W-:Y:S03]  /*9460*/  STL.64 [R1+0x818], R38 ;  /* 0x0008182601007387 */ /* 0x000fe60000100a00 */
[----:B------:R-:W-:Y:S01]  /*9470*/  IMAD.WIDE R28, R18, 0x4, R14 ;  /* 0x00000004121c7825 */ /* 0x000fe200078e020e */
[----:B------:R-:W-:Y:S03]  /*9480*/  STL.64 [R1+0x7f8], R24 ;  /* 0x0007f81801007387 */ /* 0x000fe60000100a00 */
[----:B------:R-:W-:Y:S01]  /*9490*/  VIADD R8, R8, UR5 ;  /* 0x0000000508087c36 */ /* 0x000fe20008000000 */
[----:B------:R-:W-:Y:S04]  /*94a0*/  STL.64 [R1+0x7e8], R36 ;  /* 0x0007e82401007387 */ /* 0x000fe80000100a00 */
[----:B------:R-:W4:Y:S04]  /*94b0*/  LDL.LU.64 R18, [R1+0x850] ;  /* 0x0008500001127983 */ /* 0x000f280000300a00 */
[----:B------:R-:W-:Y:S04]  /*94c0*/  STL.64 [R1+0x7e0], R30 ;  /* 0x0007e01e01007387 */ /* 0x000fe80000100a00 */
[----:B------:R-:W5:Y:S04]  /*94d0*/  LDL.LU.64 R240, [R1+0x848] ;  /* 0x0008480001f07983 */ /* 0x000f680000300a00 */
[----:B------:R-:W-:Y:S04]  /*94e0*/  STL.64 [R1+0x7c0], R28 ;  /* 0x0007c01c01007387 */ /* 0x000fe80000100a00 */
[----:B------:R-:W-:Y:S04]  /*94f0*/  STL.64 [R1+0x7b8], R22 ;  /* 0x0007b81601007387 */ /* 0x000fe80000100a00 */
[----:B------:R-:W2:Y:S04]  /*9500*/  LDL.LU.64 R204, [R1+0x6e0] ;  /* 0x0006e00001cc7983 */ /* 0x000ea80000300a00 */
[----:B------:R-:W-:Y:S04]  /*9510*/  LDGSTS.E [R7+0x6e00], desc[UR28][R42.64], !P6 ;  /* 0x06e000002a077fae */ /* 0x000fe8000f1a101c */
[----:B------:R1:W-:Y:S04]  /*9520*/  STL.64 [R1+0x7a8], R20 ;  /* 0x0007a81401007387 */ /* 0x0003e80000100a00 */
[----:B------:R-:W-:Y:S04]  /*9530*/  LDGSTS.E [R7+0x6e80], desc[UR28][R40.64], !P6 ;  /* 0x06e8000028077fae */ /* 0x000fe8000f1a101c */
[----:B------:R-:W3:Y:S04]  /*9540*/  LDL.LU.64 R202, [R1+0x6d8] ;  /* 0x0006d80001ca7983 */ /* 0x000ee80000300a00 */
[----:B------:R-:W3:Y:S04]  /*9550*/  LDL.LU.64 R178, [R1+0x660] ;  /* 0x0006600001b27983 */ /* 0x000ee80000300a00 */
[----:B------:R-:W-:Y:S04]  /*9560*/  LDGSTS.E [R7+0x6f00], desc[UR28][R38.64], !P6 ;  /* 0x06f0000026077fae */ /* 0x000fe8000f1a101c */
        /* <DEDUP_REMOVED lines=17> */
[----:B------:R1:W-:Y:S04]  /*9680*/  LDGSTS.E [R7+0x7f80], desc[UR28][R20.64], !P3 ;  /* 0x07f8000014077fae */ /* 0x0003e8000d9a101c */
[----:B------:R-:W3:Y:S04]  /*9690*/  LDL.LU.64 R46, [R1+0x3e0] ;  /* 0x0003e000012e7983 */ /* 0x000ee80000300a00 */
[----:B------:R-:W0:Y:S04]  /*96a0*/  LDGDEPBAR ;  /* 0x00000000000079af */ /* 0x000e280000000000 */
[----:B------:R-:W3:Y:S04]  /*96b0*/  LDL.LU.64 R44, [R1+0x3d8] ;  /* 0x0003d800012c7983 */ /* 0x000ee80000300a00 */
[----:B----4-:R-:W-:Y:S01]  /*96c0*/  LDGSTS.E [R5+0x10000], desc[UR28][R18.64], P0 ;  /* 0x1000000012057fae */ /* 0x010fe200081a101c */
[----:B-1----:R-:W-:-:S03]  /*96d0*/  IMAD.WIDE R20, R11, 0x4, R18 ;  /* 0x000000040b147825 */ /* 0x002fc600078e0212 */
[----:B-----5:R-:W-:Y:S04]  /*96e0*/  LDGSTS.E [R5+0x10080], desc[UR28][R240.64], P1 ;  /* 0x10080000f0057fae */ /* 0x020fe800089a101c */
[----:B------:R-:W4:Y:S04]  /*96f0*/  LDL.LU.64 R18, [R1+0x840] ;  /* 0x0008400001127983 */ /* 0x000f280000300a00 */
[----:B------:R1:W-:Y:S04]  /*9700*/  STL.64 [R1+0x9c8], R20 ;  /* 0x0009c81401007387 */ /* 0x0003e80000100a00 */
[----:B--2---:R-:W-:Y:S01]  /*9710*/  LDGSTS.E [R5+0x10800], desc[UR28][R204.64], P0 ;  /* 0x10800000cc057fae */ /* 0x004fe200081a101c */
[----:B-1----:R-:W-:-:S03]  /*9720*/  IMAD.WIDE R20, R11, 0x4, R240 ;  /* 0x000000040b147825 */ /* 0x002fc600078e02f0 */
[----:B------:R-:W2:Y:S04]  /*9730*/  LDL.LU.64 R240, [R1+0x838] ;  /* 0x0008380001f07983 */ /* 0x000ea80000300a00 */
[----:B------:R-:W5:Y:S04]  /*9740*/  LDL.LU.64 R200, [R1+0x6d0] ;  /* 0x0006d00001c87983 */ /* 0x000f680000300a00 */
[----:B------:R-:W-:Y:S04]  /*9750*/  STL.64 [R1+0x9d0], R20 ;  /* 0x0009d01401007387 */ /* 0x000fe80000100a00 */
[----:B------:R-:W5:Y:S04]  /*9760*/  LDL.LU.64 R198, [R1+0x6c8] ;  /* 0x0006c80001c67983 */ /* 0x000f680000300a00 */
[----:B------:R-:W5:Y:S04]  /*9770*/  LDL.LU.64 R174, [R1+0x650] ;  /* 0x0006500001ae7983 */ /* 0x000f680000300a00 */
[----:B------:R-:W5:Y:S04]  /*9780*/  LDL.LU.64 R172, [R1+0x648] ;  /* 0x0006480001ac7983 */ /* 0x000f680000300a00 */
[----:B------:R-:W5:Y:S04]  /*9790*/  LDL.LU.64 R146, [R1+0x5d0] ;  /* 0x0005d00001927983 */ /* 0x000f680000300a00 */
[----:B------:R-:W5:Y:S04]  /*97a0*/  LDL.LU.64 R144, [R1+0x5c8] ;  /* 0x0005c80001907983 */ /* 0x000f680000300a00 */
[----:B---3--:R-:W-:Y:S04]  /*97b0*/  LDGSTS.E [R5+0x10880], desc[UR28][R202.64], P1 ;  /* 0x10880000ca057fae */ /* 0x008fe800089a101c */
[----:B------:R-:W3:Y:S04]  /*97c0*/  LDL.LU.64 R126, [R1+0x550] ;  /* 0x00055000017e7983 */ /* 0x000ee80000300a00 */
[----:B------:R-:W-:Y:S04]  /*97d0*/  LDGSTS.E [R5+0x11000], desc[UR28][R178.64], P0 ;  /* 0x11000000b2057fae */ /* 0x000fe800081a101c */
        /* <DEDUP_REMOVED lines=14> */
[----:B------:R-:W-:Y:S04]  /*98c0*/  LDGSTS.E [R5+0x13000], desc[UR28][R74.64], P0 ;  /* 0x130000004a057fae */ /* 0x000fe800081a101c */
[----:B------:R-:W3:Y:S04]  /*98d0*/  LDL.LU.64 R22, [R1+0x830] ;  /* 0x0008300001167983 */ /* 0x000ee80000300a00 */
[----:B------:R-:W-:Y:S04]  /*98e0*/  LDGSTS.E [R5+0x13080], desc[UR28][R72.64], P1 ;  /* 0x1308000048057fae */ /* 0x000fe800089a101c */
[----:B------:R-:W-:Y:S04]  /*98f0*/  LDGSTS.E [R5+0x13800], desc[UR28][R46.64], P0 ;  /* 0x138000002e057fae */ /* 0x000fe800081a101c */
[----:B------:R-:W-:Y:S04]  /*9900*/  LDGSTS.E [R5+0x13880], desc[UR28][R44.64], P1 ;  /* 0x138800002c057fae */ /* 0x000fe800089a101c */
[----:B----4-:R1:W-:Y:S02]  /*9910*/  LDGSTS.E [R8+0x10100], desc[UR28][R18.64], P0 ;  /* 0x1010000012087fae */ /* 0x0103e400081a101c */
[----:B-1----:R-:W-:-:S05]  /*9920*/  IMAD.WIDE R18, R11, 0x4, R18 ;  /* 0x000000040b127825 */ /* 0x002fca00078e0212 */
[----:B------:R1:W-:Y:S04]  /*9930*/  STL.64 [R1+0x9d8], R18 ;  /* 0x0009d81201007387 */ /* 0x0003e80000100a00 */
[----:B--2---:R-:W-:Y:S04]  /*9940*/  LDGSTS.E [R8+0x10180], desc[UR28][R240.64], P1 ;  /* 0x10180000f0087fae */ /* 0x004fe800089a101c */
[----:B-----5:R-:W-:Y:S01]  /*9950*/  LDGSTS.E [R8+0x10900], desc[UR28][R200.64], P0 ;  /* 0x10900000c8087fae */ /* 0x020fe200081a101c */
[----:B-1----:R-:W-:-:S03]  /*9960*/  IMAD.WIDE R18, R11, 0x4, R240 ;  /* 0x000000040b127825 */ /* 0x002fc600078e02f0 */
[----:B------:R-:W-:Y:S04]  /*9970*/  LDGSTS.E [R8+0x10980], desc[UR28][R198.64], P1 ;  /* 0x10980000c6087fae */ /* 0x000fe800089a101c */
[----:B------:R-:W2:Y:S04]  /*9980*/  LDL.LU.64 R240, [R1+0x828] ;  /* 0x0008280001f07983 */ /* 0x000ea80000300a00 */
[----:B------:R-:W4:Y:S04]  /*9990*/  LDL.LU.64 R196, [R1+0x6c0] ;  /* 0x0006c00001c47983 */ /* 0x000f280000300a00 */
[----:B------:R1:W-:Y:S04]  /*99a0*/  STL.64 [R1+0x9e0], R18 ;  /* 0x0009e01201007387 */ /* 0x0003e80000100a00 */
[----:B------:R-:W5:Y:S04]  /*99b0*/  LDL.LU.64 R154, [R1+0x6b8] ;  /* 0x0006b800019a7983 */ /* 0x000f680000300a00 */
[----:B------:R-:W-:Y:S04]  /*99c0*/  LDGSTS.E [R8+0x11100], desc[UR28][R174.64], P0 ;  /* 0x11100000ae087fae */ /* 0x000fe800081a101c */
[----:B------:R-:W5:Y:S04]  /*99d0*/  LDL.LU.64 R242, [R1+0x640] ;  /* 0x0006400001f27983 */ /* 0x000f680000300a00 */
[----:B------:R-:W-:Y:S04]  /*99e0*/  LDGSTS.E [R8+0x11180], desc[UR28][R172.64], P1 ;  /* 0x11180000ac087fae */ /* 0x000fe800089a101c */
[----:B------:R-:W5:Y:S04]  /*99f0*/  LDL.LU.64 R244, [R1+0x638] ;  /* 0x0006380001f47983 */ /* 0x000f680000300a00 */
[----:B------:R-:W-:Y:S04]  /*9a00*/  LDGSTS.E [R8+0x11900], desc[UR28][R146.64], P0 ;  /* 0x1190000092087fae */ /* 0x000fe800081a101c */
[----:B------:R-:W5:Y:S04]  /*9a10*/  LDL.LU.64 R106, [R1+0x5c0] ;  /* 0x0005c000016a7983 */ /* 0x000f680000300a00 */
[----:B------:R-:W-:Y:S04]  /*9a20*/  LDGSTS.E [R8+0x11980], desc[UR28][R144.64], P1 ;  /* 0x1198000090087fae */ /* 0x000fe800089a101c */
        /* <DEDUP_REMOVED lines=11> */
[----:B------:R-:W-:Y:S01]  /*9ae0*/  LDGSTS.E [R8+0x13180], desc[UR28][R68.64], P1 ;  /* 0x1318000044087fae */ /* 0x000fe200089a101c */
[----:B------:R-:W-:-:S03]  /*9af0*/  IMAD.WIDE R24, R11, 0x4, R22 ;  /* 0x000000040b187825 */ /* 0x000fc600078e0216 */
[----:B-1----:R-:W3:Y:S04]  /*9b00*/  LDL.LU.64 R18, [R1+0x438] ;  /* 0x0004380001127983 */ /* 0x002ee80000300a00 */
[----:B------:R-:W-:Y:S04]  /*9b10*/  LDGSTS.E [R8+0x13900], desc[UR28][R42.64], P0 ;  /* 0x139000002a087fae */ /* 0x000fe800081a101c */
[----:B------:R-:W3:Y:S04]  /*9b20*/  LDL.LU.64 R38, [R1+0x3c0] ;  /* 0x0003c00001267983 */ /* 0x000ee80000300a00 */
[----:B------:R-:W-:Y:S04]  /*9b30*/  LDGSTS.E [R8+0x13980], desc[UR28][R40.64], P1 ;  /* 0x1398000028087fae */ /* 0x000fe800089a101c */
[----:B------:R-:W3:Y:S04]  /*9b40*/  LDL.LU.64 R36, [R1+0x3b8] ;  /* 0x0003b80001247983 */ /* 0x000ee80000300a00 */
[----:B------:R-:W-:Y:S04]  /*9b50*/  LDGSTS.E [R4+0x10200], desc[UR28][R22.64], P0 ;  /* 0x1020000016047fae */ /* 0x000fe800081a101c */
[----:B------:R-:W3:Y:S04]  /*9b60*/  LDL.LU.64 R22, [R1+0x780] ;  /* 0x0007800001167983 */ /* 0x000ee80000300a00 */
[----:B------:R1:W-:Y:S04]  /*9b70*/  STL.64 [R1+0x9e8], R24 ;  /* 0x0009e81801007387 */ /* 0x0003e80000100a00 */
[----:B--2---:R-:W-:Y:S01]  /*9b80*/  LDGSTS.E [R4+0x10280], desc[UR28][R240.64], P1 ;  /* 0x10280000f0047fae */ /* 0x004fe200089a101c */
[----:B-1----:R-:W-:-:S03]  /*9b90*/  IMAD.WIDE R24, R11, 0x4, R240 ;  /* 0x000000040b187825 */ /* 0x002fc600078e02f0 */
[----:B----4-:R-:W-:Y:S04]  /*9ba0*/  LDGSTS.E [R4+0x10a00], desc[UR28][R196.64], P0 ;  /* 0x10a00000c4047fae */ /* 0x010fe800081a101c */
[----:B------:R-:W2:Y:S04]  /*9bb0*/  LDL.LU.64 R240, [R1+0x778] ;  /* 0x0007780001f07983 */ /* 0x000ea80000300a00 */
[----:B-----5:R-:W-:Y:S04]  /*9bc0*/  LDGSTS.E [R4+0x10a80], desc[UR28][R154.64], P1 ;  /* 0x10a800009a047fae */ /* 0x020fe800089a101c */
[----:B------:R-:W-:Y:S04]  /*9bd0*/  LDGSTS.E [R4+0x11200], desc[UR28][R242.64], P0 ;  /* 0x11200000f2047fae */ /* 0x000fe800081a101c */
[----:B------:R-:W4:Y:S04]  /*9be0*/  LDL.LU.64 R152, [R1+0x6b0] ;  /* 0x0006b00001987983 */ /* 0x000f280000300a00 */
[----:B------:R-:W-:Y:S04]  /*9bf0*/  LDGSTS.E [R4+0x11280], desc[UR28][R244.64], P1 ;  /* 0x11280000f4047fae */ /* 0x000fe800089a101c */
[----:B------:R-:W-:Y:S04]  /*9c00*/  STL.64 [R1+0x9f0], R24 ;  /* 0x0009f01801007387 */ /* 0x000fe80000100a00 */
[----:B------:R-:W-:Y:S04]  /*9c10*/  LDGSTS.E [R4+0x11a00], desc[UR28][R106.64], P0 ;  /* 0x11a000006a047fae */ /* 0x000fe800081a101c */
[----:B------:R-:W5:Y:S04]  /*9c20*/  LDL.LU.64 R194, [R1+0x6a8] ;  /* 0x0006a80001c27983 */ /* 0x000f680000300a00 */
[----:B------:R-:W-:Y:S04]  /*9c30*/  LDGSTS.E [R4+0x11a80], desc[UR28][R104.64], P1 ;  /* 0x11a8000068047fae */ /* 0x000fe800089a101c */
[----:B------:R-:W4:Y:S04]  /*9c40*/  LDL.LU.64 R170, [R1+0x630] ;  /* 0x0006300001aa7983 */ /* 0x000f280000300a00 */
        /* <DEDUP_REMOVED lines=16> */
[----:B------:R-:W3:Y:S04]  /*9d50*/  LDL.LU.64 R64, [R1+0x428] ;  /* 0x0004280001407983 */ /* 0x000ee80000300a00 */
[----:B------:R-:W3:Y:S04]  /*9d60*/  LDL.LU.64 R34, [R1+0x3b0] ;  /* 0x0003b00001227983 */ /* 0x000ee80000300a00 */
[----:B------:R1:W-:Y:S04]  /*9d70*/  LDGSTS.E [R9+0x10300], desc[UR28][R22.64], P0 ;  /* 0x1030000016097fae */ /* 0x0003e800081a101c */
[----:B------:R-:W3:Y:S01]  /*9d80*/  LDL.LU.64 R32, [R1+0x3a0] ;  /* 0x0003a00001207983 */ /* 0x000ee20000300a00 */
[----:B-1----:R-:W-:-:S05]  /*9d90*/  IMAD.WIDE R22, R11, 0x4, R22 ;  /* 0x000000040b167825 */ /* 0x002fca00078e0216 */
[----:B------:R1:W-:Y:S04]  /*9da0*/  STL.64 [R1+0x9f8], R22 ;  /* 0x0009f81601007387 */ /* 0x0003e80000100a00 */
[----:B-1----:R-:W3:Y:S04]  /*9db0*/  LDL.LU.64 R22, [R1+0x770] ;  /* 0x0007700001167983 */ /* 0x002ee80000300a00 */
[----:B--2---:R-:W-:Y:S01]  /*9dc0*/  LDGSTS.E [R9+0x10380], desc[UR28][R240.64], P1 ;  /* 0x10380000f0097fae */ /* 0x004fe200089a101c */
[----:B------:R-:W-:-:S03]  /*9dd0*/  IMAD.WIDE R24, R11, 0x4, R240 ;  /* 0x000000040b187825 */ /* 0x000fc600078e02f0 */
[----:B------:R-:W2:Y:S04]  /*9de0*/  LDL.LU.64 R240, [R1+0x750] ;  /* 0x0007500001f07983 */ /* 0x000ea80000300a00 */
[----:B------:R1:W-:Y:S04]  /*9df0*/  STL.64 [R1+0xa00], R24 ;  /* 0x000a001801007387 */ /* 0x0003e80000100a00 */
[----:B------:R-:W2:Y:S04]  /*9e00*/  LDL.LU.64 R192, [R1+0x6a0] ;  /* 0x0006a00001c07983 */ /* 0x000ea80000300a00 */
        /* <DEDUP_REMOVED lines=13> */
[----:B------:R3:W-:Y:S04]  /*9ee0*/  STL.64 [R1+0xfe0], R8 ;  /* 0x000fe00801007387 */ /* 0x0007e80000100a00 */
[----:B-1----:R-:W2:Y:S04]  /*9ef0*/  LDL.LU.64 R24, [R1+0x738] ;  /* 0x0007380001187983 */ /* 0x002ea80000300a00 */
[----:B----4-:R-:W-:Y:S04]  /*9f00*/  LDGSTS.E [R9+0x10b00], desc[UR28][R152.64], P0 ;  /* 0x10b0000098097fae */ /* 0x010fe800081a101c */
[----:B-----5:R-:W-:Y:S04]  /*9f10*/  LDGSTS.E [R9+0x10b80], desc[UR28][R194.64], P1 ;  /* 0x10b80000c2097fae */ /* 0x020fe800089a101c */
[----:B------:R-:W-:Y:S04]  /*9f20*/  LDGSTS.E [R9+0x11300], desc[UR28][R170.64], P0 ;  /* 0x11300000aa097fae */ /* 0x000fe800081a101c */
[----:B---3--:R-:W-:Y:S04]  /*9f30*/  LDGSTS.E [R9+0x11380], desc[UR28][R168.64], P1 ;  /* 0x11380000a8097fae */ /* 0x008fe800089a101c */
[----:B------:R-:W-:Y:S04]  /*9f40*/  LDGSTS.E [R9+0x11b00], desc[UR28][R142.64], P0 ;  /* 0x11b000008e097fae */ /* 0x000fe800081a101c */
        /* <DEDUP_REMOVED lines=8> */
[----:B------:R1:W-:Y:S04]  /*9fd0*/  LDGSTS.E [R9+0x13b80], desc[UR28][R32.64], P1 ;  /* 0x13b8000020097fae */ /* 0x0003e800089a101c */
[----:B------:R-:W-:Y:S01]  /*9fe0*/  LDGSTS.E [R6+0x10400], desc[UR28][R22.64], P0 ;  /* 0x1040000016067fae */ /* 0x000fe200081a101c */
[----:B-1----:R-:W-:-:S05]  /*9ff0*/  IMAD.WIDE R8, R11, 0x4, R22 ;  /* 0x000000040b087825 */ /* 0x002fca00078e0216 */
[----:B------:R1:W-:Y:S04]  /*a000*/  STL.64 [R1+0xa08], R8 ;  /* 0x000a080801007387 */ /* 0x0003e80000100a00 */
[----:B--2---:R-:W-:Y:S01]  /*a010*/  LDGSTS.E [R6+0x10480], desc[UR28][R240.64], P1 ;  /* 0x10480000f0067fae */ /* 0x004fe200089a101c */
[----:B-1----:R-:W-:-:S03]  /*a020*/  IMAD.WIDE R8, R11, 0x4, R240 ;  /* 0x000000040b087825 */ /* 0x002fc600078e02f0 */
[----:B------:R-:W-:Y:S04]  /*a030*/  LDGSTS.E [R6+0x10c00], desc[UR28][R192.64], P0 ;  /* 0x10c00000c0067fae */ /* 0x000fe800081a101c */
[----:B------:R-:W2:Y:S04]  /*a040*/  LDL.LU.64 R240, [R1+0x720] ;  /* 0x0007200001f07983 */ /* 0x000ea80000300a00 */
[----:B------:R-:W3:Y:S04]  /*a050*/  LDL.LU.64 R188, [R1+0x690] ;  /* 0x0006900001bc7983 */ /* 0x000ee80000300a00 */
[----:B------:R1:W-:Y:S04]  /*a060*/  STL.64 [R1+0xa10], R8 ;  /* 0x000a100801007387 */ /* 0x0003e80000100a00 */
[----:B------:R-:W4:Y:S04]  /*a070*/  LDL.LU.64 R186, [R1+0x688] ;  /* 0x0006880001ba7983 */ /* 0x000f280000300a00 */
[----:B------:R-:W5:Y:S04]  /*a080*/  LDL.LU.64 R162, [R1+0x610] ;  /* 0x0006100001a27983 */ /* 0x000f680000300a00 */
[----:B------:R-:W3:Y:S04]  /*a090*/  LDL.LU.64 R160, [R1+0x608] ;  /* 0x0006080001a07983 */ /* 0x000ee80000300a00 */
[----:B------:R-:W3:Y:S04]  /*a0a0*/  LDL.LU.64 R134, [R1+0x590] ;  /* 0x0005900001867983 */ /* 0x000ee80000300a00 */
[----:B------:R-:W3:Y:S04]  /*a0b0*/  LDL.LU.64 R132, [R1+0x588] ;  /* 0x0005880001847983 */ /* 0x000ee80000300a00 */
[----:B------:R-:W3:Y:S04]  /*a0c0*/  LDL.LU.64 R114, [R1+0x510] ;  /* 0x0005100001727983 */ /* 0x000ee80000300a00 */
[----:B------:R-:W3:Y:S04]  /*a0d0*/  LDL.LU.64 R112, [R1+0x508] ;  /* 0x0005080001707983 */ /* 0x000ee80000300a00 */
[----:B------:R-:W3:Y:S04]  /*a0e0*/  LDL.LU.64 R86, [R1+0x490] ;  /* 0x0004900001567983 */ /* 0x000ee80000300a00 */
[----:B------:R-:W3:Y:S04]  /*a0f0*/  LDL.LU.64 R84, [R1+0x488] ;  /* 0x0004880001547983 */ /* 0x000ee80000300a00 */
[----:B------:R-:W3:Y:S04]  /*a100*/  LDL.LU.64 R58, [R1+0x410] ;  /* 0x00041000013a7983 */ /* 0x000ee80000300a00 */
[----:B------:R-:W3:Y:S01]  /*a110*/  LDL.LU.64 R56, [R1+0x408] ;  /* 0x0004080001387983 */ /* 0x000ee20000300a00 */
[----:B-1----:R-:W-:-:S03]  /*a120*/  IMAD.WIDE R8, R11, 0x4, R24 ;  /* 0x000000040b087825 */ /* 0x002fc600078e0218 */
[----:B------:R-:W3:Y:S04]  /*a130*/  LDL.LU.64 R26, [R1+0x380] ;  /* 0x00038000011a7983 */ /* 0x000ee80000300a00 */
[----:B------:R-:W3:Y:S04]  /*a140*/  LDL.LU.64 R22, [R1+0x270] ;  /* 0x0002700001167983 */ /* 0x000ee80000300a00 */
[----:B------:R1:W-:Y:S04]  /*a150*/  STL.64 [R1+0xa18], R8 ;  /* 0x000a180801007387 */ /* 0x0003e80000100a00 */
[----:B------:R-:W-:Y:S04]  /*a160*/  LDGSTS.E [R6+0x10c80], desc[UR28][R190.64], P1 ;  /* 0x10c80000be067fae */ /* 0x000fe800089a101c */
[----:B------:R-:W-:Y:S04]  /*a170*/  LDGSTS.E [R6+0x11400], desc[UR28][R166.64], P0 ;  /* 0x11400000a6067fae */ /* 0x000fe800081a101c */
[----:B-1----:R-:W5:Y:S04]  /*a180*/  LDL.LU.64 R8, [R1+0x718] ;  /* 0x0007180001087983 */ /* 0x002f680000300a00 */
[----:B------:R-:W5:Y:S04]  /*a190*/  LDL.LU.64 R180, [R1+0x6f8] ;  /* 0x0006f80001b47983 */ /* 0x000f680000300a00 */
        /* <DEDUP_REMOVED lines=11> */
[----:B------:R2:W-:Y:S02]  /*a250*/  LDGSTS.E [R10+0x10500], desc[UR28][R24.64], P0 ;  /* 0x10500000180a7fae */ /* 0x0005e400081a101c */
[----:B--2---:R-:W-:-:S02]  /*a260*/  IMAD.WIDE R24, R11, 0x4, R240 ;  /* 0x000000040b187825 */ /* 0x004fc400078e02f0 */
[----:B------:R-:W-:Y:S04]  /*a270*/  LDGSTS.E [R10+0x10580], desc[UR28][R240.64], P1 ;  /* 0x10580000f00a7fae */ /* 0x000fe800089a101c */
        /* <DEDUP_REMOVED lines=15> */
[----:B-1----:R-:W2:Y:S04]  /*a370*/  LDL.LU.64 R24, [R1+0x260] ;  /* 0x0002600001187983 */ /* 0x002ea80000300a00 */
[----:B------:R-:W2:Y:S04]  /*a380*/  LDL.LU.64 R240, [R1+0x258] ;  /* 0x0002580001f07983 */ /* 0x000ea80000300a00 */
[----:B---3--:R-:W-:Y:S04]  /*a390*/  LDGSTS.E [R10+0x10d00], desc[UR28][R188.64], P0 ;  /* 0x10d00000bc0a7fae */ /* 0x008fe800081a101c */
[----:B----4-:R-:W-:Y:S04]  /*a3a0*/  LDGSTS.E [R10+0x10d80], desc[UR28][R186.64], P1 ;  /* 0x10d80000ba0a7fae */ /* 0x010fe800089a101c */
[----:B-----5:R-:W-:Y:S04]  /*a3b0*/  LDGSTS.E [R10+0x11500], desc[UR28][R162.64], P0 ;  /* 0x11500000a20a7fae */ /* 0x020fe800081a101c */
        /* <DEDUP_REMOVED lines=14> */
[----:B------:R1:W-:Y:S02]  /*a4a0*/  STL.64 [R1+0xa28], R8 ;  /* 0x000a280801007387 */ /* 0x0003e40000100a00 */
[C---:B-1----:R-:W-:Y:S02]  /*a4b0*/  IMAD.WIDE R8, R11.reuse, 0x4, R180 ;  /* 0x000000040b087825 */ /* 0x042fe400078e02b4 */
[----:B------:R-:W3:Y:S04]  /*a4c0*/  LDL.LU.64 R180, [R1+0x670] ;  /* 0x0006700001b47983 */ /* 0x000ee80000300a00 */
[----:B------:R1:W-:Y:S04]  /*a4d0*/  STL.64 [R1+0xa30], R8 ;  /* 0x000a300801007387 */ /* 0x0003e80000100a00 */
[----:B-1----:R-:W4:Y:S01]  /*a4e0*/  LDL.LU.64 R8, [R1+0x668] ;  /* 0x0006680001087983 */ /* 0x002f220000300a00 */
[----:B------:R-:W-:-:S04]  /*a4f0*/  IMAD.WIDE R204, R11, 0x4, R204 ;  /* 0x000000040bcc7825 */ /* 0x000fc800078e02cc */
        /* <DEDUP_REMOVED lines=14> */
[C---:B------:R-:W-:Y:S01]  /*a5e0*/  IMAD.WIDE R244, R11.reuse, 0x4, R244 ;  /* 0x000000040bf47825 */ /* 0x040fe200078e02f4 */
[----:B--2---:R-:W-:Y:S04]  /*a5f0*/  LDGSTS.E [R7+0x10e00], desc[UR28][R184.64], P0 ;  /* 0x10e00000b8077fae */ /* 0x004fe800081a101c */
        /* <DEDUP_REMOVED lines=14> */
[----:B------:R2:W-:Y:S01]  /*a6e0*/  LDGSTS.E [R0+0x10780], desc[UR28][R206.64], P1 ;  /* 0x10780000ce007fae */ /* 0x0005e200089a101c */
[----:B-1----:R-:W-:-:S04]  /*a6f0*/  IMAD.WIDE R208, R11, 0x4, R208 ;  /* 0x000000040bd07825 */ /* 0x002fc800078e02d0 */
[C---:B--2---:R-:W-:Y:S01]  /*a700*/  IMAD.WIDE R206, R11.reuse, 0x4, R206 ;  /* 0x000000040bce7825 */ /* 0x044fe200078e02ce */
[----:B------:R1:W-:Y:S04]  /*a710*/  STL.64 [R1+0xa38], R208 ;  /* 0x000a38d001007387 */ /* 0x0003e80000100a00 */
[----:B-1----:R-:W2:Y:S04]  /*a720*/  LDL.LU.64 R208, [R1+0x1310] ;  /* 0x0013100001d07983 */ /* 0x002ea80000300a00 */
[----:B------:R1:W-:Y:S04]  /*a730*/  STL.64 [R1+0xa40], R206 ;  /* 0x000a40ce01007387 */ /* 0x0003e80000100a00 */
[----:B-1----:R-:W5:Y:S04]  /*a740*/  LDL.LU.64 R206, [R1+0x1308] ;  /* 0x0013080001ce7983 */ /* 0x002f680000300a00 */
[----:B------:R1:W-:Y:S04]  /*a750*/  STL.64 [R1+0xa48], R204 ;  /* 0x000a48cc01007387 */ /* 0x0003e80000100a00 */
[----:B-1----:R-:W2:Y:S04]  /*a760*/  LDL.LU.64 R204, [R1+0x1300] ;  /* 0x0013000001cc7983 */ /* 0x002ea80000300a00 */
[----:B------:R1:W-:Y:S04]  /*a770*/  STL.64 [R1+0xa50], R202 ;  /* 0x000a50ca01007387 */ /* 0x0003e80000100a00 */
[----:B-1----:R-:W2:Y:S04]  /*a780*/  LDL.LU.64 R202, [R1+0x12f8] ;  /* 0x0012f80001ca7983 */ /* 0x002ea80000300a00 */
[----:B------:R1:W-:Y:S01]  /*a790*/  STL.64 [R1+0xa58], R200 ;  /* 0x000a58c801007387 */ /* 0x0003e20000100a00 */
[----:B------:R-:W-:-:S04]  /*a7a0*/  IMAD.WIDE R184, R11, 0x4, R184 ;  /* 0x000000040bb87825 */ /* 0x000fc800078e02b8 */
[C---:B------:R-:W-:Y:S01]  /*a7b0*/  IMAD.WIDE R182, R11.reuse, 0x4, R182 ;  /* 0x000000040bb67825 */ /* 0x040fe200078e02b6 */
[----:B---3--:R3:W-:Y:S04]  /*a7c0*/  LDGSTS.E [R0+0x10f00], desc[UR28][R180.64], P0 ;  /* 0x10f00000b4007fae */ /* 0x0087e800081a101c */
[----:B-1----:R-:W2:Y:S04]  /*a7d0*/  LDL.LU.64 R200, [R1+0x12f0] ;  /* 0x0012f00001c87983 */ /* 0x002ea80000300a00 */
[----:B------:R1:W-:Y:S01]  /*a7e0*/  STL.64 [R1+0xa60], R198 ;  /* 0x000a60c601007387 */ /* 0x0003e20000100a00 */
[----:B---3--:R-:W-:-:S03]  /*a7f0*/  IMAD.WIDE R180, R11, 0x4, R180 ;  /* 0x000000040bb47825 */ /* 0x008fc600078e02b4 */
[----:B----4-:R3:W-:Y:S04]  /*a800*/  LDGSTS.E [R0+0x10f80], desc[UR28][R8.64], P1 ;  /* 0x10f8000008007fae */ /* 0x0107e800089a101c */
[----:B-1----:R-:W4:Y:S04]  /*a810*/  LDL.LU.64 R198, [R1+0x12e8] ;  /* 0x0012e80001c67983 */ /* 0x002f280000300a00 */
[----:B------:R1:W-:Y:S04]  /*a820*/  STL.64 [R1+0xa68], R196 ;  /* 0x000a68c401007387 */ /* 0x0003e80000100a00 */
[----:B-1----:R-:W2:Y:S04]  /*a830*/  LDL.LU.64 R196, [R1+0x12e0] ;  /* 0x0012e00001c47983 */ /* 0x002ea80000300a00 */
[----:B------:R1:W-:Y:S04]  /*a840*/  STL.64 [R1+0xa70], R154 ;  /* 0x000a709a01007387 */ /* 0x0003e80000100a00 */
[----:B-1----:R-:W2:Y:S04]  /*a850*/  LDL.LU.64 R154, [R1+0x5f0] ;  /* 0x0005f000019a7983 */ /* 0x002ea80000300a00 */
[----:B------:R1:W-:Y:S04]  /*a860*/  STL.64 [R1+0xa78], R152 ;  /* 0x000a789801007387 */ /* 0x0003e80000100a00 */
[----:B-1----:R-:W4:Y:S04]  /*a870*/  LDL.LU.64 R152, [R1+0x5e8] ;  /* 0x0005e80001987983 */ /* 0x002f280000300a00 */
[----:B------:R1:W-:Y:S01]  /*a880*/  STL.64 [R1+0xa80], R194 ;  /* 0x000a80c201007387 */ /* 0x0003e20000100a00 */
[----:B---3--:R-:W-:-:S03]  /*a890*/  IMAD.WIDE R8, R11, 0x4, R8 ;  /* 0x000000040b087825 */ /* 0x008fc600078e0208 */
[----:B-1----:R-:W3:Y:S04]  /*a8a0*/  LDL.LU.64 R194, [R1+0x12d8] ;  /* 0x0012d80001c27983 */ /* 0x002ee80000300a00 */
[----:B------:R1:W-:Y:S04]  /*a8b0*/  STL.64 [R1+0xa88], R192 ;  /* 0x000a88c001007387 */ /* 0x0003e80000100a00 */
        /* <DEDUP_REMOVED lines=13> */
[----:B------:R1:W-:Y:S02]  /*a990*/  STL.64 [R1+0xac0], R8 ;  /* 0x000ac00801007387 */ /* 0x0003e40000100a00 */
[----:B-1----:R-:W-:-:S02]  /*a9a0*/  IMAD.WIDE R8, R11, 0x4, R178 ;  /* 0x000000040b087825 */ /* 0x002fc400078e02b2 */
[----:B------:R-:W3:Y:S04]  /*a9b0*/  LDL.LU.64 R178, [R1+0x1298] ;  /* 0x0012980001b27983 */ /* 0x000ee80000300a00 */
[----:B------:R1:W-:Y:S02]  /*a9c0*/  STL.64 [R1+0xac8], R8 ;  /* 0x000ac80801007387 */ /* 0x0003e40000100a00 */
[C---:B-1----:R-:W-:Y:S02]  /*a9d0*/  IMAD.WIDE R8, R11.reuse, 0x4, R176 ;  /* 0x000000040b087825 */ /* 0x042fe400078e02b0 */
[----:B------:R-:W3:Y:S04]  /*a9e0*/  LDL.LU.64 R176, [R1+0x1290] ;  /* 0x0012900001b07983 */ /* 0x000ee80000300a00 */
[----:B------:R1:W-:Y:S04]  /*a9f0*/  STL.64 [R1+0xad8], R174 ;  /* 0x000ad8ae01007387 */ /* 0x0003e80000100a00 */
[----:B-1----:R-:W3:Y:S04]  /*aa00*/  LDL.LU.64 R174, [R1+0x1288] ;  /* 0x0012880001ae7983 */ /* 0x002ee80000300a00 */
[----:B------:R1:W-:Y:S04]  /*aa10*/  STL.64 [R1+0xae0], R172 ;  /* 0x000ae0ac01007387 */ /* 0x0003e80000100a00 */
[----:B-1----:R-:W3:Y:S04]  /*aa20*/  LDL.LU.64 R172, [R1+0x1280] ;  /* 0x0012800001ac7983 */ /* 0x002ee80000300a00 */
[----:B------:R1:W-:Y:S04]  /*aa30*/  STL.64 [R1+0xae8], R242 ;  /* 0x000ae8f201007387 */ /* 0x0003e80000100a00 */
[----:B-1----:R-:W3:Y:S04]  /*aa40*/  LDL.LU.64 R242, [R1+0x570] ;  /* 0x0005700001f27983 */ /* 0x002ee80000300a00 */
[----:B------:R-:W-:Y:S04]  /*aa50*/  STL.64 [R1+0xad0], R8 ;  /* 0x000ad00801007387 */ /* 0x000fe80000100a00 */
[----:B------:R1:W-:Y:S04]  /*aa60*/  STL.64 [R1+0xaf0], R244 ;  /* 0x000af0f401007387 */ /* 0x0003e80000100a00 */
[----:B-1----:R-:W5:Y:S01]  /*aa70*/  LDL.LU.64 R244, [R1+0x568] ;  /* 0x0005680001f47983 */ /* 0x002f620000300a00 */
[----:B------:R-:W-:-:S04]  /*aa80*/  IMAD.WIDE R170, R11, 0x4, R170 ;  /* 0x000000040baa7825 */ /* 0x000fc800078e02aa */
[C---:B------:R-:W-:Y:S01]  /*aa90*/  IMAD.WIDE R168, R11.reuse, 0x4, R168 ;  /* 0x000000040ba87825 */ /* 0x040fe200078e02a8 */
[----:B------:R1:W-:Y:S03]  /*aaa0*/  STL.64 [R1+0xaf8], R170 ;  /* 0x000af8aa01007387 */ /* 0x0003e60000100a00 */
[----:B------:R-:W-:-:S04]  /*aab0*/  IMAD.WIDE R166, R11, 0x4, R166 ;  /* 0x000000040ba67825 */ /* 0x000fc800078e02a6 */
[C---:B------:R-:W-:Y:S01]  /*aac0*/  IMAD.WIDE R164, R11.reuse, 0x4, R164 ;  /* 0x000000040ba47825 */ /* 0x040fe200078e02a4 */
[----:B-1----:R-:W5:Y:S03]  /*aad0*/  LDL.LU.64 R170, [R1+0x1278] ;  /* 0x0012780001aa7983 */ /* 0x002f660000300a00 */
[C---:B------:R-:W-:Y:S01]  /*aae0*/  IMAD.WIDE R162, R11.reuse, 0x4, R162 ;  /* 0x000000040ba27825 */ /* 0x040fe200078e02a2 */
[----:B------:R1:W-:Y:S03]  /*aaf0*/  STL.64 [R1+0xb00], R168 ;  /* 0x000b00a801007387 */ /* 0x0003e60000100a00 */
[----:B------:R-:W-:-:S04]  /*ab00*/  IMAD.WIDE R160, R11, 0x4, R160 ;  /* 0x000000040ba07825 */ /* 0x000fc800078e02a0 */
[C---:B------:R-:W-:Y:S01]  /*ab10*/  IMAD.WIDE R158, R11.reuse, 0x4, R158 ;  /* 0x000000040b9e7825 */ /* 0x040fe200078e029e */
[----:B-1----:R-:W5:Y:S04]  /*ab20*/  LDL.LU.64 R168, [R1+0x1270] ;  /* 0x0012700001a87983 */ /* 0x002f680000300a00 */
[----:B------:R1:W-:Y:S01]  /*ab30*/  STL.64 [R1+0xb08], R166 ;  /* 0x000b08a601007387 */ /* 0x0003e20000100a00 */
[----:B------:R-:W-:-:S03]  /*ab40*/  IMAD.WIDE R156, R11, 0x4, R156 ;  /* 0x000000040b9c7825 */ /* 0x000fc600078e029c */
[----:B-1----:R-:W5:Y:S04]  /*ab50*/  LDL.LU.64 R166, [R1+0x1268] ;  /* 0x0012680001a67983 */ /* 0x002f680000300a00 */
[----:B------:R1:W-:Y:S04]  /*ab60*/  STL.64 [R1+0xb10], R164 ;  /* 0x000b10a401007387 */ /* 0x0003e80000100a00 */
[----:B--2---:R2:W-:Y:S04]  /*ab70*/  LDGSTS.E [R0+0x11700], desc[UR28][R154.64], P0 ;  /* 0x117000009a007fae */ /* 0x0045e800081a101c */
[----:B-1----:R-:W5:Y:S04]  /*ab80*/  LDL.LU.64 R164, [R1+0x1260] ;  /* 0x0012600001a47983 */ /* 0x002f680000300a00 */
[----:B------:R1:W-:Y:S01]  /*ab90*/  STL.64 [R1+0xb18], R162 ;  /* 0x000b18a201007387 */ /* 0x0003e20000100a00 */
[----:B--2---:R-:W-:-:S03]  /*aba0*/  IMAD.WIDE R154, R11, 0x4, R154 ;  /* 0x000000040b9a7825 */ /* 0x004fc600078e029a */
[----:B----4-:R2:W-:Y:S01]  /*abb0*/  LDGSTS.E [R0+0x11780], desc[UR28][R152.64], P1 ;  /* 0x1178000098007fae */ /* 0x0105e200089a101c */
[----:B------:R-:W-:-:S03]  /*abc0*/  IMAD.WIDE R150, R11, 0x4, R150 ;  /* 0x000000040b967825 */ /* 0x000fc600078e0296 */
[----:B-1----:R-:W4:Y:S04]  /*abd0*/  LDL.LU.64 R162, [R1+0x1258] ;  /* 0x0012580001a27983 */ /* 0x002f280000300a00 */
[----:B------:R1:W-:Y:S01]  /*abe0*/  STL.64 [R1+0xb20], R160 ;  /* 0x000b20a001007387 */ /* 0x0003e20000100a00 */
[----:B--2---:R-:W-:-:S04]  /*abf0*/  IMAD.WIDE R152, R11, 0x4, R152 ;  /* 0x000000040b987825 */ /* 0x004fc800078e0298 */
[C---:B------:R-:W-:Y:S01]  /*ac00*/  IMAD.WIDE R148, R11.reuse, 0x4, R148 ;  /* 0x000000040b947825 */ /* 0x040fe200078e0294 */
[----:B-1----:R-:W2:Y:S04]  /*ac10*/  LDL.LU.64 R160, [R1+0x1250] ;  /* 0x0012500001a07983 */ /* 0x002ea80000300a00 */
[----:B------:R1:W-:Y:S01]  /*ac20*/  STL.64 [R1+0xb28], R158 ;  /* 0x000b289e01007387 */ /* 0x0003e20000100a00 */
[----:B------:R-:W-:-:S03]  /*ac30*/  IMAD.WIDE R146, R11, 0x4, R146 ;  /* 0x000000040b927825 */ /* 0x000fc600078e0292 */
        /* <DEDUP_REMOVED lines=27> */
[----:B-1----:R-:W4:Y:S04]  /*adf0*/  LDL.LU.64 R104, [R1+0x4e8] ;  /* 0x0004e80001687983 */ /* 0x002f280000300a00 */
[----:B------:R1:W-:Y:S01]  /*ae00*/  STL.64 [R1+0xb78], R142 ;  /* 0x000b788e01007387 */ /* 0x0003e20000100a00 */
[----:B------:R-:W-:-:S03]  /*ae10*/  IMAD.WIDE R130, R11, 0x4, R130 ;  /* 0x000000040b827825 */ /* 0x000fc600078e0282 */
[----:B-1----:R-:W4:Y:S04]  /*ae20*/  LDL.LU.64 R142, [R1+0x1208] ;  /* 0x00120800018e7983 */ /* 0x002f280000300a00 */
[----:B------:R1:W-:Y:S01]  /*ae30*/  STL.64 [R1+0xb80], R140 ;  /* 0x000b808c01007387 */ /* 0x0003e20000100a00 */
[----:B------:R-:W-:-:S03]  /*ae40*/  IMAD.WIDE R128, R11, 0x4, R128 ;  /* 0x000000040b807825 */ /* 0x000fc600078e0280 */
[----:B---3--:R3:W-:Y:S04]  /*ae50*/  LDGSTS.E [R0+0x11f00], desc[UR28][R242.64], P0 ;  /* 0x11f00000f2007fae */ /* 0x0087e800081a101c */
[----:B-1----:R-:W4:Y:S04]  /*ae60*/  LDL.LU.64 R140, [R1+0x1200] ;  /* 0x00120000018c7983 */ /* 0x002f280000300a00 */
[----:B------:R1:W-:Y:S01]  /*ae70*/  STL.64 [R1+0xb88], R138 ;  /* 0x000b888a01007387 */ /* 0x0003e20000100a00 */
[----:B---3--:R-:W-:-:S03]  /*ae80*/  IMAD.WIDE R242, R11, 0x4, R242 ;  /* 0x000000040bf27825 */ /* 0x008fc600078e02f2 */
[----:B-----5:R3:W-:Y:S04]  /*ae90*/  LDGSTS.E [R0+0x11f80], desc[UR28][R244.64], P1 ;  /* 0x11f80000f4007fae */ /* 0x0207e800089a101c */
[----:B-1----:R-:W5:Y:S04]  /*aea0*/  LDL.LU.64 R138, [R1+0x11f8] ;  /* 0x0011f800018a7983 */ /* 0x002f680000300a00 */
[----:B------:R1:W-:Y:S01]  /*aeb0*/  STL.64 [R1+0xb90], R136 ;  /* 0x000b908801007387 */ /* 0x0003e20000100a00 */
[----:B---3--:R-:W-:-:S03]  /*aec0*/  IMAD.WIDE R244, R11, 0x4, R244 ;  /* 0x000000040bf47825 */ /* 0x008fc600078e02f4 */
[----:B-1----:R-:W3:Y:S04]  /*aed0*/  LDL.LU.64 R136, [R1+0x11f0] ;  /* 0x0011f00001887983 */ /* 0x002ee80000300a00 */
[----:B------:R1:W-:Y:S01]  /*aee0*/  STL.64 [R1+0xb98], R134 ;  /* 0x000b988601007387 */ /* 0x0003e20000100a00 */
[----:B------:R-:W-:-:S03]  /*aef0*/  IMAD.WIDE R246, R11, 0x4, R246 ;  /* 0x000000040bf67825 */ /* 0x000fc600078e02f6 */
        /* <DEDUP_REMOVED lines=38> */
[----:B--2---:R2:W-:Y:S04]  /*b160*/  LDGSTS.E [R0+0x12700], desc[UR28][R106.64], P0 ;  /* 0x127000006a007fae */ /* 0x0045e800081a101c */
[----:B-1----:R-:W5:Y:S04]  /*b170*/  LDL.LU.64 R120, [R1+0x1190] ;  /* 0x0011900001787983 */ /* 0x002f680000300a00 */
[----:B------:R1:W-:Y:S01]  /*b180*/  STL.64 [R1+0xc08], R118 ;  /* 0x000c087601007387 */ /* 0x0003e20000100a00 */
[----:B------:R-:W-:-:S04]  /*b190*/  IMAD.WIDE R108, R11, 0x4, R108 ;  /* 0x000000040b6c7825 */ /* 0x000fc800078e026c */
[C---:B--2---:R-:W-:Y:S01]  /*b1a0*/  IMAD.WIDE R106, R11.reuse, 0x4, R106 ;  /* 0x000000040b6a7825 */ /* 0x044fe200078e026a */
[----:B----4-:R2:W-:Y:S04]  /*b1b0*/  LDGSTS.E [R0+0x12780], desc[UR28][R104.64], P1 ;  /* 0x1278000068007fae */ /* 0x0105e800089a101c */
[----:B-1----:R-:W4:Y:S04]  /*b1c0*/  LDL.LU.64 R118, [R1+0x1188] ;  /* 0x0011880001767983 */ /* 0x002f280000300a00 */
[----:B------:R1:W-:Y:S01]  /*b1d0*/  STL.64 [R1+0xc10], R116 ;  /* 0x000c107401007387 */ /* 0x0003e20000100a00 */
[----:B--2---:R-:W-:-:S03]  /*b1e0*/  IMAD.WIDE R104, R11, 0x4, R104 ;  /* 0x000000040b687825 */ /* 0x004fc600078e0268 */
        /* <DEDUP_REMOVED lines=140> */
[----:B------:R1:W-:Y:S04]  /*bab0*/  STL.64 [R1+0xf90], R32 ;  /* 0x000f902001007387 */ /* 0x0003e80000100a00 */
[----:B---3--:R3:W-:Y:S04]  /*bac0*/  LDGSTS.E [R0+0x13f00], desc[UR28][R20.64], P0 ;  /* 0x13f0000014007fae */ /* 0x0087e800081a101c */
[----:B-1----:R-:W2:Y:S04]  /*bad0*/  LDL.LU.64 R32, [R1+0x1030] ;  /* 0x0010300001207983 */ /* 0x002ea80000300a00 */
[----:B------:R1:W-:Y:S01]  /*bae0*/  STL.64 [R1+0xf98], R30 ;  /* 0x000f981e01007387 */ /* 0x0003e20000100a00 */
[----:B---3--:R-:W-:-:S04]  /*baf0*/  IMAD.WIDE R20, R11, 0x4, R20 ;  /* 0x000000040b147825 */ /* 0x008fc800078e0214 */
[----:B------:R-:W-:Y:S01]  /*bb00*/  VIADD R252, R252, 0xffffffbb ;  /* 0xffffffbbfcfc7836 */ /* 0x000fe20000000000 */
[----:B-----5:R-:W-:Y:S04]  /*bb10*/  LDGSTS.E [R0+0x13f80], desc[UR28][R18.64], P1 ;  /* 0x13f8000012007fae */ /* 0x020fe800089a101c */
[----:B-1----:R-:W3:Y:S04]  /*bb20*/  LDL.LU.64 R30, [R1+0x1028] ;  /* 0x00102800011e7983 */ /* 0x002ee80000300a00 */
[----:B------:R1:W-:Y:S01]  /*bb30*/  STL.64 [R1+0xfa0], R28 ;  /* 0x000fa01c01007387 */ /* 0x0003e20000100a00 */
[----:B------:R-:W-:-:S02]  /*bb40*/  ISETP.GE.U32.AND P0, PT, R252, 0x7fffff7c, PT ;  /* 0x7fffff7cfc00780c */ /* 0x000fc40003f06070 */
[----:B------:R-:W5:Y:S01]  /*bb50*/  LDC R252, c[0x0][0x3a0] ;  /* 0x0000e800fffc7b82 */ /* 0x000f620000000800 */
[----:B------:R-:W0:Y:S04]  /*bb60*/  LDGDEPBAR ;  /* 0x00000000000079af */ /* 0x000e280000000000 */
[----:B-1----:R-:W2:Y:S04]  /*bb70*/  LDL.LU.64 R28, [R1+0x1020] ;  /* 0x00102000011c7983 */ /* 0x002ea80000300a00 */
[----:B------:R1:W-:Y:S04]  /*bb80*/  STL.64 [R1+0xfa8], R26 ;  /* 0x000fa81a01007387 */ /* 0x0003e80000100a00 */
[----:B-1----:R-:W2:Y:S04]  /*bb90*/  LDL.LU.64 R26, [R1+0x1018] ;  /* 0x00101800011a7983 */ /* 0x002ea80000300a00 */
[----:B------:R1:W-:Y:S04]  /*bba0*/  STL.64 [R1+0xfb0], R22 ;  /* 0x000fb01601007387 */ /* 0x0003e80000100a00 */
[----:B-1----:R-:W2:Y:S04]  /*bbb0*/  LDL.LU.64 R22, [R1+0x1010] ;  /* 0x0010100001167983 */ /* 0x002ea80000300a00 */
[----:B------:R1:W-:Y:S02]  /*bbc0*/  STL.64 [R1+0xfb8], R24 ;  /* 0x000fb81801007387 */ /* 0x0003e40000100a00 */
[----:B-1----:R-:W-:-:S02]  /*bbd0*/  IMAD.WIDE R24, R11, 0x4, R240 ;  /* 0x000000040b187825 */ /* 0x002fc400078e02f0 */
[----:B------:R-:W2:Y:S04]  /*bbe0*/  LDL.LU.64 R240, [R1+0x10] ;  /* 0x0000100001f07983 */ /* 0x000ea80000300a00 */
[----:B------:R1:W-:Y:S04]  /*bbf0*/  STL.64 [R1+0xfc0], R24 ;  /* 0x000fc01801007387 */ /* 0x0003e80000100a00 */
[----:B-1----:R-:W3:Y:S04]  /*bc00*/  LDL.LU.64 R24, [R1+0x8] ;  /* 0x0000080001187983 */ /* 0x002ee80000300a00 */
[----:B------:R1:W-:Y:S02]  /*bc10*/  STL.64 [R1+0xfc8], R20 ;  /* 0x000fc81401007387 */ /* 0x0003e40000100a00 */
[----:B-1----:R-:W-:-:S02]  /*bc20*/  IMAD.WIDE R20, R11, 0x4, R18 ;  /* 0x000000040b147825 */ /* 0x002fc400078e0212 */
[----:B------:R-:W1:Y:S02]  /*bc30*/  LDC R11, c[0x0][0x3a0] ;  /* 0x0000e800ff0b7b82 */ /* 0x000e640000000800 */
[----:B-1----:R-:W-:-:S06]  /*bc40*/  IADD3 R11, PT, PT, R11, -0x41, RZ ;  /* 0xffffffbf0b0b7810 */ /* 0x002fcc0007ffe0ff */
[----:B------:R-:W-:Y:S01]  /*bc50*/  BAR.SYNC.DEFER_BLOCKING 0x0 ;  /* 0x0000000000007b1d */ /* 0x000fe20000010000 */
[----:B------:R-:W-:-:S07]  /*bc60*/  ISETP.GE.U32.AND P6, PT, R11, 0x7fffff80, PT ;  /* 0x7fffff800b00780c */ /* 0x000fce0003fc6070 */
[----:B------:R-:W1:Y:S01]  /*bc70*/  LDC R11, c[0x0][0x3a0] ;  /* 0x0000e800ff0b7b82 */ /* 0x000e620000000800 */
[----:B------:R-:W-:Y:S01]  /*bc80*/  USHF.L.U32 UR8, UR8, 0x6, URZ ;  /* 0x0000000608087899 */ /* 0x000fe200080006ff */
[----:B-----5:R-:W-:Y:S01]  /*bc90*/  VIADD R252, R252, 0xffffffaf ;  /* 0xffffffaffcfc7836 */ /* 0x020fe20000000000 */
[----:B------:R-:W-:Y:S01]  /*bca0*/  IADD3 R251, PT, PT, R251, -0x4d, RZ ;  /* 0xffffffb3fbfb7810 */ /* 0x000fe20007ffe0ff */
[----:B------:R5:W-:Y:S03]  /*bcb0*/  STL.64 [R1+0xfd0], R20 ;  /* 0x000fd01401007387 */ /* 0x000be60000100a00 */
[----:B------:R-:W-:Y:S02]  /*bcc0*/  ISETP.GE.U32.AND P3, PT, R252, 0x7fffff70, PT ;  /* 0x7fffff70fc00780c */ /* 0x000fe40003f66070 */
[----:B------:R-:W-:Y:S02]  /*bcd0*/  ISETP.GE.U32.AND P2, PT, R251, 0x7fffff74, PT ;  /* 0x7fffff74fb00780c */ /* 0x000fe40003f46070 */
[----:B------:R-:W-:Y:S01]  /*bce0*/  IADD3 R252, PT, PT, R250, -0x55, RZ ;  /* 0xffffffabfafc7810 */ /* 0x000fe20007ffe0ff */
[----:B-----5:R-:W5:Y:S04]  /*bcf0*/  LDL.LU.64 R20, [R1+0x1008] ;  /* 0x0010080001147983 */ /* 0x020f680000300a00 */
[----:B------:R-:W4:Y:S01]  /*bd00*/  LDL.LU.64 R18, [R1+0x1000] ;  /* 0x0010000001127983 */ /* 0x000f220000300a00 */
[----:B-1----:R-:W-:-:S05]  /*bd10*/  VIADD R11, R11, 0xffffffb7 ;  /* 0xffffffb70b0b7836 */ /* 0x002fca0000000000 */
[----:B------:R-:W-:Y:S01]  /*bd20*/  ISETP.GE.U32.AND P1, PT, R11, 0x7fffff78, PT ;  /* 0x7fffff780b00780c */ /* 0x000fe20003f26070 */
[----:B------:R-:W-:-:S04]  /*bd30*/  IMAD.U32 R11, RZ, RZ, UR8 ;  /* 0x00000008ff0b7e24 */ /* 0x000fc8000f8e00ff */
[C---:B------:R-:W-:Y:S02]  /*bd40*/  IMAD.WIDE R250, R11.reuse, 0x4, R16 ;  /* 0x000000040bfa7825 */ /* 0x040fe400078e0210 */
[----:B------:R-:W4:Y:S02]  /*bd50*/  LDL.LU.64 R16, [R1] ;  /* 0x0000000001107983 */ /* 0x000f240000300a00 */
[----:B------:R-:W-:-:S04]  /*bd60*/  IMAD.WIDE R2, R11, 0x4, R2 ;  /* 0x000000040b027825 */ /* 0x000fc800078e0202 */
[C---:B------:R-:W-:Y:S01]  /*bd70*/  IMAD.WIDE R12, R11.reuse, 0x4, R12 ;  /* 0x000000040b0c7825 */ /* 0x040fe200078e020c */
[----:B------:R1:W-:Y:S04]  /*bd80*/  STL.64 [R1+0x500], R250 ;  /* 0x000500fa01007387 */ /* 0x0003e80000100a00 */
[----:B------:R1:W-:Y:S04]  /*bd90*/  STL.64 [R1+0x508], R2 ;  /* 0x0005080201007387 */ /* 0x0003e80000100a00 */
[----:B------:R1:W-:Y:S04]  /*bda0*/  STL.64 [R1+0x510], R12 ;  /* 0x0005100c01007387 */ /* 0x0003e80000100a00 */
[----:B------:R-:W-:Y:S01]  /*bdb0*/  @!PT LDS RZ, [RZ] ;  /* 0x00000000fffff984 */ /* 0x000fe20000000800 */
[----:B------:R-:W-:Y:S01]  /*bdc0*/  @!PT LDS RZ, [RZ] ;  /* 0x00000000fffff984 */ /* 0x000fe20000000800 */
[----:B------:R-:W-:Y:S01]  /*bdd0*/  @!PT LDS RZ, [RZ] ;  /* 0x00000000fffff984 */ /* 0x000fe20000000800 */
[----:B------:R-:W-:Y:S01]  /*bde0*/  LDGSTS.E [R5+0x8000], desc[UR28][R250.64], !P6 ;  /* 0x08000000fa057fae */ /* 0x000fe2000f1a101c */
[----:B------:R-:W-:-:S03]  /*bdf0*/  IMAD.WIDE R14, R11, 0x4, R14 ;  /* 0x000000040b0e7825 */ /* 0x000fc600078e020e */
[----:B------:R1:W-:Y:S04]  /*be00*/  LDGSTS.E [R5+0x8080], desc[UR28][R2.64], !P6 ;  /* 0x0808000002057fae */ /* 0x0003e8000f1a101c */
[----:B------:R1:W-:Y:S04]  /*be10*/  LDGSTS.E [R5+0x8100], desc[UR28][R12.64], !P6 ;  /* 0x081000000c057fae */ /* 0x0003e8000f1a101c */
[----:B-1----:R-:W5:Y:S04]  /*be20*/  LDL.LU.64 R250, [R1+0xff8] ;  /* 0x000ff80001fa7983 */ /* 0x002f680000300a00 */
[----:B------:R5:W-:Y:S01]  /*be30*/  STL.64 [R1+0x518], R14 ;  /* 0x0005180e01007387 */ /* 0x000be20000100a00 */
[----:B------:R-:W1:Y:S03]  /*be40*/  LDC R3, c[0x0][0x3a0] ;  /* 0x0000e800ff037b82 */ /* 0x000e660000000800 */
[----:B------:R5:W-:Y:S05]  /*be50*/  LDGSTS.E [R5+0x8180], desc[UR28][R14.64], !P6 ;  /* 0x081800000e057fae */ /* 0x000bea000f1a101c */
[----:B------:R-:W1:Y:S08]  /*be60*/  LDC R13, c[0x0][0x3a0] ;  /* 0x0000e800ff0d7b82 */ /* 0x000e700000000800 */
[----:B------:R-:W1:Y:S01]  /*be70*/  LDC R12, c[0x0][0x3a0] ;  /* 0x0000e800ff0c7b82 */ /* 0x000e620000000800 */
[----:B--2---:R-:W-:-:S05]  /*be80*/  IMAD.WIDE R240, R11, 0x4, R240 ;  /* 0x000000040bf07825 */ /* 0x004fca00078e02f0 */
[----:B------:R2:W-:Y:S01]  /*be90*/  STL.64 [R1+0x3f0], R240 ;  /* 0x0003f0f001007387 */ /* 0x0005e20000100a00 */
[----:B---3--:R-:W-:-:S04]  /*bea0*/  IMAD.WIDE R24, R11, 0x4, R24 ;  /* 0x000000040b187825 */ /* 0x008fc800078e0218 */
[----:B----4-:R-:W-:-:S04]  /*beb0*/  IMAD.WIDE R16, R11, 0x4, R16 ;  /* 0x000000040b107825 */ /* 0x010fc800078e0210 */
[----:B-----5:R-:W-:-:S04]  /*bec0*/  IMAD.WIDE R14, R11, 0x4, R250 ;  /* 0x000000040b0e7825 */ /* 0x020fc800078e02fa */
[----:B------:R-:W-:Y:S02]  /*bed0*/  IMAD.MOV.U32 R250, RZ, RZ, R240 ;  /* 0x000000fffffa7224 */ /* 0x000fe400078e00f0 */
[----:B------:R-:W-:Y:S02]  /*bee0*/  IMAD.MOV.U32 R251, RZ, RZ, R241 ;  /* 0x000000fffffb7224 */ /* 0x000fe400078e00f1 */
[----:B--2---:R-:W2:Y:S04]  /*bef0*/  LDL.LU.64 R240, [R1+0xff0] ;  /* 0x000ff00001f07983 */ /* 0x004ea80000300a00 */
[----:B------:R3:W-:Y:S04]  /*bf00*/  STL.64 [R1+0x400], R24 ;  /* 0x0004001801007387 */ /* 0x0007e80000100a00 */
[----:B------:R-:W-:Y:S04]  /*bf10*/  LDGSTS.E [R5+0x8800], desc[UR28][R250.64], !P0 ;  /* 0x08800000fa057fae */ /* 0x000fe8000c1a101c */
[----:B------:R4:W-:Y:S04]  /*bf20*/  STL.64 [R1+0x410], R16 ;  /* 0x0004101001007387 */ /* 0x0009e80000100a00 */
[----:B------:R-:W-:Y:S01]  /*bf30*/  LDGSTS.E [R5+0x8880], desc[UR28][R24.64], !P0 ;  /* 0x0888000018057fae */ /* 0x000fe2000c1a101c */
[----:B-1----:R-:W-:-:S02]  /*bf40*/  IADD3 R2, PT, PT, R3, -0x59, RZ ;  /* 0xffffffa703027810 */ /* 0x002fc40007ffe0ff */
[----:B------:R-:W1:Y:S01]  /*bf50*/  LDC R3, c[0x0][0x3a0] ;  /* 0x0000e800ff037b82 */ /* 0x000e620000000800 */
[----:B------:R4:W-:Y:S01]  /*bf60*/  LDGSTS.E [R5+0x8900], desc[UR28][R16.64], !P0 ;  /* 0x0890000010057fae */ /* 0x0009e2000c1a101c */
[----:B------:R-:W-:-:S03]  /*bf70*/  IMAD.WIDE R18, R11, 0x4, R18 ;  /* 0x000000040b127825 */ /* 0x000fc600078e0212 */
[----:B------:R5:W-:Y:S04]  /*bf80*/  LDGSTS.E [R5+0x8980], desc[UR28][R14.64], !P0 ;  /* 0x089800000e057fae */ /* 0x000be8000c1a101c */
[----:B---3--:R-:W3:Y:S04]  /*bf90*/  LDL.LU.64 R24, [R1+0xfe8] ;  /* 0x000fe80001187983 */ /* 0x008ee80000300a00 */
[----:B------:R5:W-:Y:S01]  /*bfa0*/  STL.64 [R1+0x420], R14 ;  /* 0x0004200e01007387 */ /* 0x000be20000100a00 */
[----:B----4-:R-:W-:Y:S01]  /*bfb0*/  IMAD.WIDE R16, R11, 0x4, R20 ;  /* 0x000000040b107825 */ /* 0x010fe200078e0214 */
[----:B------:R-:W-:-:S03]  /*bfc0*/  ISETP.GE.U32.AND P0, PT, R2, 0x7fffff68, PT ;  /* 0x7fffff680200780c */ /* 0x000fc60003f06070 */
[----:B-----5:R-:W-:-:S04]  /*bfd0*/  IMAD.WIDE R14, R11, 0x4, R22 ;  /* 0x000000040b0e7825 */ /* 0x020fc800078e0216 */
[----:B-1----:R-:W-:Y:S02]  /*bfe0*/  VIADD R2, R3, 0xffffffa3 ;  /* 0xffffffa303027836 */ /* 0x002fe40000000000 */
[----:B------:R-:W1:Y:S01]  /*bff0*/  LDC R3, c[0x0][0x3a0] ;  /* 0x0000e800ff037b82 */ /* 0x000e620000000800 */
[----:B------:R-:W-:Y:S01]  /*c000*/  ISETP.GE.U32.AND P6, PT, R252, 0x7fffff6c, PT ;  /* 0x7fffff6cfc00780c */ /* 0x000fe20003fc6070 */
[----:B------:R-:W-:-:S04]  /*c010*/  IMAD.WIDE R22, R11, 0x4, R32 ;  /* 0x000000040b167825 */ /* 0x000fc800078e0220 */
[----:B--2---:R-:W-:-:S05]  /*c020*/  IMAD.WIDE R240, R11, 0x4, R240 ;  /* 0x000000040bf07825 */ /* 0x004fca00078e02f0 */
[----:B------:R-:W-:Y:S04]  /*c030*/  STL.64 [R1+0x430], R240 ;  /* 0x000430f001007387 */ /* 0x000fe80000100a00 */
[----:B------:R-:W-:Y:S04]  /*c040*/  LDGSTS.E [R5+0x9000], desc[UR28][R240.64], !P1 ;  /* 0x09000000f0057fae */ /* 0x000fe8000c9a101c */
[----:B------:R2:W-:Y:S04]  /*c050*/  STL.64 [R1+0x440], R18 ;  /* 0x0004401201007387 */ /* 0x0005e80000100a00 */
[----:B------:R2:W-:Y:S04]  /*c060*/  LDGSTS.E [R5+0x9080], desc[UR28][R18.64], !P1 ;  /* 0x0908000012057fae */ /* 0x0005e8000c9a101c */
[----:B------:R4:W-:Y:S04]  /*c070*/  STL.64 [R1+0x450], R16 ;  /* 0x0004501001007387 */ /* 0x0009e80000100a00 */
[----:B------:R4:W-:Y:S01]  /*c080*/  LDGSTS.E [R5+0x9100], desc[UR28][R16.64], !P1 ;  /* 0x0910000010057fae */ /* 0x0009e2000c9a101c */
[----:B---3--:R-:W-:-:S03]  /*c090*/  IMAD.WIDE R20, R11, 0x4, R24 ;  /* 0x000000040b147825 */ /* 0x008fc600078e0218 */
[----:B------:R3:W-:Y:S01]  /*c0a0*/  STL.64 [R1+0x460], R14 ;  /* 0x0004600e01007387 */ /* 0x0007e20000100a00 */
[----:B--2---:R-:W-:-:S03]  /*c0b0*/  IMAD.WIDE R18, R11, 0x4, R26 ;  /* 0x000000040b127825 */ /* 0x004fc600078e021a */
[----:B------:R3:W-:Y:S01]  /*c0c0*/  LDGSTS.E [R5+0x9180], desc[UR28][R14.64], !P1 ;  /* 0x091800000e057fae */ /* 0x0007e2000c9a101c */
[----:B----4-:R-:W-:-:S03]  /*c0d0*/  IMAD.WIDE R16, R11, 0x4, R28 ;  /* 0x000000040b107825 */ /* 0x010fc600078e021c */
[----:B------:R2:W-:Y:S04]  /*c0e0*/  STL.64 [R1+0x470], R20 ;  /* 0x0004701401007387 */ /* 0x0005e80000100a00 */
[----:B------:R2:W-:Y:S01]  /*c0f0*/  LDGSTS.E [R5+0x9800], desc[UR28][R20.64], !P2 ;  /* 0x0980000014057fae */ /* 0x0005e2000d1a101c */
[----:B---3--:R-:W-:-:S03]  /*c100*/  IMAD.WIDE R14, R11, 0x4, R30 ;  /* 0x000000040b0e7825 */ /* 0x008fc600078e021e */
[----:B------:R3:W-:Y:S04]  /*c110*/  STL.64 [R1+0x480], R18 ;  /* 0x0004801201007387 */ /* 0x0007e80000100a00 */
[----:B------:R3:W-:Y:S04]  /*c120*/  LDGSTS.E [R5+0x9880], desc[UR28][R18.64], !P2 ;  /* 0x0988000012057fae */ /* 0x0007e8000d1a101c */
[----:B------:R-:W-:Y:S04]  /*c130*/  STL.64 [R1+0x490], R16 ;  /* 0x0004901001007387 */ /* 0x000fe80000100a00 */
[----:B------:R-:W-:Y:S04]  /*c140*/  LDGSTS.E [R5+0x9900], desc[UR28][R16.64], !P2 ;  /* 0x0990000010057fae */ /* 0x000fe8000d1a101c */
[----:B------:R4:W-:Y:S04]  /*c150*/  STL.64 [R1+0x4a0], R14 ;  /* 0x0004a00e01007387 */ /* 0x0009e80000100a00 */
[----:B------:R4:W-:Y:S01]  /*c160*/  LDGSTS.E [R5+0x9980], desc[UR28][R14.64], !P2 ;  /* 0x099800000e057fae */ /* 0x0009e2000d1a101c */
[----:B--2---:R-:W-:Y:S01]  /*c170*/  IMAD.WIDE R20, R11, 0x4, R34 ;  /* 0x000000040b147825 */ /* 0x004fe200078e0222 */
[----:B------:R-:W-:-:S03]  /*c180*/  ISETP.GE.U32.AND P1, PT, R2, 0x7fffff64, PT ;  /* 0x7fffff640200780c */ /* 0x000fc60003f26070 */
[----:B---3--:R-:W-:Y:S01]  /*c190*/  IMAD.WIDE R18, R11, 0x4, R36 ;  /* 0x000000040b127825 */ /* 0x008fe200078e0224 */
[----:B------:R2:W-:Y:S01]  /*c1a0*/  STL.64 [R1+0x4b0], R22 ;  /* 0x0004b01601007387 */ /* 0x0005e20000100a00 */
[----:B----4-:R-:W3:Y:S02]  /*c1b0*/  LDC R14, c[0x0][0x3a0] ;  /* 0x0000e800ff0e7b82 */ /* 0x010ee40000000800 */
[----:B------:R-:W-:Y:S01]  /*c1c0*/  VIADD R2, R13, 0xffffff9f ;  /* 0xffffff9f0d027836 */ /* 0x000fe20000000000 */
[----:B------:R2:W-:Y:S01]  /*c1d0*/  LDGSTS.E [R5+0xa000], desc[UR28][R22.64], !P3 ;  /* 0x0a00000016057fae */ /* 0x0005e2000d9a101c */
[----:B------:R-:W-:-:S03]  /*c1e0*/  IMAD.WIDE R16, R11, 0x4, R38 ;  /* 0x000000040b107825 */ /* 0x000fc600078e0226 */
[----:B------:R4:W-:Y:S01]  /*c1f0*/  STL.64 [R1+0x4c0], R20 ;  /* 0x0004c01401007387 */ /* 0x0009e20000100a00 */
[----:B------:R-:W5:Y:S03]  /*c200*/  LDC R13, c[0x0][0x3a0] ;  /* 0x0000e800ff0d7b82 */ /* 0x000f660000000800 */
[----:B------:R4:W-:Y:S01]  /*c210*/  LDGSTS.E [R5+0xa080], desc[UR28][R20.64], !P3 ;  /* 0x0a08000014057fae */ /* 0x0009e2000d9a101c */
[----:B------:R-:W-:Y:S01]  /*c220*/  ISETP.GE.U32.AND P2, PT, R2, 0x7fffff60, PT ;  /* 0x7fffff600200780c */ /* 0x000fe20003f46070 */
[C---:B--2---:R-:W-:Y:S02]  /*c230*/  IMAD.WIDE R22, R11.reuse, 0x4, R40 ;  /* 0x000000040b167825 */ /* 0x044fe400078e0228 */
[----:B------:R2:W-:Y:S01]  /*c240*/  STL.64 [R1+0x4d0], R18 ;  /* 0x0004d01201007387 */ /* 0x0005e20000100a00 */
[----:B------:R-:W-:Y:S02]  /*c250*/  IADD3 R2, PT, PT, R12, -0x65, RZ ;  /* 0xffffff9b0c027810 */ /* 0x000fe40007ffe0ff */
[----:B------:R-:W3:Y:S01]  /*c260*/  LDC R12, c[0x0][0x3a0] ;  /* 0x0000e800ff0c7b82 */ /* 0x000ee20000000800 */
[----:B------:R2:W-:Y:S01]  /*c270*/  LDGSTS.E [R5+0xa100], desc[UR28][R18.64], !P3 ;  /* 0x0a10000012057fae */ /* 0x0005e2000d9a101c */
[----:B----4-:R-:W-:-:S03]  /*c280*/  IMAD.WIDE R20, R11, 0x4, R42 ;  /* 0x000000040b147825 */ /* 0x010fc600078e022a */
[----:B------:R4:W-:Y:S04]  /*c290*/  STL.64 [R1+0x4e0], R16 ;  /* 0x0004e01001007387 */ /* 0x0009e80000100a00 */
[----:B------:R4:W-:Y:S01]  /*c2a0*/  LDGSTS.E [R5+0xa180], desc[UR28][R16.64], !P3 ;  /* 0x0a18000010057fae */ /* 0x0009e2000d9a101c */
[----:B--2---:R-:W-:-:S03]  /*c2b0*/  IMAD.WIDE R18, R11, 0x4, R44 ;  /* 0x000000040b127825 */ /* 0x004fc600078e022c */
[----:B------:R2:W-:Y:S01]  /*c2c0*/  STL.64 [R1+0x528], R22 ;  /* 0x0005281601007387 */ /* 0x0005e20000100a00 */
[----:B------:R-:W-:-:S03]  /*c2d0*/  ISETP.GE.U32.AND P3, PT, R2, 0x7fffff5c, PT ;  /* 0x7fffff5c0200780c */ /* 0x000fc60003f66070 */
[----:B------:R2:W-:Y:S01]  /*c2e0*/  LDGSTS.E [R5+0xa800], desc[UR28][R22.64], !P6 ;  /* 0x0a80000016057fae */ /* 0x0005e2000f1a101c */
[----:B----4-:R-:W-:-:S03]  /*c2f0*/  IMAD.WIDE R16, R11, 0x4, R46 ;  /* 0x000000040b107825 */ /* 0x010fc600078e022e */
[----:B------:R4:W-:Y:S04]  /*c300*/  STL.64 [R1+0x538], R20 ;  /* 0x0005381401007387 */ /* 0x0009e80000100a00 */
[----:B------:R4:W-:Y:S01]  /*c310*/  LDGSTS.E [R5+0xa880], desc[UR28][R20.64], !P6 ;  /* 0x0a88000014057fae */ /* 0x0009e2000f1a101c */
[----:B-1----:R-:W-:Y:S02]  /*c320*/  VIADD R2, R3, 0xffffff97 ;  /* 0xffffff9703027836 */ /* 0x002fe40000000000 */
[----:B------:R-:W1:Y:S01]  /*c330*/  LDC R3, c[0x0][0x3a0] ;  /* 0x0000e800ff037b82 */ /* 0x000e620000000800 */
[C---:B--2---:R-:W-:Y:S01]  /*c340*/  IMAD.WIDE R22, R11.reuse, 0x4, R48 ;  /* 0x000000040b167825 */ /* 0x044fe200078e0230 */
[----:B------:R2:W-:Y:S04]  /*c350*/  STL.64 [R1+0x548], R18 ;  /* 0x0005481201007387 */ /* 0x0005e80000100a00 */
[----:B------:R2:W-:Y:S01]  /*c360*/  LDGSTS.E [R5+0xa900], desc[UR28][R18.64], !P6 ;  /* 0x0a90000012057fae */ /* 0x0005e2000f1a101c */
[----:B----4-:R-:W-:-:S03]  /*c370*/  IMAD.WIDE R20, R11, 0x4, R50 ;  /* 0x000000040b147825 */ /* 0x010fc600078e0232 */
[----:B------:R4:W-:Y:S04]  /*c380*/  STL.64 [R1+0x558], R16 ;  /* 0x0005581001007387 */ /* 0x0009e80000100a00 */
[----:B------:R4:W-:Y:S01]  /*c390*/  LDGSTS.E [R5+0xa980], desc[UR28][R16.64], !P6 ;  /* 0x0a98000010057fae */ /* 0x0009e2000f1a101c */
[----:B--2---:R-:W-:-:S03]  /*c3a0*/  IMAD.WIDE R18, R11, 0x4, R52 ;  /* 0x000000040b127825 */ /* 0x004fc600078e0234 */
[----:B------:R-:W-:Y:S01]  /*c3b0*/  STL.64 [R1+0x588], R22 ;  /* 0x0005881601007387 */ /* 0x000fe20000100a00 */
[----:B------:R-:W-:-:S03]  /*c3c0*/  ISETP.GE.U32.AND P6, PT, R2, 0x7fffff58, PT ;  /* 0x7fffff580200780c */ /* 0x000fc60003fc6070 */
[----:B------:R-:W-:Y:S01]  /*c3d0*/  LDGSTS.E [R5+0xb000], desc[UR28][R22.64], !P0 ;  /* 0x0b00000016057fae */ /* 0x000fe2000c1a101c */
[----:B----4-:R-:W-:-:S03]  /*c3e0*/  IMAD.WIDE R16, R11, 0x4, R54 ;  /* 0x000000040b107825 */ /* 0x010fc600078e0236 */
[----:B------:R2:W-:Y:S04]  /*c3f0*/  STL.64 [R1+0x598], R20 ;  /* 0x0005981401007387 */ /* 0x0005e80000100a00 */
[----:B------:R2:W-:Y:S01]  /*c400*/  LDGSTS.E [R5+0xb080], desc[UR28][R20.64], !P0 ;  /* 0x0b08000014057fae */ /* 0x0005e2000c1a101c */
[----:B---3--:R-:W-:-:S03]  /*c410*/  VIADD R2, R14, 0xffffff93 ;  /* 0xffffff930e027836 */ /* 0x008fc60000000000 */
[----:B------:R3:W-:Y:S01]  /*c420*/  STL.64 [R1+0x5a8], R18 ;  /* 0x0005a81201007387 */ /* 0x0007e20000100a00 */
[----:B------:R-:W-:-:S03]  /*c430*/  IMAD.WIDE R14, R11, 0x4, R62 ;  /* 0x000000040b0e7825 */ /* 0x000fc600078e023e */
[----:B------:R3:W-:Y:S01]  /*c440*/  LDGSTS.E [R5+0xb100], desc[UR28][R18.64], !P0 ;  /* 0x0b10000012057fae */ /* 0x0007e2000c1a101c */
[----:B--2---:R-:W-:-:S03]  /*c450*/  IMAD.WIDE R20, R11, 0x4, R56 ;  /* 0x000000040b147825 */ /* 0x004fc600078e0238 */
[----:B------:R2:W-:Y:S04]  /*c460*/  STL.64 [R1+0x5b8], R16 ;  /* 0x0005b81001007387 */ /* 0x0005e80000100a00 */
[----:B------:R2:W-:Y:S01]  /*c470*/  LDGSTS.E [R5+0xb180], desc[UR28][R16.64], !P0 ;  /* 0x0b18000010057fae */ /* 0x0005e2000c1a101c */
[----:B---3--:R-:W-:-:S03]  /*c480*/  IMAD.WIDE R18, R11, 0x4, R58 ;  /* 0x000000040b127825 */ /* 0x008fc600078e023a */
[----:B------:R3:W-:Y:S01]  /*c490*/  STL.64 [R1+0x5c8], R20 ;  /* 0x0005c81401007387 */ /* 0x0007e20000100a00 */
[----:B------:R-:W-:-:S03]  /*c4a0*/  ISETP.GE.U32.AND P0, PT, R2, 0x7fffff54, PT ;  /* 0x7fffff540200780c */ /* 0x000fc60003f06070 */
[----:B------:R3:W-:Y:S01]  /*c4b0*/  LDGSTS.E [R5+0xb800], desc[UR28][R20.64], !P1 ;  /* 0x0b80000014057fae */ /* 0x0007e2000c9a101c */
[----:B--2---:R-:W-:-:S03]  /*c4c0*/  IMAD.WIDE R16, R11, 0x4, R60 ;  /* 0x000000040b107825 */ /* 0x004fc600078e023c */
[----:B------:R2:W-:Y:S01]  /*c4d0*/  STL.64 [R1+0x5d8], R18 ;  /* 0x0005d81201007387 */ /* 0x0005e20000100a00 */
[----:B-----5:R-:W-:Y:S02]  /*c4e0*/  IADD3 R2, PT, PT, R13, -0x71, RZ ;  /* 0xffffff8f0d027810 */ /* 0x020fe40007ffe0ff */
[----:B------:R-:W4:Y:S01]  /*c4f0*/  LDC R13, c[0x0][0x3a0] ;  /* 0x0000e800ff0d7b82 */ /* 0x000f220000000800 */
[----:B------:R2:W-:Y:S01]  /*c500*/  LDGSTS.E [R5+0xb880], desc[UR28][R18.64], !P1 ;  /* 0x0b88000012057fae */ /* 0x0005e2000c9a101c */
[----:B---3--:R-:W-:-:S03]  /*c510*/  IMAD.WIDE R20, R11, 0x4, R64 ;  /* 0x000000040b147825 */ /* 0x008fc600078e0240 */
[----:B------:R3:W-:Y:S04]  /*c520*/  STL.64 [R1+0x608], R16 ;  /* 0x0006081001007387 */ /* 0x0007e80000100a00 */
[----:B------:R3:W-:Y:S01]  /*c530*/  LDGSTS.E [R5+0xb900], desc[UR28][R16.64], !P1 ;  /* 0x0b90000010057fae */ /* 0x0007e2000c9a101c */
[----:B--2---:R-:W-:-:S03]  /*c540*/  IMAD.WIDE R18, R11, 0x4, R66 ;  /* 0x000000040b127825 */ /* 0x004fc600078e0242 */
[----:B------:R2:W-:Y:S04]  /*c550*/  STL.64 [R1+0x620], R14 ;  /* 0x0006200e01007387 */ /* 0x0005e80000100a00 */
[----:B------:R2:W-:Y:S01]  /*c560*/  LDGSTS.E [R5+0xb980], desc[UR28][R14.64], !P1 ;  /* 0x0b9800000e057fae */ /* 0x0005e2000c9a101c */
[----:B---3--:R-:W-:-:S03]  /*c570*/  IMAD.WIDE R16, R11, 0x4, R68 ;  /* 0x000000040b107825 */ /* 0x008fc600078e0244 */
[----:B------:R3:W-:Y:S04]  /*c580*/  STL.64 [R1+0x630], R20 ;  /* 0x0006301401007387 */ /* 0x0007e80000100a00 */
[----:B------:R3:W-:Y:S01]  /*c590*/  LDGSTS.E [R5+0xc000], desc[UR28][R20.64], !P2 ;  /* 0x0c00000014057fae */ /* 0x0007e2000d1a101c */
[----:B--2---:R-:W-:-:S03]  /*c5a0*/  IMAD.WIDE R14, R11, 0x4, R70 ;  /* 0x000000040b0e7825 */ /* 0x004fc600078e0246 */
[----:B------:R2:W-:Y:S04]  /*c5b0*/  STL.64 [R1+0x640], R18 ;  /* 0x0006401201007387 */ /* 0x0005e80000100a00 */
[----:B------:R2:W-:Y:S01]  /*c5c0*/  LDGSTS.E [R5+0xc080], desc[UR28][R18.64], !P2 ;  /* 0x0c08000012057fae */ /* 0x0005e2000d1a101c */
[----:B------:R-:W-:-:S03]  /*c5d0*/  IMAD.WIDE R22, R11, 0x4, R72 ;  /* 0x000000040b167825 */ /* 0x000fc600078e0248 */
[----:B------:R5:W-:Y:S01]  /*c5e0*/  STL.64 [R1+0x650], R16 ;  /* 0x0006501001007387 */ /* 0x000be20000100a00 */
[----:B---3--:R-:W-:-:S03]  /*c5f0*/  IMAD.WIDE R20, R11, 0x4, R74 ;  /* 0x000000040b147825 */ /* 0x008fc600078e024a */
[----:B------:R5:W-:Y:S04]  /*c600*/  LDGSTS.E [R5+0xc100], desc[UR28][R16.64], !P2 ;  /* 0x0c10000010057fae */ /* 0x000be8000d1a101c */
[----:B------:R3:W-:Y:S01]  /*c610*/  STL.64 [R1+0x6a0], R14 ;  /* 0x0006a00e01007387 */ /* 0x0007e20000100a00 */
[----:B--2---:R-:W-:-:S03]  /*c620*/  IMAD.WIDE R18, R11, 0x4, R76 ;  /* 0x000000040b127825 */ /* 0x004fc600078e024c */
[----:B------:R3:W-:Y:S01]  /*c630*/  LDGSTS.E [R5+0xc180], desc[UR28][R14.64], !P2 ;  /* 0x0c1800000e057fae */ /* 0x0007e2000d1a101c */
[----:B------:R-:W-:Y:S01]  /*c640*/  ISETP.GE.U32.AND P1, PT, R2, 0x7fffff50, PT ;  /* 0x7fffff500200780c */ /* 0x000fe20003f26070 */
[----:B-----5:R-:W-:Y:S02]  /*c650*/  IMAD.WIDE R16, R11, 0x4, R78 ;  /* 0x000000040b107825 */ /* 0x020fe400078e024e */
[----:B------:R2:W-:Y:S04]  /*c660*/  STL.64 [R1+0x6b0], R22 ;  /* 0x0006b01601007387 */ /* 0x0005e80000100a00 */
[----:B------:R2:W-:Y:S01]  /*c670*/  LDGSTS.E [R5+0xc800], desc[UR28][R22.64], !P3 ;  /* 0x0c80000016057fae */ /* 0x0005e2000d9a101c */
[----:B---3--:R-:W3:Y:S03]  /*c680*/  LDC R14, c[0x0][0x3a0] ;  /* 0x0000e800ff0e7b82 */ /* 0x008ee60000000800 */
[----:B------:R5:W-:Y:S01]  /*c690*/  STL.64 [R1+0x6c0], R20 ;  /* 0x0006c01401007387 */ /* 0x000be20000100a00 */
[----:B------:R-:W-:-:S03]  /*c6a0*/  VIADD R2, R12, 0xffffff8b ;  /* 0xffffff8b0c027836 */ /* 0x000fc60000000000 */
[----:B------:R5:W-:Y:S01]  /*c6b0*/  LDGSTS.E [R5+0xc880], desc[UR28][R20.64], !P3 ;  /* 0x0c88000014057fae */ /* 0x000be2000d9a101c */
[----:B------:R-:W3:Y:S01]  /*c6c0*/  LDC R12, c[0x0][0x3a0] ;  /* 0x0000e800ff0c7b82 */ /* 0x000ee20000000800 */
[C---:B--2---:R-:W-:Y:S02]  /*c6d0*/  IMAD.WIDE R22, R11.reuse, 0x4, R80 ;  /* 0x000000040b167825 */ /* 0x044fe400078e0250 */
[----:B------:R2:W-:Y:S04]  /*c6e0*/  STL.64 [R1+0x6d0], R18 ;  /* 0x0006d01201007387 */ /* 0x0005e80000100a00 */
[----:B------:R2:W-:Y:S01]  /*c6f0*/  LDGSTS.E [R5+0xc900], desc[UR28][R18.64], !P3 ;  /* 0x0c90000012057fae */ /* 0x0005e2000d9a101c */
[----:B-----5:R-:W-:-:S03]  /*c700*/  IMAD.WIDE R20, R11, 0x4, R82 ;  /* 0x000000040b147825 */ /* 0x020fc600078e0252 */
[----:B------:R5:W-:Y:S04]  /*c710*/  STL.64 [R1+0x720], R16 ;  /* 0x0007201001007387 */ /* 0x000be80000100a00 */
[----:B------:R5:W-:Y:S01]  /*c720*/  LDGSTS.E [R5+0xc980], desc[UR28][R16.64], !P3 ;  /* 0x0c98000010057fae */ /* 0x000be2000d9a101c */
[----:B--2---:R-:W-:-:S03]  /*c730*/  IMAD.WIDE R18, R11, 0x4, R84 ;  /* 0x000000040b127825 */ /* 0x004fc600078e0254 */
[----:B------:R2:W-:Y:S01]  /*c740*/  STL.64 [R1+0x750], R22 ;  /* 0x0007501601007387 */ /* 0x0005e20000100a00 */
[----:B------:R-:W-:-:S03]  /*c750*/  ISETP.GE.U32.AND P2, PT, R2, 0x7fffff4c, PT ;  /* 0x7fffff4c0200780c */ /* 0x000fc60003f46070 */
[----:B------:R2:W-:Y:S01]  /*c760*/  LDGSTS.E [R5+0xd000], desc[UR28][R22.64], !P6 ;  /* 0x0d00000016057fae */ /* 0x0005e2000f1a101c */
[----:B-----5:R-:W-:-:S03]  /*c770*/  IMAD.WIDE R16, R11, 0x4, R86 ;  /* 0x000000040b107825 */ /* 0x020fc600078e0256 */
[----:B------:R5:W-:Y:S01]  /*c780*/  STL.64 [R1+0x850], R20 ;  /* 0x0008501401007387 */ /* 0x000be20000100a00 */
[----:B-1----:R-:W-:-:S03]  /*c790*/  VIADD R2, R3, 0xffffff87 ;  /* 0xffffff8703027836 */ /* 0x002fc60000000000 */
[----:B------:R5:W-:Y:S01]  /*c7a0*/  LDGSTS.E [R5+0xd080], desc[UR28][R20.64], !P6 ;  /* 0x0d08000014057fae */ /* 0x000be2000f1a101c */
[----:B------:R-:W1:Y:S01]  /*c7b0*/  LDC R3, c[0x0][0x3a0] ;  /* 0x0000e800ff037b82 */ /* 0x000e620000000800 */
[C---:B--2---:R-:W-:Y:S02]  /*c7c0*/  IMAD.WIDE R22, R11.reuse, 0x4, R88 ;  /* 0x000000040b167825 */ /* 0x044fe400078e0258 */
[----:B------:R2:W-:Y:S04]  /*c7d0*/  STL.64 [R1+0x868], R18 ;  /* 0x0008681201007387 */ /* 0x0005e80000100a00 */
[----:B------:R2:W-:Y:S01]  /*c7e0*/  LDGSTS.E [R5+0xd100], desc[UR28][R18.64], !P6 ;  /* 0x0d10000012057fae */ /* 0x0005e2000f1a101c */
[----:B-----5:R-:W-:-:S03]  /*c7f0*/  IMAD.WIDE R20, R11, 0x4, R90 ;  /* 0x000000040b147825 */ /* 0x020fc600078e025a */
[----:B------:R5:W-:Y:S04]  /*c800*/  STL.64 [R1+0x8a0], R16 ;  /* 0x0008a01001007387 */ /* 0x000be80000100a00 */
[----:B------:R5:W-:Y:S01]  /*c810*/  LDGSTS.E [R5+0xd180], desc[UR28][R16.64], !P6 ;  /* 0x0d18000010057fae */ /* 0x000be2000f1a101c */
[----:B--2---:R-:W-:-:S03]  /*c820*/  IMAD.WIDE R18, R11, 0x4, R92 ;  /* 0x000000040b127825 */ /* 0x004fc600078e025c */
[----:B------:R-:W-:Y:S01]  /*c830*/  STL.64 [R1+0x8b8], R22 ;  /* 0x0008b81601007387 */ /* 0x000fe20000100a00 */
[----:B------:R-:W-:-:S03]  /*c840*/  ISETP.GE.U32.AND P3, PT, R2, 0x7fffff48, PT ;  /* 0x7fffff480200780c */ /* 0x000fc60003f66070 */
[----:B------:R-:W-:Y:S01]  /*c850*/  LDGSTS.E [R5+0xd800], desc[UR28][R22.64], !P0 ;  /* 0x0d80000016057fae */ /* 0x000fe2000c1a101c */
[----:B-----5:R-:W-:-:S03]  /*c860*/  IMAD.WIDE R16, R11, 0x4, R94 ;  /* 0x000000040b107825 */ /* 0x020fc600078e025e */
[----:B------:R2:W-:Y:S01]  /*c870*/  STL.64 [R1+0x8d0], R20 ;  /* 0x0008d01401007387 */ /* 0x0005e20000100a00 */
[----:B----4-:R-:W-:Y:S02]  /*c880*/  IADD3 R2, PT, PT, R13, -0x7d, RZ ;  /* 0xffffff830d027810 */ /* 0x010fe40007ffe0ff */
[----:B------:R-:W4:Y:S01]  /*c890*/  LDC R13, c[0x0][0x3a0] ;  /* 0x0000e800ff0d7b82 */ /* 0x000f220000000800 */
[----:B------:R2:W-:Y:S04]  /*c8a0*/  LDGSTS.E [R5+0xd880], desc[UR28][R20.64], !P0 ;  /* 0x0d88000014057fae */ /* 0x0005e8000c1a101c */
        /* <DEDUP_REMOVED lines=8> */
[----:B---3--:R-:W-:-:S03]  /*c930*/  VIADD R2, R14, 0xffffffbe ;  /* 0xffffffbe0e027836 */ /* 0x008fc60000000000 */
[----:B------:R5:W-:Y:S01]  /*c940*/  LDGSTS.E [R5+0xe000], desc[UR28][R20.64], !P1 ;  /* 0x0e00000014057fae */ /* 0x000be2000c9a101c */
[----:B--2---:R-:W-:-:S03]  /*c950*/  IMAD.WIDE R16, R11, 0x4, R100 ;  /* 0x000000040b107825 */ /* 0x004fc600078e0264 */
[----:B------:R-:W-:Y:S01]  /*c960*/  STL.64 [R1+0x920], R18 ;  /* 0x0009201201007387 */ /* 0x000fe20000100a00 */
[----:B------:R-:W-:-:S03]  /*c970*/  IMAD.WIDE R14, R11, 0x4, R102 ;  /* 0x000000040b0e7825 */ /* 0x000fc600078e0266 */
[----:B------:R-:W-:Y:S04]  /*c980*/  LDGSTS.E [R5+0xe080], desc[UR28][R18.64], !P1 ;  /* 0x0e08000012057fae */ /* 0x000fe8000c9a101c */
[----:B------:R2:W-:Y:S01]  /*c990*/  STL.64 [R1+0x930], R16 ;  /* 0x0009301001007387 */ /* 0x0005e20000100a00 */
[----:B------:R-:W-:-:S03]  /*c9a0*/  IMAD.WIDE R22, R11, 0x4, R106 ;  /* 0x000000040b167825 */ /* 0x000fc600078e026a */
[----:B------:R2:W-:Y:S01]  /*c9b0*/  LDGSTS.E [R5+0xe100], desc[UR28][R16.64], !P1 ;  /* 0x0e10000010057fae */ /* 0x0005e2000c9a101c */
[----:B-----5:R-:W-:-:S03]  /*c9c0*/  IMAD.WIDE R20, R11, 0x4, R108 ;  /* 0x000000040b147825 */ /* 0x020fc600078e026c */
[----:B------:R3:W-:Y:S04]  /*c9d0*/  STL.64 [R1+0x940], R14 ;  /* 0x0009400e01007387 */ /* 0x0007e80000100a00 */
[----:B------:R3:W-:Y:S01]  /*c9e0*/  LDGSTS.E [R5+0xe180], desc[UR28][R14.64], !P1 ;  /* 0x0e1800000e057fae */ /* 0x0007e2000c9a101c */
[----:B--2---:R-:W-:-:S05]  /*c9f0*/  IMAD.WIDE R16, R11, 0x4, R104 ;  /* 0x000000040b107825 */ /* 0x004fca00078e0268 */
[----:B------:R2:W-:Y:S01]  /*ca00*/  STL.64 [R1+0x950], R16 ;  /* 0x0009501001007387 */ /* 0x0005e20000100a00 */
[----:B---3--:R-:W-:-:S03]  /*ca10*/  IMAD.WIDE R14, R11, 0x4, R110 ;  /* 0x000000040b0e7825 */ /* 0x008fc600078e026e */
[----:B------:R3:W-:Y:S04]  /*ca20*/  STL.64 [R1+0x960], R22 ;  /* 0x0009601601007387 */ /* 0x0007e80000100a00 */
[----:B------:R5:W-:Y:S04]  /*ca30*/  STL.64 [R1+0x970], R20 ;  /* 0x0009701401007387 */ /* 0x000be80000100a00 */
[----:B------:R-:W4:Y:S04]  /*ca40*/  LDL.LU.64 R18, [R1+0x38] ;  /* 0x0000380001127983 */ /* 0x000f280000300a00 */
[----:B------:R1:W-:Y:S04]  /*ca50*/  STL.64 [R1+0x980], R14 ;  /* 0x0009800e01007387 */ /* 0x0003e80000100a00 */
[----:B------:R-:W4:Y:S04]  /*ca60*/  LDL.LU.64 R240, [R1+0x30] ;  /* 0x0000300001f07983 */ /* 0x000f280000300a00 */
[----:B------:R-:W-:Y:S04]  /*ca70*/  LDGSTS.E [R5+0xe800], desc[UR28][R16.64], !P2 ;  /* 0x0e80000010057fae */ /* 0x000fe8000d1a101c */
[----:B------:R-:W4:Y:S01]  /*ca80*/  LDL.LU.64 R250, [R1+0x28] ;  /* 0x0000280001fa7983 */ /* 0x000f220000300a00 */
[----:B------:R-:W-:Y:S01]  /*ca90*/  ISETP.GE.U32.AND P0, PT, R2, 0x7fffff7f, PT ;  /* 0x7fffff7f0200780c */ /* 0x000fe20003f06070 */
[----:B------:R-:W-:-:S02]  /*caa0*/  IMAD.WIDE R24, R11, 0x4, R112 ;  /* 0x000000040b187825 */ /* 0x000fc400078e0270 */
[----:B------:R3:W-:Y:S04]  /*cab0*/  LDGSTS.E [R5+0xe880], desc[UR28][R22.64], !P2 ;  /* 0x0e88000016057fae */ /* 0x0007e8000d1a101c */
[----:B--2---:R-:W2:Y:S01]  /*cac0*/  LDL.LU.64 R16, [R1+0x20] ;  /* 0x0000200001107983 */ /* 0x004ea20000300a00 */
[----:B-1----:R-:W-:Y:S02]  /*cad0*/  VIADD R2, R3, 0xffffffba ;  /* 0xffffffba03027836 */ /* 0x002fe40000000000 */
[----:B------:R-:W1:Y:S01]  /*cae0*/  LDC R3, c[0x0][0x3a0] ;  /* 0x0000e800ff037b82 */ /* 0x000e620000000800 */
[----:B------:R5:W-:Y:S02]  /*caf0*/  LDGSTS.E [R5+0xe900], desc[UR28][R20.64], !P2 ;  /* 0x0e90000014057fae */ /* 0x000be4000d1a101c */
[----:B------:R-:W-:Y:S01]  /*cb00*/  ISETP.GE.U32.AND P1, PT, R2, 0x7fffff7b, PT ;  /* 0x7fffff7b0200780c */ /* 0x000fe20003f26070 */
[----:B---3--:R-:W-:Y:S01]  /*cb10*/  IMAD.WIDE R22, R11, 0x4, R114 ;  /* 0x000000040b167825 */ /* 0x008fe200078e0272 */
[----:B------:R3:W-:Y:S01]  /*cb20*/  LDGSTS.E [R5+0xe980], desc[UR28][R14.64], !P2 ;  /* 0x0e9800000e057fae */ /* 0x0007e2000d1a101c */
[----:B------:R-:W-:-:S02]  /*cb30*/  IADD3 R2, PT, PT, R12, -0x4a, RZ ;  /* 0xffffffb60c027810 */ /* 0x000fc40007ffe0ff */
[----:B------:R-:W1:Y:S01]  /*cb40*/  LDC R12, c[0x0][0x3a0] ;  /* 0x0000e800ff0c7b82 */ /* 0x000e620000000800 */
[----:B------:R-:W-:Y:S01]  /*cb50*/  STL.64 [R1+0x988], R24 ;  /* 0x0009881801007387 */ /* 0x000fe20000100a00 */
[----:B-----5:R-:W-:-:S03]  /*cb60*/  IMAD.WIDE R20, R11, 0x4, R116 ;  /* 0x000000040b147825 */ /* 0x020fc600078e0274 */
[----:B------:R-:W-:Y:S01]  /*cb70*/  LDGSTS.E [R5+0xf000], desc[UR28][R24.64], !P3 ;  /* 0x0f00000018057fae */ /* 0x000fe2000d9a101c */
[----:B---3--:R-:W-:-:S03]  /*cb80*/  IMAD.WIDE R14, R11, 0x4, R118 ;  /* 0x000000040b0e7825 */ /* 0x008fc600078e0276 */
[----:B------:R-:W-:Y:S04]  /*cb90*/  STL.64 [R1+0x990], R22 ;  /* 0x0009901601007387 */ /* 0x000fe80000100a00 */
[----:B------:R-:W-:Y:S04]  /*cba0*/  LDGSTS.E [R5+0xf080], desc[UR28][R22.64], !P3 ;  /* 0x0f08000016057fae */ /* 0x000fe8000d9a101c */
[----:B------:R-:W-:Y:S04]  /*cbb0*/  STL.64 [R1+0x998], R20 ;  /* 0x0009981401007387 */ /* 0x000fe80000100a00 */
[----:B------:R-:W-:Y:S04]  /*cbc0*/  LDGSTS.E [R5+0xf100], desc[UR28][R20.64], !P3 ;  /* 0x0f10000014057fae */ /* 0x000fe8000d9a101c */
[----:B------:R3:W-:Y:S04]  /*cbd0*/  STL.64 [R1+0x9a0], R14 ;  /* 0x0009a00e01007387 */ /* 0x0007e80000100a00 */
[----:B------:R3:W-:Y:S01]  /*cbe0*/  LDGSTS.E [R5+0xf180], desc[UR28][R14.64], !P3 ;  /* 0x0f1800000e057fae */ /* 0x0007e2000d9a101c */
[----:B------:R-:W-:Y:S01]  /*cbf0*/  ISETP.GE.U32.AND P2, PT, R2, 0x7fffff77, PT ;  /* 0x7fffff770200780c */ /* 0x000fe20003f46070 */
[----:B------:R-:W-:Y:S01]  /*cc00*/  IMAD.WIDE R26, R11, 0x4, R120 ;  /* 0x000000040b1a7825 */ /* 0x000fe200078e0278 */
[----:B---3--:R-:W3:Y:S03]  /*cc10*/  LDC R14, c[0x0][0x3a0] ;  /* 0x0000e800ff0e7b82 */ /* 0x008ee60000000800 */
[----:B----4-:R-:W-:-:S02]  /*cc20*/  VIADD R2, R13, 0xffffffb2 ;  /* 0xffffffb20d027836 */ /* 0x010fc40000000000 */
[C---:B------:R-:W-:Y:S01]  /*cc30*/  IMAD.WIDE R24, R11.reuse, 0x4, R122 ;  /* 0x000000040b187825 */ /* 0x040fe200078e027a */
[----:B------:R4:W-:Y:S03]  /*cc40*/  STL.64 [R1+0x9a8], R26 ;  /* 0x0009a81a01007387 */ /* 0x0009e60000100a00 */
[C---:B------:R-:W-:Y:S01]  /*cc50*/  IMAD.WIDE R22, R11.reuse, 0x4, R124 ;  /* 0x000000040b167825 */ /* 0x040fe200078e027c */
[----:B------:R4:W-:Y:S03]  /*cc60*/  LDGSTS.E [R5+0xf800], desc[UR28][R26.64], !P6 ;  /* 0x0f8000001a057fae */ /* 0x0009e6000f1a101c */
[----:B------:R-:W-:Y:S01]  /*cc70*/  IMAD.WIDE R20, R11, 0x4, R126 ;  /* 0x000000040b147825 */ /* 0x000fe200078e027e */
[----:B------:R-:W-:Y:S01]  /*cc80*/  ISETP.GE.U32.AND P3, PT, R2, 0x7fffff73, PT ;  /* 0x7fffff730200780c */ /* 0x000fe20003f66070 */
[----:B------:R5:W-:Y:S01]  /*cc90*/  STL.64 [R1+0x9b0], R24 ;  /* 0x0009b01801007387 */ /* 0x000be20000100a00 */
[----:B------:R-:W2:Y:S01]  /*cca0*/  LDC R13, c[0x0][0x3a0] ;  /* 0x0000e800ff0d7b82 */ /* 0x000ea20000000800 */
[----:B-1----:R-:W-:-:S02]  /*ccb0*/  VIADD R2, R3, 0xffffffae ;  /* 0xffffffae03027836 */ /* 0x002fc40000000000 */
[----:B------:R5:W-:Y:S04]  /*ccc0*/  LDGSTS.E [R5+0xf880], desc[UR28][R24.64], !P6 ;  /* 0x0f88000018057fae */ /* 0x000be8000f1a101c */
[----:B------:R1:W-:Y:S01]  /*ccd0*/  STL.64 [R1+0x9b8], R22 ;  /* 0x0009b81601007387 */ /* 0x0003e20000100a00 */
[----:B------:R-:W1:Y:S03]  /*cce0*/  LDC R3, c[0x0][0x3a0] ;  /* 0x0000e800ff037b82 */ /* 0x000e660000000800 */
[----:B------:R1:W-:Y:S04]  /*ccf0*/  LDGSTS.E [R5+0xf900], desc[UR28][R22.64], !P6 ;  /* 0x0f90000016057fae */ /* 0x0003e8000f1a101c */
[----:B------:R1:W-:Y:S04]  /*cd00*/  STL.64 [R1+0x9c0], R20 ;  /* 0x0009c01401007387 */ /* 0x0003e80000100a00 */
[----:B------:R1:W-:Y:S01]  /*cd10*/  LDGSTS.E [R5+0xf980], desc[UR28][R20.64], !P6 ;  /* 0x0f98000014057fae */ /* 0x0003e2000f1a101c */
[----:B------:R-:W-:-:S02]  /*cd20*/  ISETP.GE.U32.AND P6, PT, R2, 0x7fffff6f, PT ;  /* 0x7fffff6f0200780c */ /* 0x000fc40003fc6070 */
[----:B------:R-:W-:Y:S02]  /*cd30*/  IADD3 R2, PT, PT, R12, -0x56, RZ ;  /* 0xffffffaa0c027810 */ /* 0x000fe40007ffe0ff */
[----:B------:R-:W1:Y:S01]  /*cd40*/  LDC R12, c[0x0][0x3a0] ;  /* 0x0000e800ff0c7b82 */ /* 0x000e620000000800 */
[----:B----4-:R-:W-:-:S04]  /*cd50*/  IMAD.WIDE R26, R11, 0x4, R224 ;  /* 0x000000040b1a7825 */ /* 0x010fc800078e02e0 */
[----:B-----5:R-:W-:-:S04]  /*cd60*/  IMAD.WIDE R24, R11, 0x4, R226 ;  /* 0x000000040b187825 */ /* 0x020fc800078e02e2 */
[----:B-1----:R-:W-:-:S05]  /*cd70*/  IMAD.WIDE R22, R11, 0x4, R18 ;  /* 0x000000040b167825 */ /* 0x002fca00078e0212 */
[----:B------:R1:W-:Y:S01]  /*cd80*/  LDGSTS.E [R4+0x8200], desc[UR28][R22.64], !P0 ;  /* 0x0820000016047fae */ /* 0x0003e2000c1a101c */
[----:B------:R-:W-:-:S05]  /*cd90*/  IMAD.WIDE R20, R11, 0x4, R240 ;  /* 0x000000040b147825 */ /* 0x000fca00078e02f0 */
[----:B------:R4:W-:Y:S01]  /*cda0*/  LDGSTS.E [R4+0x8280], desc[UR28][R20.64], !P0 ;  /* 0x0828000014047fae */ /* 0x0009e2000c1a101c */
[----:B------:R-:W-:-:S05]  /*cdb0*/  IMAD.WIDE R18, R11, 0x4, R250 ;  /* 0x000000040b127825 */ /* 0x000fca00078e02fa */
[----:B------:R5:W-:Y:S01]  /*cdc0*/  LDGSTS.E [R4+0x8300], desc[UR28][R18.64], !P0 ;  /* 0x0830000012047fae */ /* 0x000be2000c1a101c */
[----:B--2---:R-:W-:-:S03]  /*cdd0*/  IMAD.WIDE R16, R11, 0x4, R16 ;  /* 0x000000040b107825 */ /* 0x004fc600078e0210 */
[----:B------:R1:W-:Y:S04]  /*cde0*/  STL.64 [R1+0x270], R22 ;  /* 0x0002701601007387 */ /* 0x0003e80000100a00 */
[----:B------:R2:W-:Y:S01]  /*cdf0*/  LDGSTS.E [R4+0x8380], desc[UR28][R16.64], !P0 ;  /* 0x0838000010047fae */ /* 0x0005e2000c1a101c */
[----:B------:R-:W-:Y:S01]  /*ce00*/  ISETP.GE.U32.AND P0, PT, R2, 0x7fffff6b, PT ;  /* 0x7fffff6b0200780c */ /* 0x000fe20003f06070 */
[----:B---3--:R-:W-:Y:S02]  /*ce10*/  VIADD R2, R14, 0xffffffa6 ;  /* 0xffffffa60e027836 */ /* 0x008fe40000000000 */
[----:B------:R-:W3:Y:S01]  /*ce20*/  LDC R14, c[0x0][0x3a0] ;  /* 0x0000e800ff0e7b82 */ /* 0x000ee20000000800 */
[----:B------:R4:W-:Y:S01]  /*ce30*/  STL.64 [R1+0x260], R20 ;  /* 0x0002601401007387 */ /* 0x0009e20000100a00 */
[----:B-1----:R-:W-:-:S03]  /*ce40*/  IMAD.WIDE R22, R11, 0x4, R248 ;  /* 0x000000040b167825 */ /* 0x002fc600078e02f8 */
[----:B------:R5:W-:Y:S04]  /*ce50*/  STL.64 [R1+0x258], R18 ;  /* 0x0002581201007387 */ /* 0x000be80000100a00 */
[----:B------:R2:W-:Y:S01]  /*ce60*/  STL.64 [R1+0x248], R16 ;  /* 0x0002481001007387 */ /* 0x0005e20000100a00 */
[----:B----4-:R-:W-:-:S03]  /*ce70*/  IMAD.WIDE R20, R11, 0x4, R246 ;  /* 0x000000040b147825 */ /* 0x010fc600078e02f6 */
[----:B------:R1:W-:Y:S01]  /*ce80*/  STL.64 [R1+0x380], R22 ;  /* 0x0003801601007387 */ /* 0x0003e20000100a00 */
[----:B-----5:R-:W-:-:S03]  /*ce90*/  IMAD.WIDE R18, R11, 0x4, R244 ;  /* 0x000000040b127825 */ /* 0x020fc600078e02f4 */
[----:B------:R1:W-:Y:S01]  /*cea0*/  LDGSTS.E [R4+0x8a00], desc[UR28][R22.64], !P1 ;  /* 0x08a0000016047fae */ /* 0x0003e2000c9a101c */
[----:B--2---:R-:W-:-:S03]  /*ceb0*/  IMAD.WIDE R16, R11, 0x4, R242 ;  /* 0x000000040b107825 */ /* 0x004fc600078e02f2 */
[----:B------:R2:W-:Y:S04]  /*cec0*/  STL.64 [R1+0x388], R20 ;  /* 0x0003881401007387 */ /* 0x0005e80000100a00 */
        /* <DEDUP_REMOVED lines=8> */
[----:B-1----:R-:W-:Y:S02]  /*cf50*/  IMAD.WIDE R18, R11, 0x4, R132 ;  /* 0x000000040b127825 */ /* 0x002fe400078e0284 */
[----:B------:R1:W-:Y:S02]  /*cf60*/  STL.64 [R1+0x3b0], R22 ;  /* 0x0003b01601007387 */ /* 0x0003e40000100a00 */
[----:B------:R-:W-:-:S02]  /*cf70*/  VIADD R2, R3, 0xffffffa2 ;  /* 0xffffffa203027836 */ /* 0x000fc40000000000 */
[----:B------:R1:W-:Y:S01]  /*cf80*/  LDGSTS.E [R4+0x9200], desc[UR28][R22.64], !P2 ;  /* 0x0920000016047fae */ /* 0x0003e2000d1a101c */
[----:B------:R-:W4:Y:S01]  /*cf90*/  LDC R3, c[0x0][0x3a0] ;  /* 0x0000e800ff037b82 */ /* 0x000f220000000800 */
[C---:B--2---:R-:W-:Y:S02]  /*cfa0*/  IMAD.WIDE R16, R11.reuse, 0x4, R134 ;  /* 0x000000040b107825 */ /* 0x044fe400078e0286 */
        /* <DEDUP_REMOVED lines=9> */
[----:B-1----:R-:W-:Y:S01]  /*d040*/  IMAD.WIDE R18, R11, 0x4, R140 ;  /* 0x000000040b127825 */ /* 0x002fe200078e028c */
[----:B------:R-:W-:Y:S01]  /*d050*/  IADD3 R2, PT, PT, R13, -0x62, RZ ;  /* 0xffffff9e0d027810 */ /* 0x000fe20007ffe0ff */
[----:B------:R1:W-:Y:S01]  /*d060*/  LDGSTS.E [R4+0x9a00], desc[UR28][R22.64], !P3 ;  /* 0x09a0000016047fae */ /* 0x0003e2000d9a101c */
[----:B------:R-:W5:Y:S03]  /*d070*/  LDC R13, c[0x0][0x3a0] ;  /* 0x0000e800ff0d7b82 */ /* 0x000f660000000800 */
[----:B------:R1:W-:Y:S01]  /*d080*/  LDGSTS.E [R4+0x9a80], desc[UR28][R20.64], !P3 ;  /* 0x09a8000014047fae */ /* 0x0003e2000d9a101c */
[----:B--2---:R-:W-:-:S03]  /*d090*/  IMAD.WIDE R16, R11, 0x4, R142 ;  /* 0x000000040b107825 */ /* 0x004fc600078e028e */
[----:B------:R1:W-:Y:S04]  /*d0a0*/  STL.64 [R1+0x3e8], R22 ;  /* 0x0003e81601007387 */ /* 0x0003e80000100a00 */
[----:B------:R2:W-:Y:S04]  /*d0b0*/  LDGSTS.E [R4+0x9b00], desc[UR28][R18.64], !P3 ;  /* 0x09b0000012047fae */ /* 0x0005e8000d9a101c */
[----:B------:R2:W-:Y:S04]  /*d0c0*/  STL.64 [R1+0x3f8], R20 ;  /* 0x0003f81401007387 */ /* 0x0005e80000100a00 */
[----:B------:R4:W-:Y:S01]  /*d0d0*/  LDGSTS.E [R4+0x9b80], desc[UR28][R16.64], !P3 ;  /* 0x09b8000010047fae */ /* 0x0009e2000d9a101c */
[----:B-1----:R-:W-:Y:S01]  /*d0e0*/  IMAD.WIDE R22, R11, 0x4, R144 ;  /* 0x000000040b167825 */ /* 0x002fe200078e0290 */
[----:B------:R-:W-:-:S02]  /*d0f0*/  ISETP.GE.U32.AND P3, PT, R2, 0x7fffff5f, PT ;  /* 0x7fffff5f0200780c */ /* 0x000fc40003f66070 */
[----:B------:R1:W-:Y:S01]  /*d100*/  STL.64 [R1+0x408], R18 ;  /* 0x0004081201007387 */ /* 0x0003e20000100a00 */
[----:B---3--:R-:W-:Y:S02]  /*d110*/  VIADD R2, R14, 0xffffff9a ;  /* 0xffffff9a0e027836 */ /* 0x008fe40000000000 */
[----:B------:R-:W3:Y:S01]  /*d120*/  LDC R14, c[0x0][0x3a0] ;  /* 0x0000e800ff0e7b82 */ /* 0x000ee20000000800 */
[C---:B--2---:R-:W-:Y:S01]  /*d130*/  IMAD.WIDE R20, R11.reuse, 0x4, R146 ;  /* 0x000000040b147825 */ /* 0x044fe200078e0292 */
[----:B------:R4:W-:Y:S04]  /*d140*/  STL.64 [R1+0x418], R16 ;  /* 0x0004181001007387 */ /* 0x0009e80000100a00 */
[----:B------:R2:W-:Y:S01]  /*d150*/  STL.64 [R1+0x428], R22 ;  /* 0x0004281601007387 */ /* 0x0005e20000100a00 */
[----:B-1----:R-:W-:-:S03]  /*d160*/  IMAD.WIDE R18, R11, 0x4, R148 ;  /* 0x000000040b127825 */ /* 0x002fc600078e0294 */
[----:B------:R2:W-:Y:S01]  /*d170*/  LDGSTS.E [R4+0xa200], desc[UR28][R22.64], !P6 ;  /* 0x0a20000016047fae */ /* 0x0005e2000f1a101c */
[----:B----4-:R-:W-:-:S03]  /*d180*/  IMAD.WIDE R16, R11, 0x4, R150 ;  /* 0x000000040b107825 */ /* 0x010fc600078e0296 */
[----:B------:R1:W-:Y:S04]  /*d190*/  STL.64 [R1+0x438], R20 ;  /* 0x0004381401007387 */ /* 0x0003e80000100a00 */
        /* <DEDUP_REMOVED lines=10> */
[----:B-1----:R-:W-:-:S03]  /*d240*/  IMAD.WIDE R16, R11, 0x4, R158 ;  /* 0x000000040b107825 */ /* 0x002fc600078e029e */
[----:B------:R1:W-:Y:S01]  /*d250*/  STL.64 [R1+0x478], R20 ;  /* 0x0004781401007387 */ /* 0x0003e20000100a00 */
[----:B------:R-:W-:-:S03]  /*d260*/  ISETP.GE.U32.AND P6, PT, R2, 0x7fffff5b, PT ;  /* 0x7fffff5b0200780c */ /* 0x000fc60003fc6070 */
[----:B------:R1:W-:Y:S01]  /*d270*/  LDGSTS.E [R4+0xaa80], desc[UR28][R20.64], !P0 ;  /* 0x0aa8000014047fae */ /* 0x0003e2000c1a101c */
[----:B--2---:R-:W-:-:S03]  /*d280*/  IMAD.WIDE R22, R11, 0x4, R160 ;  /* 0x000000040b167825 */ /* 0x004fc600078e02a0 */
[----:B------:R2:W-:Y:S04]  /*d290*/  STL.64 [R1+0x488], R18 ;  /* 0x0004881201007387 */ /* 0x0005e80000100a00 */
[----:B------:R2:W-:Y:S01]  /*d2a0*/  LDGSTS.E [R4+0xab00], desc[UR28][R18.64], !P0 ;  /* 0x0ab0000012047fae */ /* 0x0005e2000c1a101c */
[----:B------:R-:W-:Y:S02]  /*d2b0*/  VIADD R2, R12, 0xffffff96 ;  /* 0xffffff960c027836 */ /* 0x000fe40000000000 */
[----:B------:R-:W4:Y:S01]  /*d2c0*/  LDC R12, c[0x0][0x3a0] ;  /* 0x0000e800ff0c7b82 */ /* 0x000f220000000800 */
[C---:B-1----:R-:W-:Y:S01]  /*d2d0*/  IMAD.WIDE R20, R11.reuse, 0x4, R162 ;  /* 0x000000040b147825 */ /* 0x042fe200078e02a2 */
        /* <DEDUP_REMOVED lines=10> */
[----:B------:R2:W-:Y:S01]  /*d380*/  STL.64 [R1+0x4c8], R18 ;  /* 0x0004c81201007387 */ /* 0x0005e20000100a00 */
[----:B------:R-:W-:Y:S02]  /*d390*/  IADD3 R2, PT, PT, R3, -0x6e, RZ ;  /* 0xffffff9203027810 */ /* 0x000fe40007ffe0ff */
[----:B------:R-:W4:Y:S01]  /*d3a0*/  LDC R3, c[0x0][0x3a0] ;  /* 0x0000e800ff037b82 */ /* 0x000f220000000800 */
[----:B------:R2:W-:Y:S01]  /*d3b0*/  LDGSTS.E [R4+0xb300], desc[UR28][R18.64], !P1 ;  /* 0x0b30000012047fae */ /* 0x0005e2000c9a101c */
[----:B-1----:R-:W-:-:S03]  /*d3c0*/  IMAD.WIDE R20, R11, 0x4, R170 ;  /* 0x000000040b147825 */ /* 0x002fc600078e02aa */
[----:B------:R1:W-:Y:S04]  /*d3d0*/  STL.64 [R1+0x4d8], R16 ;  /* 0x0004d81001007387 */ /* 0x0003e80000100a00 */
[----:B------:R1:W-:Y:S01]  /*d3e0*/  LDGSTS.E [R4+0xb380], desc[UR28][R16.64], !P1 ;  /* 0x0b38000010047fae */ /* 0x0003e2000c9a101c */
[----:B--2---:R-:W-:-:S03]  /*d3f0*/  IMAD.WIDE R18, R11, 0x4, R172 ;  /* 0x000000040b127825 */ /* 0x004fc600078e02ac */
[----:B------:R-:W-:Y:S01]  /*d400*/  STL.64 [R1+0x520], R22 ;  /* 0x0005201601007387 */ /* 0x000fe20000100a00 */
[----:B------:R-:W-:-:S03]  /*d410*/  ISETP.GE.U32.AND P1, PT, R2, 0x7fffff53, PT ;  /* 0x7fffff530200780c */ /* 0x000fc60003f26070 */
[----:B------:R-:W-:Y:S01]  /*d420*/  LDGSTS.E [R4+0xba00], desc[UR28][R22.64], !P2 ;  /* 0x0ba0000016047fae */ /* 0x000fe2000d1a101c */
[----:B-1----:R-:W-:-:S03]  /*d430*/  IMAD.WIDE R16, R11, 0x4, R174 ;  /* 0x000000040b107825 */ /* 0x002fc600078e02ae */
[----:B------:R1:W-:Y:S04]  /*d440*/  STL.64 [R1+0x530], R20 ;  /* 0x0005301401007387 */ /* 0x0003e80000100a00 */
[----:B------:R1:W-:Y:S01]  /*d450*/  LDGSTS.E [R4+0xba80], desc[UR28][R20.64], !P2 ;  /* 0x0ba8000014047fae */ /* 0x0003e2000d1a101c */
[----:B---3--:R-:W-:-:S03]  /*d460*/  VIADD R2, R14, 0xffffff8e ;  /* 0xffffff8e0e027836 */ /* 0x008fc60000000000 */
[----:B------:R2:W-:Y:S01]  /*d470*/  STL.64 [R1+0x540], R18 ;  /* 0x0005401201007387 */ /* 0x0005e20000100a00 */
[----:B------:R-:W-:-:S03]  /*d480*/  IMAD.WIDE R14, R11, 0x4, R182 ;  /* 0x000000040b0e7825 */ /* 0x000fc600078e02b6 */
        /* <DEDUP_REMOVED lines=23> */
[----:B------:R2:W-:Y:S01]  /*d600*/  STL.64 [R1+0x600], R16 ;  /* 0x0006001001007387 */ /* 0x0005e20000100a00 */
[----:B------:R-:W-:-:S03]  /*d610*/  ISETP.GE.U32.AND P2, PT, R2, 0x7fffff4f, PT ;  /* 0x7fffff4f0200780c */ /* 0x000fc60003f46070 */
[----:B------:R2:W-:Y:S01]  /*d620*/  LDGSTS.E [R4+0xcb00], desc[UR28][R16.64], !P6 ;  /* 0x0cb0000010047fae */ /* 0x0005e2000f1a101c */
[----:B-1----:R-:W-:-:S03]  /*d630*/  IMAD.WIDE R18, R11, 0x4, R194 ;  /* 0x000000040b127825 */ /* 0x002fc600078e02c2 */
[----:B------:R1:W-:Y:S04]  /*d640*/  STL.64 [R1+0x610], R14 ;  /* 0x0006100e01007387 */ /* 0x0003e80000100a00 */
[----:B------:R1:W-:Y:S01]  /*d650*/  LDGSTS.E [R4+0xcb80], desc[UR28][R14.64], !P6 ;  /* 0x0cb800000e047fae */ /* 0x0003e2000f1a101c */
[----:B--2---:R-:W-:-:S03]  /*d660*/  IMAD.WIDE R16, R11, 0x4, R196 ;  /* 0x000000040b107825 */ /* 0x004fc600078e02c4 */
[----:B------:R2:W-:Y:S01]  /*d670*/  STL.64 [R1+0x628], R20 ;  /* 0x0006281401007387 */ /* 0x0005e20000100a00 */
[----:B-----5:R-:W-:-:S03]  /*d680*/  VIADD R2, R13, 0xffffff8a ;  /* 0xffffff8a0d027836 */ /* 0x020fc60000000000 */
[----:B------:R2:W-:Y:S01]  /*d690*/  LDGSTS.E [R4+0xd200], desc[UR28][R20.64], !P0 ;  /* 0x0d20000014047fae */ /* 0x0005e2000c1a101c */
[----:B------:R-:W3:Y:S01]  /*d6a0*/  LDC R13, c[0x0][0x3a0] ;  /* 0x0000e800ff0d7b82 */ /* 0x000ee20000000800 */
[C---:B-1----:R-:W-:Y:S02]  /*d6b0*/  IMAD.WIDE R14, R11.reuse, 0x4, R198 ;  /* 0x000000040b0e7825 */ /* 0x042fe400078e02c6 */
        /* <DEDUP_REMOVED lines=12> */
[----:B-1----:R-:W-:-:S03]  /*d780*/  IMAD.WIDE R14, R11, 0x4, R206 ;  /* 0x000000040b0e7825 */ /* 0x002fc600078e02ce */
[----:B------:R1:W-:Y:S01]  /*d790*/  STL.64 [R1+0x6b8], R18 ;  /* 0x0006b81201007387 */ /* 0x0003e20000100a00 */
[----:B----4-:R-:W-:Y:S01]  /*d7a0*/  IADD3 R2, PT, PT, R12, -0x7a, RZ ;  /* 0xffffff860c027810 */ /* 0x010fe20007ffe0ff */
[C---:B------:R-:W-:Y:S02]  /*d7b0*/  IMAD.WIDE R32, R11.reuse, 0x4, R232 ;  /* 0x000000040b207825 */ /* 0x040fe400078e02e8 */
        /* <DEDUP_REMOVED lines=23> */
[----:B------:R-:W-:Y:S01]  /*d930*/  STL.64 [R1+0x8c8], R18 ;  /* 0x0008c81201007387 */ /* 0x000fe20000100a00 */
[----:B-1----:R-:W-:-:S03]  /*d940*/  IMAD.WIDE R14, R11, 0x4, R222 ;  /* 0x000000040b0e7825 */ /* 0x002fc600078e02de */
[----:B------:R-:W-:Y:S04]  /*d950*/  LDGSTS.E [R4+0xea00], desc[UR28][R20.64], !P3 ;  /* 0x0ea0000014047fae */ /* 0x000fe8000d9a101c */
[----:B------:R1:W-:Y:S04]  /*d960*/  STL.64 [R1+0x8e0], R16 ;  /* 0x0008e01001007387 */ /* 0x0003e80000100a00 */
[----:B------:R-:W-:Y:S04]  /*d970*/  LDGSTS.E [R4+0xea80], desc[UR28][R18.64], !P3 ;  /* 0x0ea8000012047fae */ /* 0x000fe8000d9a101c */
[----:B------:R5:W-:Y:S04]  /*d980*/  STL.64 [R1+0x8f8], R14 ;  /* 0x0008f80e01007387 */ /* 0x000be80000100a00 */
[----:B------:R1:W-:Y:S04]  /*d990*/  LDGSTS.E [R4+0xeb00], desc[UR28][R16.64], !P3 ;  /* 0x0eb0000010047fae */ /* 0x0003e8000d9a101c */
[----:B------:R-:W4:Y:S04]  /*d9a0*/  LDL.LU.64 R22, [R1+0x18] ;  /* 0x0000180001167983 */ /* 0x000f280000300a00 */
[----:B--2---:R-:W2:Y:S01]  /*d9b0*/  LDL.LU.64 R20, [R1+0x40] ;  /* 0x0000400001147983 */ /* 0x004ea20000300a00 */
[----:B-1----:R-:W-:-:S03]  /*d9c0*/  IMAD.WIDE R16, R11, 0x4, R228 ;  /* 0x000000040b107825 */ /* 0x002fc600078e02e4 */
[----:B------:R-:W2:Y:S04]  /*d9d0*/  LDL.LU.64 R18, [R1+0x58] ;  /* 0x0000580001127983 */ /* 0x000ea80000300a00 */
[----:B------:R1:W-:Y:S04]  /*d9e0*/  STL.64 [R1+0x908], R26 ;  /* 0x0009081a01007387 */ /* 0x0003e80000100a00 */
[----:B------:R5:W-:Y:S04]  /*d9f0*/  LDGSTS.E [R4+0xeb80], desc[UR28][R14.64], !P3 ;  /* 0x0eb800000e047fae */ /* 0x000be8000d9a101c */
[----:B------:R1:W-:Y:S04]  /*da00*/  STL.64 [R1+0x918], R24 ;  /* 0x0009181801007387 */ /* 0x0003e80000100a00 */
[----:B------:R-:W-:Y:S04]  /*da10*/  LDGSTS.E [R4+0xf200], desc[UR28][R26.64], !P6 ;  /* 0x0f2000001a047fae */ /* 0x000fe8000f1a101c */
[----:B------:R3:W-:Y:S01]  /*da20*/  STL.64 [R1+0x928], R16 ;  /* 0x0009281001007387 */ /* 0x0007e20000100a00 */
[----:B-----5:R-:W-:-:S03]  /*da30*/  IMAD.WIDE R14, R11, 0x4, R230 ;  /* 0x000000040b0e7825 */ /* 0x020fc600078e02e6 */
[----:B------:R-:W-:Y:S04]  /*da40*/  LDGSTS.E [R4+0xf280], desc[UR28][R24.64], !P6 ;  /* 0x0f28000018047fae */ /* 0x000fe8000f1a101c */
[----:B-1----:R-:W5:Y:S04]  /*da50*/  LDL.LU.64 R26, [R1+0x60] ;  /* 0x00006000011a7983 */ /* 0x002f680000300a00 */
[----:B------:R1:W-:Y:S04]  /*da60*/  STL.64 [R1+0x938], R14 ;  /* 0x0009380e01007387 */ /* 0x0003e80000100a00 */
[----:B------:R-:W5:Y:S04]  /*da70*/  LDL.LU.64 R240, [R1+0x68] ;  /* 0x0000680001f07983 */ /* 0x000f680000300a00 */
[----:B------:R-:W5:Y:S04]  /*da80*/  LDL.LU.64 R24, [R1+0x70] ;  /* 0x0000700001187983 */ /* 0x000f680000300a00 */
[----:B------:R-:W5:Y:S01]  /*da90*/  LDL.LU.64 R250, [R1+0x78] ;  /* 0x0000780001fa7983 */ /* 0x000f620000300a00 */
[----:B------:R-:W-:-:S02]  /*daa0*/  VIADD R2, R3, 0xffffff82 ;  /* 0xffffff8203027836 */ /* 0x000fc40000000000 */
[----:B------:R-:W-:Y:S01]  /*dab0*/  IMAD.WIDE R30, R11, 0x4, R234 ;  /* 0x000000040b1e7825 */ /* 0x000fe200078e02ea */
[----:B------:R-:W-:Y:S01]  /*dac0*/  LDGSTS.E [R4+0xf300], desc[UR28][R16.64], !P6 ;  /* 0x0f30000010047fae */ /* 0x000fe2000f1a101c */
[----:B------:R-:W2:Y:S01]  /*dad0*/  LDC R3, c[0x0][0x3a0] ;  /* 0x0000e800ff037b82 */ /* 0x000ea20000000800 */
[----:B------:R-:W-:Y:S01]  /*dae0*/  ISETP.GE.U32.AND P0, PT, R2, 0x7fffff43, PT ;  /* 0x7fffff430200780c */ /* 0x000fe20003f06070 */
[----:B---3--:R-:W-:Y:S01]  /*daf0*/  VIADD R2, R13, 0xffffffbd ;  /* 0xffffffbd0d027836 */ /* 0x008fe20000000000 */
[----:B------:R1:W-:Y:S01]  /*db00*/  LDGSTS.E [R4+0xf380], desc[UR28][R14.64], !P6 ;  /* 0x0f3800000e047fae */ /* 0x0003e2000f1a101c */
[----:B------:R-:W-:-:S03]  /*db10*/  IMAD.WIDE R28, R11, 0x4, R236 ;  /* 0x000000040b1c7825 */ /* 0x000fc600078e02ec */
[----:B------:R-:W-:Y:S01]  /*db20*/  ISETP.GE.U32.AND P1, PT, R2, 0x7fffff7e, PT ;  /* 0x7fffff7e0200780c */ /* 0x000fe20003f26070 */
[----:B------:R-:W3:Y:S01]  /*db30*/  LDC R13, c[0x0][0x3a0] ;  /* 0x0000e800ff0d7b82 */ /* 0x000ee20000000800 */
[----:B------:R-:W3:Y:S01]  /*db40*/  LDL.LU.64 R16, [R1+0x80] ;  /* 0x0000800001107983 */ /* 0x000ee20000300a00 */
[----:B-1----:R-:W-:-:S03]  /*db50*/  IMAD.WIDE R14, R11, 0x4, R238 ;  /* 0x000000040b0e7825 */ /* 0x002fc600078e02ee */
[----:B------:R1:W-:Y:S04]  /*db60*/  STL.64 [R1+0x948], R32 ;  /* 0x0009482001007387 */ /* 0x0003e80000100a00 */
[----:B------:R1:W-:Y:S04]  /*db70*/  STL.64 [R1+0x958], R30 ;  /* 0x0009581e01007387 */ /* 0x0003e80000100a00 */
[----:B------:R-:W-:Y:S04]  /*db80*/  LDGSTS.E [R4+0xfa00], desc[UR28][R32.64], !P0 ;  /* 0x0fa0000020047fae */ /* 0x000fe8000c1a101c */
[----:B------:R-:W-:Y:S04]  /*db90*/  STL.64 [R1+0x968], R28 ;  /* 0x0009681c01007387 */ /* 0x000fe80000100a00 */
[----:B------:R-:W-:Y:S04]  /*dba0*/  LDGSTS.E [R4+0xfa80], desc[UR28][R30.64], !P0 ;  /* 0x0fa800001e047fae */ /* 0x000fe8000c1a101c */
[----:B------:R5:W-:Y:S04]  /*dbb0*/  STL.64 [R1+0x978], R14 ;  /* 0x0009780e01007387 */ /* 0x000be80000100a00 */
[----:B------:R-:W-:Y:S04]  /*dbc0*/  LDGSTS.E [R4+0xfb00], desc[UR28][R28.64], !P0 ;  /* 0x0fb000001c047fae */ /* 0x000fe8000c1a101c */
[----:B------:R-:W3:Y:S04]  /*dbd0*/  LDL.LU.64 R36, [R1+0x88] ;  /* 0x0000880001247983 */ /* 0x000ee80000300a00 */
[----:B------:R5:W-:Y:S01]  /*dbe0*/  LDGSTS.E [R4+0xfb80], desc[UR28][R14.64], !P0 ;  /* 0x0fb800000e047fae */ /* 0x000be2000c1a101c */
[----:B----4-:R-:W-:-:S04]  /*dbf0*/  IMAD.WIDE R22, R11, 0x4, R22 ;  /* 0x000000040b167825 */ /* 0x010fc800078e0216 */
[C---:B--2---:R-:W-:Y:S01]  /*dc00*/  IMAD.WIDE R20, R11.reuse, 0x4, R20 ;  /* 0x000000040b147825 */ /* 0x044fe200078e0214 */
[----:B------:R2:W-:Y:S03]  /*dc10*/  STL.64 [R1+0x50], R22 ;  /* 0x0000501601007387 */ /* 0x0005e60000100a00 */
[C---:B------:R-:W-:Y:S01]  /*dc20*/  IMAD.WIDE R18, R11.reuse, 0x4, R18 ;  /* 0x000000040b127825 */ /* 0x040fe200078e0212 */
[----:B------:R-:W4:Y:S04]  /*dc30*/  LDL.LU.64 R34, [R1+0x90] ;  /* 0x0000900001227983 */ /* 0x000f280000300a00 */
[----:B------:R2:W-:Y:S04]  /*dc40*/  STL.64 [R1+0x48], R20 ;  /* 0x0000481401007387 */ /* 0x0005e80000100a00 */
[----:B-1----:R-:W4:Y:S04]  /*dc50*/  LDL.LU.64 R32, [R1+0x98] ;  /* 0x0000980001207983 */ /* 0x002f280000300a00 */
[----:B------:R1:W-:Y:S04]  /*dc60*/  STL.64 [R1+0x40], R18 ;  /* 0x0000401201007387 */ /* 0x0003e80000100a00 */
[----:B------:R-:W4:Y:S04]  /*dc70*/  LDL.LU.64 R30, [R1+0xa0] ;  /* 0x0000a000011e7983 */ /* 0x000f280000300a00 */
[----:B------:R-:W-:Y:S04]  /*dc80*/  LDGSTS.E [R6+0x8400], desc[UR28][R22.64], !P1 ;  /* 0x0840000016067fae */ /* 0x000fe8000c9a101c */
[----:B------:R-:W-:Y:S01]  /*dc90*/  LDGSTS.E [R6+0x8480], desc[UR28][R20.64], !P1 ;  /* 0x0848000014067fae */ /* 0x000fe2000c9a101c */
[----:B-----5:R-:W-:-:S03]  /*dca0*/  IMAD.WIDE R14, R11, 0x4, R26 ;  /* 0x000000040b0e7825 */ /* 0x020fc600078e021a */
[----:B------:R-:W-:Y:S04]  /*dcb0*/  LDGSTS.E [R6+0x8500], desc[UR28][R18.64], !P1 ;  /* 0x0850000012067fae */ /* 0x000fe8000c9a101c */
[----:B------:R5:W-:Y:S04]  /*dcc0*/  STL.64 [R1+0x38], R14 ;  /* 0x0000380e01007387 */ /* 0x000be80000100a00 */
[----:B--2---:R-:W2:Y:S04]  /*dcd0*/  LDL.LU.64 R22, [R1+0x240] ;  /* 0x0002400001167983 */ /* 0x004ea80000300a00 */
[----:B------:R-:W5:Y:S04]  /*dce0*/  LDL.LU.64 R20, [R1+0x238] ;  /* 0x0002380001147983 */ /* 0x000f680000300a00 */
[----:B-1----:R-:W5:Y:S01]  /*dcf0*/  LDL.LU.64 R18, [R1+0x230] ;  /* 0x0002300001127983 */ /* 0x002f620000300a00 */
[----:B------:R-:W-:-:S03]  /*dd00*/  IMAD.WIDE R232, R11, 0x4, R250 ;  /* 0x000000040be87825 */ /* 0x000fc600078e02fa */
[----:B------:R-:W5:Y:S01]  /*dd10*/  LDL.LU.64 R250, [R1+0x228] ;  /* 0x0002280001fa7983 */ /* 0x000f620000300a00 */
[----:B------:R-:W-:-:S03]  /*dd20*/  IMAD.WIDE R234, R11, 0x4, R24 ;  /* 0x000000040bea7825 */ /* 0x000fc600078e0218 */
[----:B------:R-:W5:Y:S04]  /*dd30*/  LDL.LU.64 R28, [R1+0x220] ;  /* 0x00022000011c7983 */ /* 0x000f680000300a00 */
[----:B------:R-:W5:Y:S04]  /*dd40*/  LDL.LU.64 R26, [R1+0x218] ;  /* 0x00021800011a7983 */ /* 0x000f680000300a00 */
[----:B------:R-:W5:Y:S01]  /*dd50*/  LDL.LU.64 R24, [R1+0x210] ;  /* 0x0002100001187983 */ /* 0x000f620000300a00 */
[----:B---3--:R-:W-:-:S03]  /*dd60*/  IMAD.WIDE R230, R11, 0x4, R16 ;  /* 0x000000040be67825 */ /* 0x008fc600078e0210 */
[----:B------:R-:W3:Y:S04]  /*dd70*/  LDL.LU.64 R16, [R1+0x208] ;  /* 0x0002080001107983 */ /* 0x000ee80000300a00 */
[----:B------:R1:W-:Y:S01]  /*dd80*/  LDGSTS.E [R6+0x8580], desc[UR28][R14.64], !P1 ;  /* 0x085800000e067fae */ /* 0x0003e2000c9a101c */
[----:B------:R-:W-:-:S03]  /*dd90*/  IMAD.WIDE R220, R11, 0x4, R36 ;  /* 0x000000040bdc7825 */ /* 0x000fc600078e0224 */
[----:B------:R-:W3:Y:S01]  /*dda0*/  LDL.LU.64 R36, [R1+0x200] ;  /* 0x0002000001247983 */ /* 0x000ee20000300a00 */
[----:B----4-:R-:W-:-:S04]  /*ddb0*/  IMAD.WIDE R214, R11, 0x4, R34 ;  /* 0x000000040bd67825 */ /* 0x010fc800078e0222 */
[----:B------:R-:W-:-:S04]  /*ddc0*/  IMAD.WIDE R212, R11, 0x4, R32 ;  /* 0x000000040bd47825 */ /* 0x000fc800078e0220 */
[----:B------:R-:W-:-:S04]  /*ddd0*/  IMAD.WIDE R210, R11, 0x4, R30 ;  /* 0x000000040bd27825 */ /* 0x000fc800078e021e */
[----:B--2---:R-:W-:-:S04]  /*dde0*/  IMAD.WIDE R34, R11, 0x4, R22 ;  /* 0x000000040b227825 */ /* 0x004fc800078e0216 */
[C---:B-----5:R-:W-:Y:S01]  /*ddf0*/  IMAD.WIDE R32, R11.reuse, 0x4, R20 ;  /* 0x000000040b207825 */ /* 0x060fe200078e0214 */
[----:B------:R2:W-:Y:S03]  /*de00*/  STL.64 [R1+0x80], R34 ;  /* 0x0000802201007387 */ /* 0x0005e60000100a00 */
[C---:B------:R-:W-:Y:S01]  /*de10*/  IMAD.WIDE R30, R11.reuse, 0x4, R18 ;  /* 0x000000040b1e7825 */ /* 0x040fe200078e0212 */
[----:B------:R-:W4:Y:S04]  /*de20*/  LDL.LU.64 R22, [R1+0x1f8] ;  /* 0x0001f80001167983 */ /* 0x000f280000300a00 */
[----:B------:R-:W-:Y:S01]  /*de30*/  STL.64 [R1+0x90], R32 ;  /* 0x0000902001007387 */ /* 0x000fe20000100a00 */
[----:B-1----:R-:W-:-:S03]  /*de40*/  IMAD.WIDE R14, R11, 0x4, R250 ;  /* 0x000000040b0e7825 */ /* 0x002fc600078e02fa */
[----:B------:R-:W5:Y:S04]  /*de50*/  LDL.LU.64 R20, [R1+0x1f0] ;  /* 0x0001f00001147983 */ /* 0x000f680000300a00 */
[----:B------:R-:W-:Y:S04]  /*de60*/  STL.64 [R1+0xa0], R30 ;  /* 0x0000a01e01007387 */ /* 0x000fe80000100a00 */
[----:B------:R-:W5:Y:S04]  /*de70*/  LDL.LU.64 R18, [R1+0x1e8] ;  /* 0x0001e80001127983 */ /* 0x000f680000300a00 */
[----:B------:R1:W-:Y:S04]  /*de80*/  STL.64 [R1+0x230], R14 ;  /* 0x0002300e01007387 */ /* 0x0003e80000100a00 */
[----:B------:R-:W5:Y:S01]  /*de90*/  LDL.LU.64 R250, [R1+0x1e0] ;  /* 0x0001e00001fa7983 */ /* 0x000f620000300a00 */
[----:B------:R-:W-:-:S02]  /*dea0*/  IADD3 R2, PT, PT, R12, -0x47, RZ ;  /* 0xffffffb90c027810 */ /* 0x000fc40007ffe0ff */
[----:B------:R-:W1:Y:S02]  /*deb0*/  LDC R12, c[0x0][0x3a0] ;  /* 0x0000e800ff0c7b82 */ /* 0x000e640000000800 */
[----:B------:R-:W-:Y:S01]  /*dec0*/  ISETP.GE.U32.AND P2, PT, R2, 0x7fffff7a, PT ;  /* 0x7fffff7a0200780c */ /* 0x000fe20003f46070 */
[----:B------:R-:W-:-:S05]  /*ded0*/  VIADD R2, R3, 0xffffffb5 ;  /* 0xffffffb503027836 */ /* 0x000fca0000000000 */
[----:B------:R-:W2:Y:S01]  /*dee0*/  LDC R3, c[0x0][0x3a0] ;  /* 0x0000e800ff037b82 */ /* 0x000ea20000000800 */
[----:B------:R-:W-:Y:S01]  /*def0*/  ISETP.GE.U32.AND P3, PT, R2, 0x7fffff76, PT ;  /* 0x7fffff760200780c */ /* 0x000fe20003f66070 */
[----:B------:R-:W-:Y:S02]  /*df00*/  VIADD R2, R13, 0xffffffb1 ;  /* 0xffffffb10d027836 */ /* 0x000fe40000000000 */
[----:B------:R-:W-:-:S03]  /*df10*/  IMAD.WIDE R240, R11, 0x4, R240 ;  /* 0x000000040bf07825 */ /* 0x000fc600078e02f0 */
[----:B------:R-:W-:Y:S01]  /*df20*/  ISETP.GE.U32.AND P6, PT, R2, 0x7fffff72, PT ;  /* 0x7fffff720200780c */ /* 0x000fe20003fc6070 */
[----:B------:R-:W-:Y:S01]  /*df30*/  IMAD.WIDE R28, R11, 0x4, R28 ;  /* 0x000000040b1c7825 */ /* 0x000fe200078e021c */
[----:B------:R-:W-:Y:S01]  /*df40*/  LDGSTS.E [R6+0x8c00], desc[UR28][R240.64], !P2 ;  /* 0x08c00000f0067fae */ /* 0x000fe2000d1a101c */
[----:B------:R-:W2:Y:S03]  /*df50*/  LDC R13, c[0x0][0x3a0] ;  /* 0x0000e800ff0d7b82 */ /* 0x000ea60000000800 */
[----:B------:R-:W-:Y:S01]  /*df60*/  LDGSTS.E [R6+0x8c80], desc[UR28][R234.64], !P2 ;  /* 0x08c80000ea067fae */ /* 0x000fe2000d1a101c */
[----:B-1----:R-:W-:-:S03]  /*df70*/  IADD3 R2, PT, PT, R12, -0x53, RZ ;  /* 0xffffffad0c027810 */ /* 0x002fc60007ffe0ff */
[----:B------:R-:W-:Y:S01]  /*df80*/  LDGSTS.E [R6+0x8d00], desc[UR28][R232.64], !P2 ;  /* 0x08d00000e8067fae */ /* 0x000fe2000d1a101c */
[----:B------:R-:W-:Y:S01]  /*df90*/  IMAD.WIDE R26, R11, 0x4, R26 ;  /* 0x000000040b1a7825 */ /* 0x000fe200078e021a */
[----:B------:R-:W1:Y:S02]  /*dfa0*/  LDC R12, c[0x0][0x3a0] ;  /* 0x0000e800ff0c7b82 */ /* 0x000e640000000800 */
[----:B------:R-:W-:Y:S01]  /*dfb0*/  LDGSTS.E [R6+0x8d80], desc[UR28][R230.64], !P2 ;  /* 0x08d80000e6067fae */ /* 0x000fe2000d1a101c */
[----:B------:R-:W-:-:S03]  /*dfc0*/  ISETP.GE.U32.AND P0, PT, R2, 0x7fffff6e, PT ;  /* 0x7fffff6e0200780c */ /* 0x000fc60003f06070 */
[----:B------:R-:W-:Y:S04]  /*dfd0*/  LDGSTS.E [R6+0x9400], desc[UR28][R220.64], !P3 ;  /* 0x09400000dc067fae */ /* 0x000fe8000d9a101c */
[----:B------:R-:W-:Y:S01]  /*dfe0*/  LDGSTS.E [R6+0x9480], desc[UR28][R214.64], !P3 ;  /* 0x09480000d6067fae */ /* 0x000fe2000d9a101c */
[----:B------:R-:W-:-:S03]  /*dff0*/  IMAD.WIDE R24, R11, 0x4, R24 ;  /* 0x000000040b187825 */ /* 0x000fc600078e0218 */
[----:B------:R-:W-:Y:S04]  /*e000*/  LDGSTS.E [R6+0x9500], desc[UR28][R212.64], !P3 ;  /* 0x09500000d4067fae */ /* 0x000fe8000d9a101c */
[----:B------:R-:W-:Y:S01]  /*e010*/  LDGSTS.E [R6+0x9580], desc[UR28][R210.64], !P3 ;  /* 0x09580000d2067fae */ /* 0x000fe2000d9a101c */
[----:B--2---:R-:W-:Y:S02]  /*e020*/  VIADD R2, R3, 0xffffffa9 ;  /* 0xffffffa903027836 */ /* 0x004fe40000000000 */
[C---:B---3--:R-:W-:Y:S01]  /*e030*/  IMAD.WIDE R36, R11.reuse, 0x4, R36 ;  /* 0x000000040b247825 */ /* 0x048fe200078e0224 */
[----:B------:R-:W-:Y:S01]  /*e040*/  LDGSTS.E [R6+0x9c00], desc[UR28][R34.64], !P6 ;  /* 0x09c0000022067fae */ /* 0x000fe2000f1a101c */
[----:B------:R-:W2:Y:S03]  /*e050*/  LDC R3, c[0x0][0x3a0] ;  /* 0x0000e800ff037b82 */ /* 0x000ea60000000800 */
[----:B------:R-:W-:Y:S04]  /*e060*/  LDGSTS.E [R6+0x9c80], desc[UR28][R32.64], !P6 ;  /* 0x09c8000020067fae */ /* 0x000fe8000f1a101c */
[----:B------:R-:W-:Y:S04]  /*e070*/  LDGSTS.E [R6+0x9d00], desc[UR28][R30.64], !P6 ;  /* 0x09d000001e067fae */ /* 0x000fe8000f1a101c */
[----:B------:R3:W-:Y:S04]  /*e080*/  STL.64 [R1+0x238], R28 ;  /* 0x0002381c01007387 */ /* 0x0007e80000100a00 */
[----:B------:R1:W-:Y:S04]  /*e090*/  LDGSTS.E [R6+0x9d80], desc[UR28][R14.64], !P6 ;  /* 0x09d800000e067fae */ /* 0x0003e8000f1a101c */
[----:B------:R-:W2:Y:S04]  /*e0a0*/  LDL.LU.64 R34, [R1+0x1d8] ;  /* 0x0001d80001227983 */ /* 0x000ea80000300a00 */
[----:B------:R3:W-:Y:S01]  /*e0b0*/  STL.64 [R1+0x240], R26 ;  /* 0x0002401a01007387 */ /* 0x0007e20000100a00 */
[----:B-1----:R-:W-:-:S03]  /*e0c0*/  IMAD.WIDE R14, R11, 0x4, R16 ;  /* 0x000000040b0e7825 */ /* 0x002fc600078e0210 */
[----:B------:R-:W2:Y:S01]  /*e0d0*/  LDL.LU.64 R32, [R1+0x1d0] ;  /* 0x0001d00001207983 */ /* 0x000ea20000300a00 */
[----:B------:R-:W-:-:S03]  /*e0e0*/  ISETP.GE.U32.AND P1, PT, R2, 0x7fffff6a, PT ;  /* 0x7fffff6a0200780c */ /* 0x000fc60003f26070 */
[----:B------:R1:W-:Y:S04]  /*e0f0*/  STL.64 [R1+0x3c0], R24 ;  /* 0x0003c01801007387 */ /* 0x0003e80000100a00 */
[----:B------:R-:W2:Y:S04]  /*e100*/  LDL.LU.64 R16, [R1+0x1c8] ;  /* 0x0001c80001107983 */ /* 0x000ea80000300a00 */
[----:B------:R1:W-:Y:S04]  /*e110*/  STL.64 [R1+0x3d0], R14 ;  /* 0x0003d00e01007387 */ /* 0x0003e80000100a00 */
[----:B------:R-:W2:Y:S04]  /*e120*/  LDL.LU.64 R30, [R1+0x1c0] ;  /* 0x0001c000011e7983 */ /* 0x000ea80000300a00 */
[----:B------:R-:W-:Y:S04]  /*e130*/  LDGSTS.E [R6+0xa400], desc[UR28][R28.64], !P0 ;  /* 0x0a4000001c067fae */ /* 0x000fe8000c1a101c */
[----:B------:R-:W-:Y:S04]  /*e140*/  LDGSTS.E [R6+0xa480], desc[UR28][R26.64], !P0 ;  /* 0x0a4800001a067fae */ /* 0x000fe8000c1a101c */
[----:B------:R-:W-:Y:S04]  /*e150*/  LDGSTS.E [R6+0xa500], desc[UR28][R24.64], !P0 ;  /* 0x0a50000018067fae */ /* 0x000fe8000c1a101c */
[----:B---3--:R-:W3:Y:S04]  /*e160*/  LDL.LU.64 R28, [R1+0x1b8] ;  /* 0x0001b800011c7983 */ /* 0x008ee80000300a00 */
[----:B------:R-:W3:Y:S04]  /*e170*/  LDL.LU.64 R26, [R1+0x1b0] ;  /* 0x0001b000011a7983 */ /* 0x000ee80000300a00 */
[----:B-1----:R-:W3:Y:S04]  /*e180*/  LDL.LU.64 R24, [R1+0x1a8] ;  /* 0x0001a80001187983 */ /* 0x002ee80000300a00 */
[----:B------:R1:W-:Y:S04]  /*e190*/  STL.64 [R1+0x3e0], R36 ;  /* 0x0003e02401007387 */ /* 0x0003e80000100a00 */
[----:B------:R1:W-:Y:S04]  /*e1a0*/  LDGSTS.E [R6+0xa580], desc[UR28][R14.64], !P0 ;  /* 0x0a5800000e067fae */ /* 0x0003e8000c1a101c */
[----:B------:R1:W-:Y:S01]  /*e1b0*/  LDGSTS.E [R6+0xac00], desc[UR28][R36.64], !P1 ;  /* 0x0ac0000024067fae */ /* 0x0003e2000c9a101c */
[C---:B----4-:R-:W-:Y:S01]  /*e1c0*/  IMAD.WIDE R22, R11.reuse, 0x4, R22 ;  /* 0x000000040b167825 */ /* 0x050fe200078e0216 */
[----:B-1----:R-:W1:Y:S03]  /*e1d0*/  LDC R14, c[0x0][0x3a0] ;  /* 0x0000e800ff0e7b82 */ /* 0x002e660000000800 */
[C---:B-----5:R-:W-:Y:S01]  /*e1e0*/  IMAD.WIDE R20, R11.reuse, 0x4, R20 ;  /* 0x000000040b147825 */ /* 0x060fe200078e0214 */
[----:B------:R4:W-:Y:S03]  /*e1f0*/  STL.64 [R1+0x1f8], R22 ;  /* 0x0001f81601007387 */ /* 0x0009e60000100a00 */
[C---:B------:R-:W-:Y:S01]  /*e200*/  IMAD.WIDE R18, R11.reuse, 0x4, R18 ;  /* 0x000000040b127825 */ /* 0x040fe200078e0212 */
[----:B------:R5:W-:Y:S04]  /*e210*/  STL.64 [R1+0x1f0], R20 ;  /* 0x0001f01401007387 */ /* 0x000be80000100a00 */
[----:B------:R-:W-:Y:S04]  /*e220*/  LDGSTS.E [R6+0xac80], desc[UR28][R22.64], !P1 ;  /* 0x0ac8000016067fae */ /* 0x000fe8000c9a101c */
[----:B------:R1:W-:Y:S01]  /*e230*/  STL.64 [R1+0x1e8], R18 ;  /* 0x0001e81201007387 */ /* 0x0003e20000100a00 */
[----:B------:R-:W-:-:S03]  /*e240*/  IMAD.WIDE R36, R11, 0x4, R250 ;  /* 0x000000040b247825 */ /* 0x000fc600078e02fa */
[----:B------:R-:W-:Y:S04]  /*e250*/  LDGSTS.E [R6+0xad00], desc[UR28][R20.64], !P1 ;  /* 0x0ad0000014067fae */ /* 0x000fe8000c9a101c */
[----:B----4-:R-:W4:Y:S04]  /*e260*/  LDL.LU.64 R22, [R1+0x1a0] ;  /* 0x0001a00001167983 */ /* 0x010f280000300a00 */
[----:B------:R-:W-:Y:S04]  /*e270*/  LDGSTS.E [R6+0xad80], desc[UR28][R18.64], !P1 ;  /* 0x0ad8000012067fae */ /* 0x000fe8000c9a101c */
[----:B-----5:R-:W5:Y:S04]  /*e280*/  LDL.LU.64 R20, [R1+0x198] ;  /* 0x0001980001147983 */ /* 0x020f680000300a00 */
[----:B-1----:R-:W5:Y:S04]  /*e290*/  LDL.LU.64 R18, [R1+0x190] ;  /* 0x0001900001127983 */ /* 0x002f680000300a00 */
[----:B------:R-:W-:Y:S04]  /*e2a0*/  STL.64 [R1+0x1e0], R36 ;  /* 0x0001e02401007387 */ /* 0x000fe80000100a00 */
[----:B------:R-:W5:Y:S01]  /*e2b0*/  LDL.LU.64 R250, [R1+0x188] ;  /* 0x0001880001fa7983 */ /* 0x000f620000300a00 */
[----:B------:R-:W-:-:S02]  /*e2c0*/  VIADD R2, R13, 0xffffffa5 ;  /* 0xffffffa50d027836 */ /* 0x000fc40000000000 */
[----:B------:R-:W1:Y:S03]  /*e2d0*/  LDC R13, c[0x0][0x3a0] ;  /* 0x0000e800ff0d7b82 */ /* 0x000e660000000800 */
[----:B------:R-:W-:Y:S02]  /*e2e0*/  ISETP.GE.U32.AND P2, PT, R2, 0x7fffff66, PT ;  /* 0x7fffff660200780c */ /* 0x000fe40003f46070 */
[----:B------:R-:W-:-:S03]  /*e2f0*/  IADD3 R2, PT, PT, R12, -0x5f, RZ ;  /* 0xffffffa10c027810 */ /* 0x000fc60007ffe0ff */
[----:B------:R-:W2:Y:S01]  /*e300*/  LDC R12, c[0x0][0x3a0] ;  /* 0x0000e800ff0c7b82 */ /* 0x000ea20000000800 */
[----:B------:R-:W-:Y:S01]  /*e310*/  ISETP.GE.U32.AND P3, PT, R2, 0x7fffff62, PT ;  /* 0x7fffff620200780c */ /* 0x000fe20003f66070 */
[----:B--2---:R-:W-:-:S06]  /*e320*/  VIADD R2, R3, 0xffffff9d ;  /* 0xffffff9d03027836 */ /* 0x004fcc0000000000 */
[----:B------:R-:W2:Y:S01]  /*e330*/  LDC R3, c[0x0][0x3a0] ;  /* 0x0000e800ff037b82 */ /* 0x000ea20000000800 */
[----:B------:R-:W-:Y:S01]  /*e340*/  LDGSTS.E [R6+0xb400], desc[UR28][R36.64], !P2 ;  /* 0x0b40000024067fae */ /* 0x000fe2000d1a101c */
[----:B------:R-:W-:Y:S01]  /*e350*/  ISETP.GE.U32.AND P6, PT, R2, 0x7fffff5e, PT ;  /* 0x7fffff5e0200780c */ /* 0x000fe20003fc6070 */
[----:B-1----:R-:W-:-:S05]  /*e360*/  VIADD R2, R13, 0xffffff99 ;  /* 0xffffff990d027836 */ /* 0x002fca0000000000 */
[----:B------:R-:W1:Y:S01]  /*e370*/  LDC R13, c[0x0][0x3a0] ;  /* 0x0000e800ff0d7b82 */ /* 0x000e620000000800 */
[----:B------:R-:W-:-:S05]  /*e380*/  IMAD.WIDE R34, R11, 0x4, R34 ;  /* 0x000000040b227825 */ /* 0x000fca00078e0222 */
[----:B------:R2:W-:Y:S01]  /*e390*/  STL.64 [R1+0x1d8], R34 ;  /* 0x0001d82201007387 */ /* 0x0005e20000100a00 */
[----:B------:R-:W-:-:S03]  /*e3a0*/  IMAD.WIDE R32, R11, 0x4, R32 ;  /* 0x000000040b207825 */ /* 0x000fc600078e0220 */
[----:B------:R2:W-:Y:S01]  /*e3b0*/  LDGSTS.E [R6+0xb480], desc[UR28][R34.64], !P2 ;  /* 0x0b48000022067fae */ /* 0x0005e2000d1a101c */
[----:B------:R-:W-:-:S03]  /*e3c0*/  IMAD.WIDE R16, R11, 0x4, R16 ;  /* 0x000000040b107825 */ /* 0x000fc600078e0210 */
[----:B------:R-:W-:Y:S04]  /*e3d0*/  STL.64 [R1+0x1d0], R32 ;  /* 0x0001d02001007387 */ /* 0x000fe80000100a00 */
[----:B------:R-:W-:Y:S01]  /*e3e0*/  LDGSTS.E [R6+0xb500], desc[UR28][R32.64], !P2 ;  /* 0x0b50000020067fae */ /* 0x000fe2000d1a101c */
[----:B--2---:R-:W-:-:S03]  /*e3f0*/  IMAD.WIDE R34, R11, 0x4, R30 ;  /* 0x000000040b227825 */ /* 0x004fc600078e021e */
[----:B------:R2:W-:Y:S04]  /*e400*/  STL.64 [R1+0x1c8], R16 ;  /* 0x0001c81001007387 */ /* 0x0005e80000100a00 */
[----:B------:R-:W-:Y:S01]  /*e410*/  LDGSTS.E [R6+0xb580], desc[UR28][R16.64], !P2 ;  /* 0x0b58000010067fae */ /* 0x000fe2000d1a101c */
[----:B------:R-:W-:Y:S02]  /*e420*/  ISETP.GE.U32.AND P0, PT, R2, 0x7fffff5a, PT ;  /* 0x7fffff5a0200780c */ /* 0x000fe40003f06070 */
[----:B------:R-:W-:Y:S01]  /*e430*/  IADD3 R2, PT, PT, R12, -0x6b, RZ ;  /* 0xffffff950c027810 */ /* 0x000fe20007ffe0ff */
[----:B------:R-:W-:Y:S01]  /*e440*/  LDGSTS.E [R6+0xbc00], desc[UR28][R34.64], !P3 ;  /* 0x0bc0000022067fae */ /* 0x000fe2000d9a101c */
[----:B------:R-:W1:Y:S01]  /*e450*/  LDC R12, c[0x0][0x3a0] ;  /* 0x0000e800ff0c7b82 */ /* 0x000e620000000800 */
[----:B---3--:R-:W-:-:S02]  /*e460*/  IMAD.WIDE R28, R11, 0x4, R28 ;  /* 0x000000040b1c7825 */ /* 0x008fc400078e021c */
[----:B--2---:R-:W2:Y:S02]  /*e470*/  LDL.LU.64 R16, [R1+0x180] ;  /* 0x0001800001107983 */ /* 0x004ea40000300a00 */
[C---:B------:R-:W-:Y:S02]  /*e480*/  IMAD.WIDE R26, R11.reuse, 0x4, R26 ;  /* 0x000000040b1a7825 */ /* 0x040fe400078e021a */
[----:B------:R-:W-:Y:S02]  /*e490*/  STL.64 [R1+0x1c0], R34 ;  /* 0x0001c02201007387 */ /* 0x000fe40000100a00 */
[----:B------:R-:W-:Y:S02]  /*e4a0*/  IMAD.WIDE R24, R11, 0x4, R24 ;  /* 0x000000040b187825 */ /* 0x000fe400078e0218 */
[----:B------:R-:W3:Y:S04]  /*e4b0*/  LDL.LU.64 R32, [R1+0x178] ;  /* 0x0001780001207983 */ /* 0x000ee80000300a00 */
[----:B------:R1:W-:Y:S04]  /*e4c0*/  STL.64 [R1+0x1b8], R28 ;  /* 0x0001b81c01007387 */ /* 0x0003e80000100a00 */
[----:B------:R-:W3:Y:S01]  /*e4d0*/  LDL.LU.64 R30, [R1+0x170] ;  /* 0x00017000011e7983 */ /* 0x000ee20000300a00 */
[----:B------:R-:W-:-:S03]  /*e4e0*/  ISETP.GE.U32.AND P1, PT, R2, 0x7fffff56, PT ;  /* 0x7fffff560200780c */ /* 0x000fc60003f26070 */
[----:B------:R-:W-:Y:S01]  /*e4f0*/  STL.64 [R1+0x1b0], R26 ;  /* 0x0001b01a01007387 */ /* 0x000fe20000100a00 */
[----:B------:R-:W-:Y:S02]  /*e500*/  VIADD R2, R3, 0xffffff91 ;  /* 0xffffff9103027836 */ /* 0x000fe40000000000 */
[----:B------:R-:W2:Y:S01]  /*e510*/  LDC R3, c[0x0][0x3a0] ;  /* 0x0000e800ff037b82 */ /* 0x000ea20000000800 */
[----:B------:R-:W3:Y:S04]  /*e520*/  LDL.LU.64 R36, [R1+0x168] ;  /* 0x0001680001247983 */ /* 0x000ee80000300a00 */
[----:B------:R-:W-:Y:S04]  /*e530*/  LDGSTS.E [R6+0xbc80], desc[UR28][R28.64], !P3 ;  /* 0x0bc800001c067fae */ /* 0x000fe8000d9a101c */
[----:B------:R1:W-:Y:S04]  /*e540*/  STL.64 [R1+0x1a8], R24 ;  /* 0x0001a81801007387 */ /* 0x0003e80000100a00 */
[----:B------:R4:W-:Y:S04]  /*e550*/  LDGSTS.E [R6+0xbd00], desc[UR28][R26.64], !P3 ;  /* 0x0bd000001a067fae */ /* 0x0009e8000d9a101c */
[----:B-1----:R-:W3:Y:S01]  /*e560*/  LDL.LU.64 R28, [R1+0x160] ;  /* 0x00016000011c7983 */ /* 0x002ee20000300a00 */
[----:B------:R-:W-:-:S03]  /*e570*/  ISETP.GE.U32.AND P2, PT, R2, 0x7fffff52, PT ;  /* 0x7fffff520200780c */ /* 0x000fc60003f46070 */
[----:B------:R-:W-:Y:S01]  /*e580*/  LDGSTS.E [R6+0xbd80], desc[UR28][R24.64], !P3 ;  /* 0x0bd8000018067fae */ /* 0x000fe2000d9a101c */
[----:B------:R-:W-:-:S03]  /*e590*/  VIADD R2, R14, 0xffffff8d ;  /* 0xffffff8d0e027836 */ /* 0x000fc60000000000 */
[----:B------:R-:W3:Y:S01]  /*e5a0*/  LDL.LU.64 R24, [R1+0x158] ;  /* 0x0001580001187983 */ /* 0x000ee20000300a00 */
[----:B----4-:R-:W-:-:S05]  /*e5b0*/  IMAD.WIDE R26, R11, 0x4, R22 ;  /* 0x000000040b1a7825 */ /* 0x010fca00078e0216 */
[----:B------:R1:W-:Y:S01]  /*e5c0*/  STL.64 [R1+0x1a0], R26 ;  /* 0x0001a01a01007387 */ /* 0x0003e20000100a00 */
[----:B-----5:R-:W-:-:S03]  /*e5d0*/  IMAD.WIDE R22, R11, 0x4, R20 ;  /* 0x000000040b167825 */ /* 0x020fc600078e0214 */
[----:B------:R-:W-:Y:S04]  /*e5e0*/  LDGSTS.E [R6+0xc400], desc[UR28][R26.64], !P6 ;  /* 0x0c4000001a067fae */ /* 0x000fe8000f1a101c */
[----:B------:R-:W4:Y:S04]  /*e5f0*/  LDL.LU.64 R20, [R1+0x150] ;  /* 0x0001500001147983 */ /* 0x000f280000300a00 */
[----:B------:R5:W-:Y:S01]  /*e600*/  STL.64 [R1+0x4e8], R22 ;  /* 0x0004e81601007387 */ /* 0x000be20000100a00 */
[----:B------:R-:W-:-:S03]  /*e610*/  IMAD.WIDE R18, R11, 0x4, R18 ;  /* 0x000000040b127825 */ /* 0x000fc600078e0212 */
[----:B------:R-:W-:Y:S01]  /*e620*/  LDGSTS.E [R6+0xc480], desc[UR28][R22.64], !P6 ;  /* 0x0c48000016067fae */ /* 0x000fe2000f1a101c */
[----:B------:R-:W-:-:S03]  /*e630*/  IMAD.WIDE R14, R11, 0x4, R250 ;  /* 0x000000040b0e7825 */ /* 0x000fc600078e02fa */
[----:B------:R-:W-:Y:S04]  /*e640*/  LDGSTS.E [R6+0xc500], desc[UR28][R18.64], !P6 ;  /* 0x0c50000012067fae */ /* 0x000fe8000f1a101c */
[----:B------:R-:W4:Y:S04]  /*e650*/  LDL.LU.64 R250, [R1+0x148] ;  /* 0x0001480001fa7983 */ /* 0x000f280000300a00 */
[----:B------:R5:W-:Y:S04]  /*e660*/  STL.64 [R1+0x4f0], R18 ;  /* 0x0004f01201007387 */ /* 0x000be80000100a00 */
[----:B------:R2:W-:Y:S04]  /*e670*/  STL.64 [R1+0x4f8], R14 ;  /* 0x0004f80e01007387 */ /* 0x0005e80000100a00 */
[----:B-1----:R-:W4:Y:S04]  /*e680*/  LDL.LU.64 R26, [R1+0x140] ;  /* 0x00014000011a7983 */ /* 0x002f280000300a00 */
[----:B-----5:R-:W5:Y:S04]  /*e690*/  LDL.LU.64 R22, [R1+0x138] ;  /* 0x0001380001167983 */ /* 0x020f680000300a00 */
[----:B------:R-:W5:Y:S04]  /*e6a0*/  LDL.LU.64 R18, [R1+0x130] ;  /* 0x0001300001127983 */ /* 0x000f680000300a00 */
[----:B------:R1:W-:Y:S01]  /*e6b0*/  LDGSTS.E [R6+0xc580], desc[UR28][R14.64], !P6 ;  /* 0x0c5800000e067fae */ /* 0x0003e2000f1a101c */
[----:B--2---:R-:W-:-:S05]  /*e6c0*/  IMAD.WIDE R34, R11, 0x4, R16 ;  /* 0x000000040b227825 */ /* 0x004fca00078e0210 */
[----:B------:R-:W-:Y:S01]  /*e6d0*/  STL.64 [R1+0x560], R34 ;  /* 0x0005602201007387 */ /* 0x000fe20000100a00 */
[----:B---3--:R-:W-:-:S03]  /*e6e0*/  IMAD.WIDE R32, R11, 0x4, R32 ;  /* 0x000000040b207825 */ /* 0x008fc600078e0220 */
[----:B------:R-:W2:Y:S01]  /*e6f0*/  LDL.LU.64 R16, [R1+0x128] ;  /* 0x0001280001107983 */ /* 0x000ea20000300a00 */
[----:B------:R-:W-:-:S03]  /*e700*/  IMAD.WIDE R30, R11, 0x4, R30 ;  /* 0x000000040b1e7825 */ /* 0x000fc600078e021e */
[----:B------:R-:W-:Y:S04]  /*e710*/  STL.64 [R1+0x568], R32 ;  /* 0x0005682001007387 */ /* 0x000fe80000100a00 */
[----:B------:R-:W-:Y:S01]  /*e720*/  LDGSTS.E [R6+0xcc00], desc[UR28][R34.64], !P0 ;  /* 0x0cc0000022067fae */ /* 0x000fe2000c1a101c */
[----:B-1----:R-:W-:-:S03]  /*e730*/  IMAD.WIDE R14, R11, 0x4, R36 ;  /* 0x000000040b0e7825 */ /* 0x002fc600078e0224 */
[----:B------:R1:W-:Y:S04]  /*e740*/  STL.64 [R1+0x570], R30 ;  /* 0x0005701e01007387 */ /* 0x0003e80000100a00 */
[----:B------:R-:W-:Y:S04]  /*e750*/  LDGSTS.E [R6+0xcc80], desc[UR28][R32.64], !P0 ;  /* 0x0cc8000020067fae */ /* 0x000fe8000c1a101c */
[----:B------:R3:W-:Y:S04]  /*e760*/  STL.64 [R1+0x578], R14 ;  /* 0x0005780e01007387 */ /* 0x0007e80000100a00 */
[----:B------:R-:W-:Y:S01]  /*e770*/  LDGSTS.E [R6+0xcd00], desc[UR28][R30.64], !P0 ;  /* 0x0cd000001e067fae */ /* 0x000fe2000c1a101c */
[----:B------:R-:W-:-:S03]  /*e780*/  IMAD.WIDE R36, R11, 0x4, R28 ;  /* 0x000000040b247825 */ /* 0x000fc600078e021c */
[----:B------:R3:W-:Y:S04]  /*e790*/  LDGSTS.E [R6+0xcd80], desc[UR28][R14.64], !P0 ;  /* 0x0cd800000e067fae */ /* 0x0007e8000c1a101c */
[----:B------:R-:W-:Y:S04]  /*e7a0*/  LDGSTS.E [R6+0xd400], desc[UR28][R36.64], !P1 ;  /* 0x0d40000024067fae */ /* 0x000fe8000c9a101c */
[----:B-1----:R-:W2:Y:S04]  /*e7b0*/  LDL.LU.64 R30, [R1+0x120] ;  /* 0x00012000011e7983 */ /* 0x002ea80000300a00 */
[----:B------:R-:W2:Y:S01]  /*e7c0*/  LDL.LU.64 R32, [R1+0x118] ;  /* 0x0001180001207983 */ /* 0x000ea20000300a00 */
[----:B------:R-:W-:-:S03]  /*e7d0*/  IMAD.WIDE R28, R11, 0x4, R24 ;  /* 0x000000040b1c7825 */ /* 0x000fc600078e0218 */
[----:B------:R-:W-:Y:S04]  /*e7e0*/  STL.64 [R1+0x5e0], R36 ;  /* 0x0005e02401007387 */ /* 0x000fe80000100a00 */
[----:B------:R-:W2:Y:S04]  /*e7f0*/  LDL.LU.64 R24, [R1+0x110] ;  /* 0x0001100001187983 */ /* 0x000ea80000300a00 */
[----:B------:R-:W-:Y:S04]  /*e800*/  STL.64 [R1+0x5e8], R28 ;  /* 0x0005e81c01007387 */ /* 0x000fe80000100a00 */
[----:B------:R-:W2:Y:S04]  /*e810*/  LDL.LU.64 R34, [R1+0x108] ;  /* 0x0001080001227983 */ /* 0x000ea80000300a00 */
[----:B------:R-:W-:Y:S01]  /*e820*/  LDGSTS.E [R6+0xd480], desc[UR28][R28.64], !P1 ;  /* 0x0d4800001c067fae */ /* 0x000fe2000c9a101c */
[----:B----4-:R-:W-:-:S05]  /*e830*/  IMAD.WIDE R20, R11, 0x4, R20 ;  /* 0x000000040b147825 */ /* 0x010fca00078e0214 */
[----:B------:R1:W-:Y:S04]  /*e840*/  STL.64 [R1+0x5f0], R20 ;  /* 0x0005f01401007387 */ /* 0x0003e80000100a00 */
[----:B------:R-:W-:Y:S01]  /*e850*/  LDGSTS.E [R6+0xd500], desc[UR28][R20.64], !P1 ;  /* 0x0d50000014067fae */ /* 0x000fe2000c9a101c */
[----:B---3--:R-:W-:-:S05]  /*e860*/  IMAD.WIDE R14, R11, 0x4, R250 ;  /* 0x000000040b0e7825 */ /* 0x008fca00078e02fa */
[----:B------:R2:W-:Y:S04]  /*e870*/  STL.64 [R1+0x5f8], R14 ;  /* 0x0005f80e01007387 */ /* 0x0005e80000100a00 */
[----:B-1----:R-:W3:Y:S04]  /*e880*/  LDL.LU.64 R20, [R1+0x100] ;  /* 0x0001000001147983 */ /* 0x002ee80000300a00 */
[----:B------:R-:W4:Y:S01]  /*e890*/  LDL.LU.64 R250, [R1+0xf8] ;  /* 0x0000f80001fa7983 */ /* 0x000f220000300a00 */
[----:B------:R-:W-:-:S03]  /*e8a0*/  IMAD.WIDE R26, R11, 0x4, R26 ;  /* 0x000000040b1a7825 */ /* 0x000fc600078e021a */
[----:B------:R2:W-:Y:S01]  /*e8b0*/  LDGSTS.E [R6+0xd580], desc[UR28][R14.64], !P1 ;  /* 0x0d5800000e067fae */ /* 0x0005e2000c9a101c */
[----:B-----5:R-:W-:-:S03]  /*e8c0*/  IMAD.WIDE R22, R11, 0x4, R22 ;  /* 0x000000040b167825 */ /* 0x020fc600078e0216 */
[----:B------:R1:W-:Y:S01]  /*e8d0*/  STL.64 [R1+0x660], R26 ;  /* 0x0006601a01007387 */ /* 0x0003e20000100a00 */
[----:B------:R-:W-:-:S03]  /*e8e0*/  ISETP.GE.U32.AND P3, PT, R2, 0x7fffff4e, PT ;  /* 0x7fffff4e0200780c */ /* 0x000fc60003f66070 */
[----:B------:R-:W5:Y:S01]  /*e8f0*/  LDL.LU.64 R28, [R1+0xf0] ;  /* 0x0000f000011c7983 */ /* 0x000f620000300a00 */
[----:B------:R-:W-:-:S03]  /*e900*/  IMAD.WIDE R18, R11, 0x4, R18 ;  /* 0x000000040b127825 */ /* 0x000fc600078e0212 */
[----:B------:R1:W-:Y:S04]  /*e910*/  STL.64 [R1+0x668], R22 ;  /* 0x0006681601007387 */ /* 0x0003e80000100a00 */
[----:B------:R-:W-:Y:S04]  /*e920*/  LDGSTS.E [R6+0xdc00], desc[UR28][R26.64], !P2 ;  /* 0x0dc000001a067fae */ /* 0x000fe8000d1a101c */
[----:B------:R-:W-:Y:S04]  /*e930*/  LDGSTS.E [R6+0xdc80], desc[UR28][R22.64], !P2 ;  /* 0x0dc8000016067fae */ /* 0x000fe8000d1a101c */
[----:B------:R-:W-:Y:S01]  /*e940*/  LDGSTS.E [R6+0xdd00], desc[UR28][R18.64], !P2 ;  /* 0x0dd0000012067fae */ /* 0x000fe2000d1a101c */
[----:B--2---:R-:W-:-:S03]  /*e950*/  IMAD.WIDE R14, R11, 0x4, R16 ;  /* 0x000000040b0e7825 */ /* 0x004fc600078e0210 */
[----:B------:R-:W2:Y:S04]  /*e960*/  LDL.LU.64 R16, [R1+0xe8] ;  /* 0x0000e80001107983 */ /* 0x000ea80000300a00 */
[----:B------:R1:W-:Y:S04]  /*e970*/  STL.64 [R1+0x670], R18 ;  /* 0x0006701201007387 */ /* 0x0003e80000100a00 */
[----:B------:R1:W-:Y:S04]  /*e980*/  STL.64 [R1+0x678], R14 ;  /* 0x0006780e01007387 */ /* 0x0003e80000100a00 */
[----:B-1----:R-:W2:Y:S04]  /*e990*/  LDL.LU.64 R26, [R1+0xe0] ;  /* 0x0000e000011a7983 */ /* 0x002ea80000300a00 */
[----:B------:R-:W2:Y:S04]  /*e9a0*/  LDL.LU.64 R22, [R1+0xd8] ;  /* 0x0000d80001167983 */ /* 0x000ea80000300a00 */
[----:B------:R-:W2:Y:S04]  /*e9b0*/  LDL.LU.64 R18, [R1+0xd0] ;  /* 0x0000d00001127983 */ /* 0x000ea80000300a00 */
[----:B------:R1:W-:Y:S01]  /*e9c0*/  LDGSTS.E [R6+0xdd80], desc[UR28][R14.64], !P2 ;  /* 0x0dd800000e067fae */ /* 0x0003e2000d1a101c */
[----:B------:R-:W-:-:S04]  /*e9d0*/  IMAD.WIDE R30, R11, 0x4, R30 ;  /* 0x000000040b1e7825 */ /* 0x000fc800078e021e */
[C---:B------:R-:W-:Y:S01]  /*e9e0*/  IMAD.WIDE R32, R11.reuse, 0x4, R32 ;  /* 0x000000040b207825 */ /* 0x040fe200078e0220 */
[----:B------:R1:W-:Y:S03]  /*e9f0*/  STL.64 [R1+0x6e0], R30 ;  /* 0x0006e01e01007387 */ /* 0x0003e60000100a00 */
[C---:B------:R-:W-:Y:S01]  /*ea00*/  IMAD.WIDE R24, R11.reuse, 0x4, R24 ;  /* 0x000000040b187825 */ /* 0x040fe200078e0218 */
[----:B------:R-:W-:Y:S04]  /*ea10*/  STL.64 [R1+0x6e8], R32 ;  /* 0x0006e82001007387 */ /* 0x000fe80000100a00 */
[----:B------:R-:W-:Y:S01]  /*ea20*/  LDGSTS.E [R6+0xe400], desc[UR28][R30.64], !P3 ;  /* 0x0e4000001e067fae */ /* 0x000fe2000d9a101c */
[----:B-1----:R-:W-:-:S03]  /*ea30*/  IMAD.WIDE R14, R11, 0x4, R34 ;  /* 0x000000040b0e7825 */ /* 0x002fc600078e0222 */
[----:B------:R1:W-:Y:S04]  /*ea40*/  STL.64 [R1+0x6f0], R24 ;  /* 0x0006f01801007387 */ /* 0x0003e80000100a00 */
[----:B------:R4:W-:Y:S04]  /*ea50*/  LDGSTS.E [R6+0xe480], desc[UR28][R32.64], !P3 ;  /* 0x0e48000020067fae */ /* 0x0009e8000d9a101c */
[----:B------:R-:W2:Y:S04]  /*ea60*/  LDL.LU.64 R30, [R1+0xc8] ;  /* 0x0000c800011e7983 */ /* 0x000ea80000300a00 */
[----:B------:R2:W-:Y:S04]  /*ea70*/  STL.64 [R1+0x6f8], R14 ;  /* 0x0006f80e01007387 */ /* 0x0005e80000100a00 */
[----:B------:R-:W-:Y:S01]  /*ea80*/  LDGSTS.E [R6+0xe500], desc[UR28][R24.64], !P3 ;  /* 0x0e50000018067fae */ /* 0x000fe2000d9a101c */
[----:B------:R-:W-:-:S02]  /*ea90*/  IADD3 R2, PT, PT, R13, -0x77, RZ ;  /* 0xffffff890d027810 */ /* 0x000fc40007ffe0ff */
[----:B------:R-:W2:Y:S01]  /*eaa0*/  LDC R13, c[0x0][0x3a0] ;  /* 0x0000e800ff0d7b82 */ /* 0x000ea20000000800 */
[----:B------:R2:W-:Y:S04]  /*eab0*/  LDGSTS.E [R6+0xe580], desc[UR28][R14.64], !P3 ;  /* 0x0e5800000e067fae */ /* 0x0005e8000d9a101c */
[----:B-1----:R-:W2:Y:S01]  /*eac0*/  LDL.LU.64 R24, [R1+0xc0] ;  /* 0x0000c00001187983 */ /* 0x002ea20000300a00 */
[----:B---3--:R-:W-:-:S03]  /*ead0*/  IMAD.WIDE R34, R11, 0x4, R20 ;  /* 0x000000040b227825 */ /* 0x008fc600078e0214 */
[----:B------:R-:W3:Y:S01]  /*eae0*/  LDL.LU.64 R20, [R1+0xb8] ;  /* 0x0000b80001147983 */ /* 0x000ee20000300a00 */
[----:B----4-:R-:W-:-:S03]  /*eaf0*/  IMAD.WIDE R32, R11, 0x4, R250 ;  /* 0x000000040b207825 */ /* 0x010fc600078e02fa */
[----:B------:R-:W-:Y:S04]  /*eb00*/  STL.64 [R1+0x770], R34 ;  /* 0x0007702201007387 */ /* 0x000fe80000100a00 */
[----:B------:R-:W4:Y:S01]  /*eb10*/  LDL.LU.64 R250, [R1+0xb0] ;  /* 0x0000b00001fa7983 */ /* 0x000f220000300a00 */
[----:B------:R-:W-:Y:S01]  /*eb20*/  ISETP.GE.U32.AND P6, PT, R2, 0x7fffff4a, PT ;  /* 0x7fffff4a0200780c */ /* 0x000fe20003fc6070 */
[----:B------:R-:W-:Y:S02]  /*eb30*/  VIADD R2, R12, 0xffffff85 ;  /* 0xffffff850c027836 */ /* 0x000fe40000000000 */
[----:B------:R-:W-:Y:S01]  /*eb40*/  STL.64 [R1+0x778], R32 ;  /* 0x0007782001007387 */ /* 0x000fe20000100a00 */
[----:B------:R-:W1:Y:S01]  /*eb50*/  LDC R12, c[0x0][0x3a0] ;  /* 0x0000e800ff0c7b82 */ /* 0x000e620000000800 */
[----:B-----5:R-:W-:Y:S01]  /*eb60*/  IMAD.WIDE R28, R11, 0x4, R28 ;  /* 0x000000040b1c7825 */ /* 0x020fe200078e021c */
[----:B------:R-:W-:-:S07]  /*eb70*/  ISETP.GE.U32.AND P0, PT, R2, 0x7fffff46, PT ;  /* 0x7fffff460200780c */ /* 0x000fce0003f06070 */
[----:B------:R-:W-:Y:S04]  /*eb80*/  LDGSTS.E [R6+0xec00], desc[UR28][R34.64], !P6 ;  /* 0x0ec0000022067fae */ /* 0x000fe8000f1a101c */
[----:B------:R-:W-:Y:S04]  /*eb90*/  LDGSTS.E [R6+0xec80], desc[UR28][R32.64], !P6 ;  /* 0x0ec8000020067fae */ /* 0x000fe8000f1a101c */
[----:B------:R5:W-:Y:S01]  /*eba0*/  LDGSTS.E [R6+0xed00], desc[UR28][R28.64], !P6 ;  /* 0x0ed000001c067fae */ /* 0x000be2000f1a101c */
[----:B--2---:R-:W-:-:S03]  /*ebb0*/  IMAD.WIDE R14, R11, 0x4, R16 ;  /* 0x000000040b0e7825 */ /* 0x004fc600078e0210 */
[----:B------:R-:W2:Y:S04]  /*ebc0*/  LDL.LU.64 R16, [R1+0xa8] ;  /* 0x0000a80001107983 */ /* 0x000ea80000300a00 */
[----:B------:R5:W-:Y:S04]  /*ebd0*/  STL.64 [R1+0x828], R28 ;  /* 0x0008281c01007387 */ /* 0x000be80000100a00 */
[----:B------:R1:W-:Y:S04]  /*ebe0*/  STL.64 [R1+0x830], R14 ;  /* 0x0008300e01007387 */ /* 0x0003e80000100a00 */
[----:B------:R1:W-:Y:S01]  /*ebf0*/  LDGSTS.E [R6+0xed80], desc[UR28][R14.64], !P6 ;  /* 0x0ed800000e067fae */ /* 0x0003e2000f1a101c */
[----:B-----5:R-:W-:-:S04]  /*ec00*/  IMAD.WIDE R28, R11, 0x4, R26 ;  /* 0x000000040b1c7825 */ /* 0x020fc800078e021a */
[C---:B------:R-:W-:Y:S01]  /*ec10*/  IMAD.WIDE R26, R11.reuse, 0x4, R22 ;  /* 0x000000040b1a7825 */ /* 0x040fe200078e0216 */
[----:B------:R-:W-:Y:S03]  /*ec20*/  LDGSTS.E [R6+0xf400], desc[UR28][R28.64], !P0 ;  /* 0x0f4000001c067fae */ /* 0x000fe6000c1a101c */
[C---:B------:R-:W-:Y:S01]  /*ec30*/  IMAD.WIDE R22, R11.reuse, 0x4, R18 ;  /* 0x000000040b167825 */ /* 0x040fe200078e0212 */
[----:B------:R5:W-:Y:S04]  /*ec40*/  LDGSTS.E [R6+0xf480], desc[UR28][R26.64], !P0 ;  /* 0x0f4800001a067fae */ /* 0x000be8000c1a101c */
[----:B------:R-:W2:Y:S04]  /*ec50*/  LDL.LU.64 R18, [R1+0x250] ;  /* 0x0002500001127983 */ /* 0x000ea80000300a00 */
[----:B------:R1:W-:Y:S04]  /*ec60*/  STL.64 [R1+0x838], R28 ;  /* 0x0008381c01007387 */ /* 0x0003e80000100a00 */
[----:B------:R-:W2:Y:S04]  /*ec70*/  LDL.LU.64 R36, [R1+0x268] ;  /* 0x0002680001247983 */ /* 0x000ea80000300a00 */
[----:B------:R-:W-:Y:S04]  /*ec80*/  STL.64 [R1+0x840], R26 ;  /* 0x0008401a01007387 */ /* 0x000fe80000100a00 */
[----:B------:R-:W2:Y:S04]  /*ec90*/  LDL.LU.64 R34, [R1+0x278] ;  /* 0x0002780001227983 */ /* 0x000ea80000300a00 */
[----:B------:R1:W-:Y:S04]  /*eca0*/  STL.64 [R1+0x858], R22 ;  /* 0x0008581601007387 */ /* 0x0003e80000100a00 */
[----:B------:R-:W2:Y:S04]  /*ecb0*/  LDL.LU.64 R32, [R1+0x298] ;  /* 0x0002980001207983 */ /* 0x000ea80000300a00 */
[----:B------:R-:W-:Y:S01]  /*ecc0*/  LDGSTS.E [R6+0xf500], desc[UR28][R22.64], !P0 ;  /* 0x0f50000016067fae */ /* 0x000fe2000c1a101c */
[----:B-1----:R-:W-:-:S05]  /*ecd0*/  IMAD.WIDE R14, R11, 0x4, R30 ;  /* 0x000000040b0e7825 */ /* 0x002fca00078e021e */
[----:B------:R1:W-:Y:S04]  /*ece0*/  STL.64 [R1+0x870], R14 ;  /* 0x0008700e01007387 */ /* 0x0003e80000100a00 */
[----:B------:R-:W2:Y:S04]  /*ecf0*/  LDL.LU.64 R30, [R1+0x2a0] ;  /* 0x0002a000011e7983 */ /* 0x000ea80000300a00 */
[----:B------:R-:W2:Y:S04]  /*ed00*/  LDL.LU.64 R28, [R1+0x2a8] ;  /* 0x0002a800011c7983 */ /* 0x000ea80000300a00 */
[----:B------:R-:W2:Y:S01]  /*ed10*/  LDL.LU.64 R22, [R1+0x2b0] ;  /* 0x0002b00001167983 */ /* 0x000ea20000300a00 */
[----:B-----5:R-:W-:-:S03]  /*ed20*/  IMAD.WIDE R26, R11, 0x4, R24 ;  /* 0x000000040b1a7825 */ /* 0x020fc600078e0218 */
[----:B------:R1:W-:Y:S01]  /*ed30*/  LDGSTS.E [R6+0xf580], desc[UR28][R14.64], !P0 ;  /* 0x0f5800000e067fae */ /* 0x0003e2000c1a101c */
[----:B------:R-:W-:Y:S02]  /*ed40*/  VIADD R2, R3, 0xffffff81 ;  /* 0xffffff8103027836 */ /* 0x000fe40000000000 */
[----:B------:R-:W5:Y:S01]  /*ed50*/  LDC R3, c[0x0][0x3a0] ;  /* 0x0000e800ff037b82 */ /* 0x000f620000000800 */
[----:B---3--:R-:W-:-:S07]  /*ed60*/  IMAD.WIDE R24, R11, 0x4, R20 ;  /* 0x000000040b187825 */ /* 0x008fce00078e0214 */
[----:B-1----:R-:W1:Y:S01]  /*ed70*/  LDC R14, c[0x0][0x3a0] ;  /* 0x0000e800ff0e7b82 */ /* 0x002e620000000800 */
[----:B----4-:R-:W-:-:S07]  /*ed80*/  IMAD.WIDE R20, R11, 0x4, R250 ;  /* 0x000000040b147825 */ /* 0x010fce00078e02fa */
[----:B------:R-:W3:Y:S01]  /*ed90*/  LDC R15, c[0x0][0x3a0] ;  /* 0x0000e800ff0f7b82 */ /* 0x000ee20000000800 */
[----:B------:R-:W4:Y:S01]  /*eda0*/  LDL.LU.64 R250, [R1+0x2b8] ;  /* 0x0002b80001fa7983 */ /* 0x000f220000300a00 */
[----:B------:R-:W-:Y:S02]  /*edb0*/  ISETP.GE.U32.AND P1, PT, R2, 0x7fffff42, PT ;  /* 0x7fffff420200780c */ /* 0x000fe40003f26070 */
[----:B------:R-:W-:Y:S01]  /*edc0*/  IADD3 R2, PT, PT, R13, -0x44, RZ ;  /* 0xffffffbc0d027810 */ /* 0x000fe20007ffe0ff */
[----:B------:R1:W-:Y:S03]  /*edd0*/  STL.64 [R1+0x8a8], R26 ;  /* 0x0008a81a01007387 */ /* 0x0003e60000100a00 */
[----:B------:R-:W-:Y:S01]  /*ede0*/  ISETP.GE.U32.AND P2, PT, R2, 0x7fffff7d, PT ;  /* 0x7fffff7d0200780c */ /* 0x000fe20003f46070 */
[----:B------:R1:W-:Y:S01]  /*edf0*/  STL.64 [R1+0x8c0], R24 ;  /* 0x0008c01801007387 */ /* 0x0003e20000100a00 */
[----:B------:R-:W1:Y:S03]  /*ee00*/  LDC R13, c[0x0][0x3a0] ;  /* 0x0000e800ff0d7b82 */ /* 0x000e660000000800 */
[----:B------:R1:W-:Y:S04]  /*ee10*/  STL.64 [R1+0x8d8], R20 ;  /* 0x0008d81401007387 */ /* 0x0003e80000100a00 */
[----:B------:R-:W-:Y:S04]  /*ee20*/  LDGSTS.E [R6+0xfc00], desc[UR28][R26.64], !P1 ;  /* 0x0fc000001a067fae */ /* 0x000fe8000c9a101c */
[----:B------:R-:W-:Y:S04]  /*ee30*/  LDGSTS.E [R6+0xfc80], desc[UR28][R24.64], !P1 ;  /* 0x0fc8000018067fae */ /* 0x000fe8000c9a101c */
[----:B------:R-:W-:Y:S01]  /*ee40*/  LDGSTS.E [R6+0xfd00], desc[UR28][R20.64], !P1 ;  /* 0x0fd0000014067fae */ /* 0x000fe2000c9a101c */
[----:B--2---:R-:W-:-:S05]  /*ee50*/  IMAD.WIDE R16, R11, 0x4, R16 ;  /* 0x000000040b107825 */ /* 0x004fca00078e0210 */
[----:B------:R2:W-:Y:S04]  /*ee60*/  STL.64 [R1+0x8f0], R16 ;  /* 0x0008f01001007387 */ /* 0x0005e80000100a00 */
[----:B-1----:R-:W3:Y:S04]  /*ee70*/  LDL.LU.64 R26, [R1+0x2c0] ;  /* 0x0002c000011a7983 */ /* 0x002ee80000300a00 */
[----:B------:R-:W3:Y:S04]  /*ee80*/  LDL.LU.64 R24, [R1+0x2c8] ;  /* 0x0002c80001187983 */ /* 0x000ee80000300a00 */
[----:B------:R1:W-:Y:S04]  /*ee90*/  LDGSTS.E [R6+0xfd80], desc[UR28][R16.64], !P1 ;  /* 0x0fd8000010067fae */ /* 0x0003e8000c9a101c */
[----:B------:R-:W3:Y:S04]  /*eea0*/  LDL.LU.64 R20, [R1+0x2d0] ;  /* 0x0002d00001147983 */ /* 0x000ee80000300a00 */
[----:B--2---:R-:W2:Y:S01]  /*eeb0*/  LDL.LU.64 R16, [R1+0x2d8] ;  /* 0x0002d80001107983 */ /* 0x004ea20000300a00 */
[----:B------:R-:W-:-:S05]  /*eec0*/  IMAD.WIDE R18, R11, 0x4, R18 ;  /* 0x000000040b127825 */ /* 0x000fca00078e0212 */
[----:B------:R1:W-:Y:S04]  /*eed0*/  STL.64 [R1+0x30], R18 ;  /* 0x0000301201007387 */ /* 0x0003e80000100a00 */
[----:B------:R-:W-:Y:S04]  /*eee0*/  LDGSTS.E [R7+0x8600], desc[UR28][R18.64], !P2 ;  /* 0x0860000012077fae */ /* 0x000fe8000d1a101c */
[----:B-1----:R-:W2:Y:S01]  /*eef0*/  LDL.LU.64 R18, [R1+0x2e0] ;  /* 0x0002e00001127983 */ /* 0x002ea20000300a00 */
[----:B------:R-:W-:-:S03]  /*ef00*/  IMAD.WIDE R242, R11, 0x4, R32 ;  /* 0x000000040bf27825 */ /* 0x000fc600078e0220 */
[----:B------:R-:W2:Y:S01]  /*ef10*/  LDL.LU.64 R32, [R1+0x2e8] ;  /* 0x0002e80001207983 */ /* 0x000ea20000300a00 */
[----:B------:R-:W-:-:S03]  /*ef20*/  IMAD.WIDE R228, R11, 0x4, R30 ;  /* 0x000000040be47825 */ /* 0x000fc600078e021e */
[----:B------:R-:W2:Y:S01]  /*ef30*/  LDL.LU.64 R30, [R1+0x2f0] ;  /* 0x0002f000011e7983 */ /* 0x000ea20000300a00 */
[----:B------:R-:W-:-:S03]  /*ef40*/  IMAD.WIDE R224, R11, 0x4, R22 ;  /* 0x000000040be07825 */ /* 0x000fc600078e0216 */
[----:B------:R-:W2:Y:S01]  /*ef50*/  LDL.LU.64 R22, [R1+0x2f8] ;  /* 0x0002f80001167983 */ /* 0x000ea20000300a00 */
[----:B----4-:R-:W-:-:S03]  /*ef60*/  IMAD.WIDE R222, R11, 0x4, R250 ;  /* 0x000000040bde7825 */ /* 0x010fc600078e02fa */
[----:B------:R-:W4:Y:S01]  /*ef70*/  LDL.LU.64 R250, [R1+0x300] ;  /* 0x0003000001fa7983 */ /* 0x000f220000300a00 */
[----:B------:R-:W-:Y:S02]  /*ef80*/  VIADD R2, R12, 0xffffffb8 ;  /* 0xffffffb80c027836 */ /* 0x000fe40000000000 */
[----:B------:R-:W1:Y:S01]  /*ef90*/  LDC R12, c[0x0][0x3a0] ;  /* 0x0000e800ff0c7b82 */ /* 0x000e620000000800 */
[----:B------:R-:W-:Y:S01]  /*efa0*/  IMAD.WIDE R246, R11, 0x4, R36 ;  /* 0x000000040bf67825 */ /* 0x000fe200078e0224 */
[----:B------:R-:W4:Y:S01]  /*efb0*/  LDL.LU.64 R38, [R1+0x308] ;  /* 0x0003080001267983 */ /* 0x000f220000300a00 */
[----:B------:R-:W-:Y:S02]  /*efc0*/  ISETP.GE.U32.AND P3, PT, R2, 0x7fffff79, PT ;  /* 0x7fffff790200780c */ /* 0x000fe40003f66070 */
[----:B-----5:R-:W-:Y:S01]  /*efd0*/  VIADD R2, R3, 0xffffffb4 ;  /* 0xffffffb403027836 */ /* 0x020fe20000000000 */
[----:B------:R-:W-:Y:S02]  /*efe0*/  LDGSTS.E [R7+0x8680], desc[UR28][R246.64], !P2 ;  /* 0x08680000f6077fae */ /* 0x000fe4000d1a101c */
[----:B------:R-:W5:Y:S02]  /*eff0*/  LDC R3, c[0x0][0x3a0] ;  /* 0x0000e800ff037b82 */ /* 0x000f640000000800 */
[----:B------:R-:W-:-:S02]  /*f000*/  ISETP.GE.U32.AND P6, PT, R2, 0x7fffff75, PT ;  /* 0x7fffff750200780c */ /* 0x000fc40003fc6070 */
[----:B------:R-:W-:-:S04]  /*f010*/  IADD3 R2, PT, PT, R13, -0x50, RZ ;  /* 0xffffffb00d027810 */ /* 0x000fc80007ffe0ff */
[----:B------:R-:W5:Y:S01]  /*f020*/  LDC R13, c[0x0][0x3a0] ;  /* 0x0000e800ff0d7b82 */ /* 0x000f620000000800 */
[----:B------:R-:W-:Y:S01]  /*f030*/  ISETP.GE.U32.AND P0, PT, R2, 0x7fffff71, PT ;  /* 0x7fffff710200780c */ /* 0x000fe20003f06070 */
[----:B------:R-:W-:-:S04]  /*f040*/  IMAD.WIDE R244, R11, 0x4, R34 ;  /* 0x000000040bf47825 */ /* 0x000fc800078e0222 */
[----:B------:R-:W-:Y:S01]  /*f050*/  IMAD.WIDE R226, R11, 0x4, R28 ;  /* 0x000000040be27825 */ /* 0x000fe200078e021c */
[----:B------:R-:W-:Y:S03]  /*f060*/  LDGSTS.E [R7+0x8700], desc[UR28][R244.64], !P2 ;  /* 0x08700000f4077fae */ /* 0x000fe6000d1a101c */
[----:B-1----:R-:W-:Y:S01]  /*f070*/  VIADD R2, R12, 0xffffffac ;  /* 0xffffffac0c027836 */ /* 0x002fe20000000000 */
[----:B------:R-:W4:Y:S01]  /*f080*/  LDL.LU.64 R28, [R1+0x310] ;  /* 0x00031000011c7983 */ /* 0x000f220000300a00 */
[----:B------:R-:W1:Y:S03]  /*f090*/  LDC R12, c[0x0][0x3a0] ;  /* 0x0000e800ff0c7b82 */ /* 0x000e660000000800 */
[----:B------:R-:W-:Y:S01]  /*f0a0*/  ISETP.GE.U32.AND P1, PT, R2, 0x7fffff6d, PT ;  /* 0x7fffff6d0200780c */ /* 0x000fe20003f26070 */
[----:B-----5:R-:W-:Y:S01]  /*f0b0*/  VIADD R2, R3, 0xffffffa8 ;  /* 0xffffffa803027836 */ /* 0x020fe20000000000 */
[----:B------:R-:W-:Y:S04]  /*f0c0*/  LDGSTS.E [R7+0x8780], desc[UR28][R242.64], !P2 ;  /* 0x08780000f2077fae */ /* 0x000fe8000d1a101c */
[----:B------:R-:W-:Y:S01]  /*f0d0*/  ISETP.GE.U32.AND P2, PT, R2, 0x7fffff69, PT ;  /* 0x7fffff690200780c */ /* 0x000fe20003f46070 */
[----:B------:R-:W-:Y:S01]  /*f0e0*/  LDGSTS.E [R7+0x8e00], desc[UR28][R228.64], !P3 ;  /* 0x08e00000e4077fae */ /* 0x000fe2000d9a101c */
[----:B------:R-:W-:-:S02]  /*f0f0*/  IADD3 R2, PT, PT, R14, -0x5c, RZ ;  /* 0xffffffa40e027810 */ /* 0x000fc40007ffe0ff */
[----:B------:R-:W5:Y:S01]  /*f100*/  LDC R14, c[0x0][0x3a0] ;  /* 0x0000e800ff0e7b82 */ /* 0x000f620000000800 */
[----:B------:R-:W-:Y:S04]  /*f110*/  LDGSTS.E [R7+0x8e80], desc[UR28][R226.64], !P3 ;  /* 0x08e80000e2077fae */ /* 0x000fe8000d9a101c */
[----:B------:R-:W-:Y:S04]  /*f120*/  LDGSTS.E [R7+0x8f00], desc[UR28][R224.64], !P3 ;  /* 0x08f00000e0077fae */ /* 0x000fe8000d9a101c */
[----:B------:R-:W-:Y:S01]  /*f130*/  LDGSTS.E [R7+0x8f80], desc[UR28][R222.64], !P3 ;  /* 0x08f80000de077fae */ /* 0x000fe2000d9a101c */
[----:B------:R-:W-:Y:S01]  /*f140*/  ISETP.GE.U32.AND P3, PT, R2, 0x7fffff65, PT ;  /* 0x7fffff650200780c */ /* 0x000fe20003f66070 */
[----:B------:R-:W-:-:S02]  /*f150*/  VIADD R2, R13, 0xffffffa0 ;  /* 0xffffffa00d027836 */ /* 0x000fc40000000000 */
[C---:B---3--:R-:W-:Y:S01]  /*f160*/  IMAD.WIDE R208, R11.reuse, 0x4, R26 ;  /* 0x000000040bd07825 */ /* 0x048fe200078e021a */
[----:B------:R-:W3:Y:S03]  /*f170*/  LDC R13, c[0x0][0x3a0] ;  /* 0x0000e800ff0d7b82 */ /* 0x000ee60000000800 */
[C---:B------:R-:W-:Y:S01]  /*f180*/  IMAD.WIDE R206, R11.reuse, 0x4, R24 ;  /* 0x000000040bce7825 */ /* 0x040fe200078e0218 */
[----:B------:R-:W-:Y:S04]  /*f190*/  LDGSTS.E [R7+0x9600], desc[UR28][R208.64], !P6 ;  /* 0x09600000d0077fae */ /* 0x000fe8000f1a101c */
[----:B------:R-:W-:Y:S01]  /*f1a0*/  LDGSTS.E [R7+0x9680], desc[UR28][R206.64], !P6 ;  /* 0x09680000ce077fae */ /* 0x000fe2000f1a101c */
[----:B------:R-:W-:-:S05]  /*f1b0*/  IMAD.WIDE R204, R11, 0x4, R20 ;  /* 0x000000040bcc7825 */ /* 0x000fca00078e0214 */
[----:B------:R-:W-:Y:S01]  /*f1c0*/  LDGSTS.E [R7+0x9700], desc[UR28][R204.64], !P6 ;  /* 0x09700000cc077fae */ /* 0x000fe2000f1a101c */
[----:B--2---:R-:W-:-:S03]  /*f1d0*/  IMAD.WIDE R198, R11, 0x4, R16 ;  /* 0x000000040bc67825 */ /* 0x004fc600078e0210 */
[----:B------:R-:W2:Y:S04]  /*f1e0*/  LDL.LU.64 R16, [R1+0x318] ;  /* 0x0003180001107983 */ /* 0x000ea80000300a00 */
[----:B------:R-:W3:Y:S04]  /*f1f0*/  LDL.LU.64 R24, [R1+0x378] ;  /* 0x0003780001187983 */ /* 0x000ee80000300a00 */
[----:B------:R-:W5:Y:S04]  /*f200*/  LDL.LU.64 R26, [R1+0x370] ;  /* 0x00037000011a7983 */ /* 0x000f680000300a00 */
[----:B------:R-:W5:Y:S04]  /*f210*/  LDL.LU.64 R20, [R1+0x368] ;  /* 0x0003680001147983 */ /* 0x000f680000300a00 */
[----:B------:R-:W-:Y:S01]  /*f220*/  LDGSTS.E [R7+0x9780], desc[UR28][R198.64], !P6 ;  /* 0x09780000c6077fae */ /* 0x000fe2000f1a101c */
[----:B------:R-:W-:-:S03]  /*f230*/  IMAD.WIDE R196, R11, 0x4, R18 ;  /* 0x000000040bc47825 */ /* 0x000fc600078e0212 */
[----:B------:R-:W5:Y:S01]  /*f240*/  LDL.LU.64 R18, [R1+0x398] ;  /* 0x0003980001127983 */ /* 0x000f620000300a00 */
[----:B------:R-:W-:-:S03]  /*f250*/  IMAD.WIDE R34, R11, 0x4, R32 ;  /* 0x000000040b227825 */ /* 0x000fc600078e0220 */
[----:B------:R-:W5:Y:S01]  /*f260*/  LDL.LU.64 R36, [R1+0x3a8] ;  /* 0x0003a80001247983 */ /* 0x000f620000300a00 */
[----:B------:R-:W-:-:S03]  /*f270*/  ISETP.GE.U32.AND P6, PT, R2, 0x7fffff61, PT ;  /* 0x7fffff610200780c */ /* 0x000fc60003fc6070 */
[----:B------:R-:W-:Y:S04]  /*f280*/  LDGSTS.E [R7+0x9e00], desc[UR28][R196.64], !P0 ;  /* 0x09e00000c4077fae */ /* 0x000fe8000c1a101c */
[----:B------:R-:W-:Y:S01]  /*f290*/  LDGSTS.E [R7+0x9e80], desc[UR28][R34.64], !P0 ;  /* 0x09e8000022077fae */ /* 0x000fe2000c1a101c */
[----:B------:R-:W-:-:S03]  /*f2a0*/  IMAD.WIDE R32, R11, 0x4, R30 ;  /* 0x000000040b207825 */ /* 0x000fc600078e021e */
[----:B------:R-:W5:Y:S04]  /*f2b0*/  LDL.LU.64 R30, [R1+0x360] ;  /* 0x00036000011e7983 */ /* 0x000f680000300a00 */
[----:B------:R-:W-:Y:S01]  /*f2c0*/  LDGSTS.E [R7+0x9f00], desc[UR28][R32.64], !P0 ;  /* 0x09f0000020077fae */ /* 0x000fe2000c1a101c */
[----:B------:R-:W-:-:S03]  /*f2d0*/  IMAD.WIDE R2, R11, 0x4, R22 ;  /* 0x000000040b027825 */ /* 0x000fc600078e0216 */
[----:B------:R-:W5:Y:S04]  /*f2e0*/  LDL.LU.64 R22, [R1+0x358] ;  /* 0x0003580001167983 */ /* 0x000f680000300a00 */
[----:B------:R-:W-:Y:S01]  /*f2f0*/  LDGSTS.E [R7+0x9f80], desc[UR28][R2.64], !P0 ;  /* 0x09f8000002077fae */ /* 0x000fe2000c1a101c */
[----:B----4-:R-:W-:-:S05]  /*f300*/  IMAD.WIDE R40, R11, 0x4, R250 ;  /* 0x000000040b287825 */ /* 0x010fca00078e02fa */
[----:B------:R-:W-:Y:S04]  /*f310*/  STL.64 [R1+0x58], R40 ;  /* 0x0000582801007387 */ /* 0x000fe80000100a00 */
[----:B------:R-:W4:Y:S01]  /*f320*/  LDL.LU.64 R250, [R1+0x350] ;  /* 0x0003500001fa7983 */ /* 0x000f220000300a00 */
[----:B------:R-:W-:-:S03]  /*f330*/  IMAD.WIDE R38, R11, 0x4, R38 ;  /* 0x000000040b267825 */ /* 0x000fc600078e0226 */
[----:B------:R-:W-:Y:S04]  /*f340*/  LDGSTS.E [R7+0xa600], desc[UR28][R40.64], !P1 ;  /* 0x0a60000028077fae */ /* 0x000fe8000c9a101c */
[----:B------:R5:W-:Y:S04]  /*f350*/  STL.64 [R1+0x60], R38 ;  /* 0x0000602601007387 */ /* 0x000be80000100a00 */
[----:B------:R5:W-:Y:S01]  /*f360*/  LDGSTS.E [R7+0xa680], desc[UR28][R38.64], !P1 ;  /* 0x0a68000026077fae */ /* 0x000be2000c9a101c */
[----:B------:R-:W-:-:S05]  /*f370*/  IMAD.WIDE R28, R11, 0x4, R28 ;  /* 0x000000040b1c7825 */ /* 0x000fca00078e021c */
[----:B------:R1:W-:Y:S04]  /*f380*/  STL.64 [R1+0x68], R28 ;  /* 0x0000681c01007387 */ /* 0x0003e80000100a00 */
[----:B------:R-:W-:Y:S01]  /*f390*/  LDGSTS.E [R7+0xa700], desc[UR28][R28.64], !P1 ;  /* 0x0a7000001c077fae */ /* 0x000fe2000c9a101c */
[----:B--2---:R-:W-:-:S04]  /*f3a0*/  IMAD.WIDE R16, R11, 0x4, R16 ;  /* 0x000000040b107825 */ /* 0x004fc800078e0210 */
[C---:B---3--:R-:W-:Y:S01]  /*f3b0*/  IMAD.WIDE R24, R11.reuse, 0x4, R24 ;  /* 0x000000040b187825 */ /* 0x048fe200078e0218 */
[----:B------:R2:W-:Y:S03]  /*f3c0*/  STL.64 [R1+0x70], R16 ;  /* 0x0000701001007387 */ /* 0x0005e60000100a00 */
[C---:B-----5:R-:W-:Y:S01]  /*f3d0*/  IMAD.WIDE R38, R11.reuse, 0x4, R26 ;  /* 0x000000040b267825 */ /* 0x060fe200078e021a */
[----:B------:R-:W-:Y:S03]  /*f3e0*/  LDGSTS.E [R7+0xa780], desc[UR28][R16.64], !P1 ;  /* 0x0a78000010077fae */ /* 0x000fe6000c9a101c */
[C---:B------:R-:W-:Y:S01]  /*f3f0*/  IMAD.WIDE R20, R11.reuse, 0x4, R20 ;  /* 0x000000040b147825 */ /* 0x040fe200078e0214 */
[----:B-1----:R-:W3:Y:S04]  /*f400*/  LDL.LU.64 R28, [R1+0x348] ;  /* 0x00034800011c7983 */ /* 0x002ee80000300a00 */
[----:B------:R-:W-:Y:S04]  /*f410*/  LDGSTS.E [R7+0xae00], desc[UR28][R24.64], !P2 ;  /* 0x0ae0000018077fae */ /* 0x000fe8000d1a101c */
[----:B--2---:R-:W2:Y:S01]  /*f420*/  LDL.LU.64 R16, [R1+0x340] ;  /* 0x0003400001107983 */ /* 0x004ea20000300a00 */
[----:B------:R-:W-:-:S03]  /*f430*/  IMAD.WIDE R18, R11, 0x4, R18 ;  /* 0x000000040b127825 */ /* 0x000fc600078e0212 */
[----:B------:R1:W-:Y:S04]  /*f440*/  STL.64 [R1+0x78], R24 ;  /* 0x0000781801007387 */ /* 0x0003e80000100a00 */
[----:B------:R5:W-:Y:S01]  /*f450*/  STL.64 [R1+0x88], R38 ;  /* 0x0000882601007387 */ /* 0x000be20000100a00 */
[----:B------:R-:W-:-:S03]  /*f460*/  IMAD.WIDE R40, R11, 0x4, R36 ;  /* 0x000000040b287825 */ /* 0x000fc600078e0224 */
[----:B------:R-:W-:Y:S04]  /*f470*/  STL.64 [R1+0x98], R20 ;  /* 0x0000981401007387 */ /* 0x000fe80000100a00 */
[----:B------:R-:W2:Y:S04]  /*f480*/  LDL.LU.64 R26, [R1+0x338] ;  /* 0x00033800011a7983 */ /* 0x000ea80000300a00 */
[----:B------:R5:W-:Y:S04]  /*f490*/  STL.64 [R1+0xa8], R18 ;  /* 0x0000a81201007387 */ /* 0x000be80000100a00 */
[----:B-1----:R-:W2:Y:S04]  /*f4a0*/  LDL.LU.64 R24, [R1+0x330] ;  /* 0x0003300001187983 */ /* 0x002ea80000300a00 */
[----:B------:R5:W-:Y:S04]  /*f4b0*/  LDGSTS.E [R7+0xae80], desc[UR28][R38.64], !P2 ;  /* 0x0ae8000026077fae */ /* 0x000be8000d1a101c */
[----:B------:R-:W-:Y:S04]  /*f4c0*/  LDGSTS.E [R7+0xaf00], desc[UR28][R20.64], !P2 ;  /* 0x0af0000014077fae */ /* 0x000fe8000d1a101c */
[----:B------:R-:W-:Y:S01]  /*f4d0*/  LDGSTS.E [R7+0xaf80], desc[UR28][R18.64], !P2 ;  /* 0x0af8000012077fae */ /* 0x000fe2000d1a101c */
[----:B------:R-:W-:-:S03]  /*f4e0*/  IMAD.WIDE R36, R11, 0x4, R22 ;  /* 0x000000040b247825 */ /* 0x000fc600078e0216 */
[----:B------:R-:W-:Y:S01]  /*f4f0*/  LDGSTS.E [R7+0xb600], desc[UR28][R40.64], !P3 ;  /* 0x0b60000028077fae */ /* 0x000fe2000d9a101c */
[----:B-----5:R-:W-:-:S04]  /*f500*/  IMAD.WIDE R38, R11, 0x4, R30 ;  /* 0x000000040b267825 */ /* 0x020fc800078e021e */
[----:B------:R-:W-:Y:S01]  /*f510*/  VIADD R12, R12, 0xffffff9c ;  /* 0xffffff9c0c0c7836 */ /* 0x000fe20000000000 */
[----:B------:R3:W-:Y:S04]  /*f520*/  LDGSTS.E [R7+0xb680], desc[UR28][R38.64], !P3 ;  /* 0x0b68000026077fae */ /* 0x0007e8000d9a101c */
[----:B------:R-:W5:Y:S04]  /*f530*/  LDL.LU.64 R18, [R1+0x328] ;  /* 0x0003280001127983 */ /* 0x000f680000300a00 */
[----:B------:R-:W5:Y:S04]  /*f540*/  LDL.LU.64 R20, [R1+0x320] ;  /* 0x0003200001147983 */ /* 0x000f680000300a00 */
[----:B------:R-:W-:Y:S04]  /*f550*/  STL.64 [R1+0xb0], R40 ;  /* 0x0000b02801007387 */ /* 0x000fe80000100a00 */
[----:B------:R-:W5:Y:S04]  /*f560*/  LDL.LU.64 R22, [R1+0x700] ;  /* 0x0007000001167983 */ /* 0x000f680000300a00 */
[----:B------:R-:W-:Y:S01]  /*f570*/  STL.64 [R1+0xb8], R38 ;  /* 0x0000b82601007387 */ /* 0x000fe20000100a00 */
[----:B----4-:R-:W-:-:S03]  /*f580*/  IMAD.WIDE R30, R11, 0x4, R250 ;  /* 0x000000040b1e7825 */ /* 0x010fc600078e02fa */
[----:B------:R2:W-:Y:S04]  /*f590*/  LDGSTS.E [R7+0xb700], desc[UR28][R36.64], !P3 ;  /* 0x0b70000024077fae */ /* 0x0005e8000d9a101c */
[----:B------:R-:W4:Y:S01]  /*f5a0*/  LDL.LU.64 R250, [R1+0x708] ;  /* 0x0007080001fa7983 */ /* 0x000f220000300a00 */
[----:B------:R-:W-:-:S03]  /*f5b0*/  ISETP.GE.U32.AND P0, PT, R12, 0x7fffff5d, PT ;  /* 0x7fffff5d0c00780c */ /* 0x000fc60003f06070 */
[----:B------:R-:W-:Y:S04]  /*f5c0*/  STL.64 [R1+0xd0], R36 ;  /* 0x0000d02401007387 */ /* 0x000fe80000100a00 */
[----:B------:R1:W-:Y:S04]  /*f5d0*/  STL.64 [R1+0xd8], R30 ;  /* 0x0000d81e01007387 */ /* 0x0003e80000100a00 */
[----:B------:R1:W-:Y:S04]  /*f5e0*/  LDGSTS.E [R7+0xb780], desc[UR28][R30.64], !P3 ;  /* 0x0b7800001e077fae */ /* 0x0003e8000d9a101c */
[----:B-1----:R-:W4:Y:S01]  /*f5f0*/  LDL.LU.64 R30, [R1+0x710] ;  /* 0x00071000011e7983 */ /* 0x002f220000300a00 */
[----:B---3--:R-:W-:-:S03]  /*f600*/  IMAD.WIDE R38, R11, 0x4, R28 ;  /* 0x000000040b267825 */ /* 0x008fc600078e021c */
[----:B------:R-:W3:Y:S01]  /*f610*/  LDL.LU.64 R28, [R1+0x728] ;  /* 0x00072800011c7983 */ /* 0x000ee20000300a00 */
[----:B--2---:R-:W-:-:S03]  /*f620*/  IMAD.WIDE R36, R11, 0x4, R16 ;  /* 0x000000040b247825 */ /* 0x004fc600078e0210 */
[----:B------:R1:W-:Y:S04]  /*f630*/  STL.64 [R1+0x100], R38 ;  /* 0x0001002601007387 */ /* 0x0003e80000100a00 */
[----:B------:R-:W2:Y:S04]  /*f640*/  LDL.LU.64 R16, [R1+0x730] ;  /* 0x0007300001107983 */ /* 0x000ea80000300a00 */
[----:B------:R1:W-:Y:S04]  /*f650*/  STL.64 [R1+0x108], R36 ;  /* 0x0001082401007387 */ /* 0x0003e80000100a00 */
[----:B------:R-:W2:Y:S01]  /*f660*/  LDL.LU.64 R40, [R1+0x740] ;  /* 0x0007400001287983 */ /* 0x000ea20000300a00 */
[----:B------:R-:W-:-:S03]  /*f670*/  IMAD.WIDE R26, R11, 0x4, R26 ;  /* 0x000000040b1a7825 */ /* 0x000fc600078e021a */
[----:B------:R-:W-:Y:S01]  /*f680*/  LDGSTS.E [R7+0xbe00], desc[UR28][R38.64], !P6 ;  /* 0x0be0000026077fae */ /* 0x000fe2000f1a101c */
[----:B------:R-:W-:-:S03]  /*f690*/  IMAD.WIDE R24, R11, 0x4, R24 ;  /* 0x000000040b187825 */ /* 0x000fc600078e0218 */
[----:B------:R-:W-:Y:S04]  /*f6a0*/  STL.64 [R1+0x110], R26 ;  /* 0x0001101a01007387 */ /* 0x000fe80000100a00 */
[----:B------:R5:W-:Y:S04]  /*f6b0*/  STL.64 [R1+0x118], R24 ;  /* 0x0001181801007387 */ /* 0x000be80000100a00 */
[----:B------:R-:W-:Y:S04]  /*f6c0*/  LDGSTS.E [R7+0xbe80], desc[UR28][R36.64], !P6 ;  /* 0x0be8000024077fae */ /* 0x000fe8000f1a101c */
[----:B-1----:R-:W2:Y:S04]  /*f6d0*/  LDL.LU.64 R38, [R1+0x748] ;  /* 0x0007480001267983 */ /* 0x002ea80000300a00 */
[----:B------:R-:W-:Y:S04]  /*f6e0*/  LDGSTS.E [R7+0xbf00], desc[UR28][R26.64], !P6 ;  /* 0x0bf000001a077fae */ /* 0x000fe8000f1a101c */
[----:B------:R-:W2:Y:S04]  /*f6f0*/  LDL.LU.64 R36, [R1+0x758] ;  /* 0x0007580001247983 */ /* 0x000ea80000300a00 */
[----:B------:R-:W-:Y:S01]  /*f700*/  LDGSTS.E [R7+0xbf80], desc[UR28][R24.64], !P6 ;  /* 0x0bf8000018077fae */ /* 0x000fe2000f1a101c */
[----:B-----5:R-:W-:-:S04]  /*f710*/  IMAD.WIDE R18, R11, 0x4, R18 ;  /* 0x000000040b127825 */ /* 0x020fc800078e0212 */
[C---:B------:R-:W-:Y:S01]  /*f720*/  IMAD.WIDE R20, R11.reuse, 0x4, R20 ;  /* 0x000000040b147825 */ /* 0x040fe200078e0214 */
[----:B------:R1:W-:Y:S04]  /*f730*/  STL.64 [R1+0x160], R18 ;  /* 0x0001601201007387 */ /* 0x0003e80000100a00 */
[----:B------:R-:W-:Y:S01]  /*f740*/  LDGSTS.E [R7+0xc600], desc[UR28][R18.64], !P0 ;  /* 0x0c60000012077fae */ /* 0x000fe2000c1a101c */
[----:B------:R-:W-:-:S03]  /*f750*/  IMAD.WIDE R44, R11, 0x4, R22 ;  /* 0x000000040b2c7825 */ /* 0x000fc600078e0216 */
[----:B------:R-:W5:Y:S04]  /*f760*/  LDL.LU.64 R24, [R1+0x760] ;  /* 0x0007600001187983 */ /* 0x000f680000300a00 */
[----:B------:R4:W-:Y:S04]  /*f770*/  STL.64 [R1+0x168], R20 ;  /* 0x0001681401007387 */ /* 0x0009e80000100a00 */
[----:B------:R-:W-:Y:S04]  /*f780*/  STL.64 [R1+0x170], R44 ;  /* 0x0001702c01007387 */ /* 0x000fe80000100a00 */
[----:B-1----:R-:W5:Y:S04]  /*f790*/  LDL.LU.64 R18, [R1+0x768] ;  /* 0x0007680001127983 */ /* 0x002f680000300a00 */
[----:B------:R-:W-:Y:S01]  /*f7a0*/  LDGSTS.E [R7+0xc680], desc[UR28][R20.64], !P0 ;  /* 0x0c68000014077fae */ /* 0x000fe2000c1a101c */
[----:B----4-:R-:W-:Y:S01]  /*f7b0*/  IMAD.WIDE R42, R11, 0x4, R250 ;  /* 0x000000040b2a7825 */ /* 0x010fe200078e02fa */
[----:B------:R-:W-:-:S02]  /*f7c0*/  IADD3 R12, PT, PT, R15, -0x68, RZ ;  /* 0xffffff980f0c7810 */ /* 0x000fc40007ffe0ff */
[----:B------:R1:W-:Y:S01]  /*f7d0*/  LDGSTS.E [R7+0xc700], desc[UR28][R44.64], !P0 ;  /* 0x0c7000002c077fae */ /* 0x0003e2000c1a101c */
[----:B------:R-:W4:Y:S03]  /*f7e0*/  LDC R15, c[0x0][0x3a0] ;  /* 0x0000e800ff0f7b82 */ /* 0x000f260000000800 */
[----:B------:R-:W-:Y:S04]  /*f7f0*/  STL.64 [R1+0x178], R42 ;  /* 0x0001782a01007387 */ /* 0x000fe80000100a00 */
[----:B------:R-:W5:Y:S04]  /*f800*/  LDL.LU.64 R26, [R1+0x788] ;  /* 0x00078800011a7983 */ /* 0x000f680000300a00 */
[----:B------:R-:W5:Y:S04]  /*f810*/  LDL.LU.64 R22, [R1+0x790] ;  /* 0x0007900001167983 */ /* 0x000f680000300a00 */
[----:B------:R-:W5:Y:S04]  /*f820*/  LDL.LU.64 R20, [R1+0x798] ;  /* 0x0007980001147983 */ /* 0x000f680000300a00 */
[----:B------:R-:W5:Y:S01]  /*f830*/  LDL.LU.64 R250, [R1+0x7a0] ;  /* 0x0007a00001fa7983 */ /* 0x000f620000300a00 */
[----:B------:R-:W-:Y:S01]  /*f840*/  ISETP.GE.U32.AND P1, PT, R12, 0x7fffff59, PT ;  /* 0x7fffff590c00780c */ /* 0x000fe20003f26070 */
[----:B------:R-:W-:-:S02]  /*f850*/  VIADD R12, R14, 0xffffff94 ;  /* 0xffffff940e0c7836 */ /* 0x000fc40000000000 */
[----:B------:R-:W1:Y:S01]  /*f860*/  LDC R14, c[0x0][0x3a0] ;  /* 0x0000e800ff0e7b82 */ /* 0x000e620000000800 */
[----:B------:R-:W-:Y:S01]  /*f870*/  IMAD.WIDE R30, R11, 0x4, R30 ;  /* 0x000000040b1e7825 */ /* 0x000fe200078e021e */
[----:B------:R1:W-:Y:S01]  /*f880*/  LDGSTS.E [R7+0xc780], desc[UR28][R42.64], !P0 ;  /* 0x0c7800002a077fae */ /* 0x0003e2000c1a101c */
[----:B------:R-:W-:Y:S02]  /*f890*/  ISETP.GE.U32.AND P2, PT, R12, 0x7fffff55, PT ;  /* 0x7fffff550c00780c */ /* 0x000fe40003f46070 */
[----:B------:R-:W-:-:S03]  /*f8a0*/  VIADD R12, R13, 0xffffff90 ;  /* 0xffffff900d0c7836 */ /* 0x000fc60000000000 */
[----:B------:R-:W1:Y:S02]  /*f8b0*/  LDC R13, c[0x0][0x3a0] ;  /* 0x0000e800ff0d7b82 */ /* 0x000e640000000800 */
[----:B------:R-:W-:Y:S01]  /*f8c0*/  ISETP.GE.U32.AND P3, PT, R12, 0x7fffff51, PT ;  /* 0x7fffff510c00780c */ /* 0x000fe20003f66070 */
[----:B------:R-:W-:Y:S01]  /*f8d0*/  STL.64 [R1+0x180], R30 ;  /* 0x0001801e01007387 */ /* 0x000fe20000100a00 */
[----:B----4-:R-:W-:-:S03]  /*f8e0*/  IADD3 R12, PT, PT, R15, -0x74, RZ ;  /* 0xffffff8c0f0c7810 */ /* 0x010fc60007ffe0ff */
[----:B------:R-:W-:Y:S01]  /*f8f0*/  LDGSTS.E [R7+0xce00], desc[UR28][R30.64], !P1 ;  /* 0x0ce000001e077fae */ /* 0x000fe2000c9a101c */
[----:B------:R-:W-:Y:S01]  /*f900*/  ISETP.GE.U32.AND P6, PT, R12, 0x7fffff4d, PT ;  /* 0x7fffff4d0c00780c */ /* 0x000fe20003fc6070 */
[----:B-1----:R-:W-:-:S05]  /*f910*/  VIADD R12, R14, 0xffffff88 ;  /* 0xffffff880e0c7836 */ /* 0x002fca0000000000 */
[----:B------:R-:W-:Y:S01]  /*f920*/  ISETP.GE.U32.AND P0, PT, R12, 0x7fffff49, PT ;  /* 0x7fffff490c00780c */ /* 0x000fe20003f06070 */
[----:B------:R-:W-:Y:S02]  /*f930*/  VIADD R12, R13, 0xffffff84 ;  /* 0xffffff840d0c7836 */ /* 0x000fe40000000000 */
[----:B---3--:R-:W-:-:S05]  /*f940*/  IMAD.WIDE R28, R11, 0x4, R28 ;  /* 0x000000040b1c7825 */ /* 0x008fca00078e021c */
[----:B------:R-:W-:Y:S04]  /*f950*/  STL.64 [R1+0x188], R28 ;  /* 0x0001881c01007387 */ /* 0x000fe80000100a00 */
[----:B------:R-:W-:Y:S01]  /*f960*/  LDGSTS.E [R7+0xce80], desc[UR28][R28.64], !P1 ;  /* 0x0ce800001c077fae */ /* 0x000fe2000c9a101c */
[----:B--2---:R-:W-:-:S04]  /*f970*/  IMAD.WIDE R16, R11, 0x4, R16 ;  /* 0x000000040b107825 */ /* 0x004fc800078e0210 */
[C---:B------:R-:W-:Y:S01]  /*f980*/  IMAD.WIDE R14, R11.reuse, 0x4, R40 ;  /* 0x000000040b0e7825 */ /* 0x040fe200078e0228 */
[----:B------:R1:W-:Y:S04]  /*f990*/  STL.64 [R1+0x190], R16 ;  /* 0x0001901001007387 */ /* 0x0003e80000100a00 */
[----:B------:R2:W-:Y:S04]  /*f9a0*/  STL.64 [R1+0x198], R14 ;  /* 0x0001980e01007387 */ /* 0x0005e80000100a00 */
[----:B------:R-:W-:Y:S04]  /*f9b0*/  LDGSTS.E [R7+0xcf00], desc[UR28][R16.64], !P1 ;  /* 0x0cf0000010077fae */ /* 0x000fe8000c9a101c */
[----:B------:R2:W-:Y:S04]  /*f9c0*/  LDGSTS.E [R7+0xcf80], desc[UR28][R14.64], !P1 ;  /* 0x0cf800000e077fae */ /* 0x0005e8000c9a101c */
[----:B-1----:R-:W3:Y:S01]  /*f9d0*/  LDL.LU.64 R16, [R1+0x7b0] ;  /* 0x0007b00001107983 */ /* 0x002ee20000300a00 */
[----:B------:R-:W-:-:S03]  /*f9e0*/  IMAD.WIDE R44, R11, 0x4, R38 ;  /* 0x000000040b2c7825 */ /* 0x000fc600078e0226 */
[----:B------:R-:W4:Y:S04]  /*f9f0*/  LDL.LU.64 R30, [R1+0x7d8] ;  /* 0x0007d800011e7983 */ /* 0x000f280000300a00 */
[----:B------:R-:W4:Y:S01]  /*fa00*/  LDL.LU.64 R28, [R1+0x7d0] ;  /* 0x0007d000011c7983 */ /* 0x000f220000300a00 */
[----:B------:R-:W-:-:S03]  /*fa10*/  IMAD.WIDE R42, R11, 0x4, R36 ;  /* 0x000000040b2a7825 */ /* 0x000fc600078e0224 */
[----:B------:R-:W4:Y:S04]  /*fa20*/  LDL.LU.64 R38, [R1+0x7c8] ;  /* 0x0007c80001267983 */ /* 0x000f280000300a00 */
[----:B------:R-:W-:Y:S04]  /*fa30*/  STL.64 [R1+0x250], R44 ;  /* 0x0002502c01007387 */ /* 0x000fe80000100a00 */
[----:B------:R-:W4:Y:S04]  /*fa40*/  LDL.LU.64 R40, [R1+0x7f0] ;  /* 0x0007f00001287983 */ /* 0x000f280000300a00 */
[----:B------:R-:W-:Y:S01]  /*fa50*/  STL.64 [R1+0x268], R42 ;  /* 0x0002682a01007387 */ /* 0x000fe20000100a00 */
[----:B-----5:R-:W-:Y:S01]  /*fa60*/  IMAD.WIDE R24, R11, 0x4, R24 ;  /* 0x000000040b187825 */ /* 0x020fe200078e0218 */
[----:B------:R-:W-:-:S02]  /*fa70*/  ISETP.GE.U32.AND P1, PT, R12, 0x7fffff45, PT ;  /* 0x7fffff450c00780c */ /* 0x000fc40003f26070 */
[----:B------:R1:W-:Y:S04]  /*fa80*/  LDGSTS.E [R7+0xd600], desc[UR28][R44.64], !P2 ;  /* 0x0d6000002c077fae */ /* 0x0003e8000d1a101c */
[----:B------:R-:W-:Y:S04]  /*fa90*/  STL.64 [R1+0x680], R24 ;  /* 0x0006801801007387 */ /* 0x000fe80000100a00 */
[----:B------:R-:W-:Y:S01]  /*faa0*/  LDGSTS.E [R7+0xd680], desc[UR28][R42.64], !P2 ;  /* 0x0d6800002a077fae */ /* 0x000fe2000d1a101c */
[----:B------:R-:W-:-:S05]  /*fab0*/  IMAD.WIDE R18, R11, 0x4, R18 ;  /* 0x000000040b127825 */ /* 0x000fca00078e0212 */
[----:B------:R-:W-:Y:S01]  /*fac0*/  STL.64 [R1+0x688], R18 ;  /* 0x0006881201007387 */ /* 0x000fe20000100a00 */
[----:B------:R-:W-:-:S04]  /*fad0*/  IMAD.WIDE R36, R11, 0x4, R26 ;  /* 0x000000040b247825 */ /* 0x000fc800078e021a */
[C---:B------:R-:W-:Y:S01]  /*fae0*/  IMAD.WIDE R26, R11.reuse, 0x4, R22 ;  /* 0x000000040b1a7825 */ /* 0x040fe200078e0216 */
[----:B------:R5:W-:Y:S03]  /*faf0*/  STL.64 [R1+0x278], R36 ;  /* 0x0002782401007387 */ /* 0x000be60000100a00 */
[C---:B--2---:R-:W-:Y:S01]  /*fb00*/  IMAD.WIDE R14, R11.reuse, 0x4, R20 ;  /* 0x000000040b0e7825 */ /* 0x044fe200078e0214 */
[----:B------:R2:W-:Y:S04]  /*fb10*/  STL.64 [R1+0x618], R26 ;  /* 0x0006181a01007387 */ /* 0x0005e80000100a00 */
[----:B------:R-:W4:Y:S01]  /*fb20*/  LDL.LU.64 R22, [R1+0x820] ;  /* 0x0008200001167983 */ /* 0x000f220000300a00 */
[----:B------:R-:W-:-:S03]  /*fb30*/  IMAD.WIDE R12, R11, 0x4, R250 ;  /* 0x000000040b0c7825 */ /* 0x000fc600078e02fa */
[----:B------:R-:W4:Y:S04]  /*fb40*/  LDL.LU.64 R20, [R1+0x818] ;  /* 0x0008180001147983 */ /* 0x000f280000300a00 */
[----:B------:R1:W-:Y:S04]  /*fb50*/  STL.64 [R1+0x690], R14 ;  /* 0x0006900e01007387 */ /* 0x0003e80000100a00 */
[----:B------:R-:W4:Y:S04]  /*fb60*/  LDL.LU.64 R250, [R1+0x7e8] ;  /* 0x0007e80001fa7983 */ /* 0x000f280000300a00 */
[----:B------:R1:W-:Y:S04]  /*fb70*/  STL.64 [R1+0x698], R12 ;  /* 0x0006980c01007387 */ /* 0x0003e80000100a00 */
[----:B------:R-:W-:Y:S04]  /*fb80*/  LDGSTS.E [R7+0xd700], desc[UR28][R36.64], !P2 ;  /* 0x0d70000024077fae */ /* 0x000fe8000d1a101c */
[----:B------:R-:W-:Y:S04]  /*fb90*/  LDGSTS.E [R7+0xd780], desc[UR28][R26.64], !P2 ;  /* 0x0d7800001a077fae */ /* 0x000fe8000d1a101c */
[----:B------:R-:W-:Y:S04]  /*fba0*/  LDGSTS.E [R7+0xde00], desc[UR28][R24.64], !P3 ;  /* 0x0de0000018077fae */ /* 0x000fe8000d9a101c */
[----:B-----5:R-:W5:Y:S04]  /*fbb0*/  LDL.LU.64 R36, [R1+0x810] ;  /* 0x0008100001247983 */ /* 0x020f680000300a00 */
[----:B--2---:R-:W2:Y:S04]  /*fbc0*/  LDL.LU.64 R26, [R1+0x808] ;  /* 0x00080800011a7983 */ /* 0x004ea80000300a00 */
[----:B------:R-:W-:Y:S04]  /*fbd0*/  LDGSTS.E [R7+0xde80], desc[UR28][R18.64], !P3 ;  /* 0x0de8000012077fae */ /* 0x000fe8000d9a101c */
[----:B------:R-:W2:Y:S04]  /*fbe0*/  LDL.LU.64 R24, [R1+0x800] ;  /* 0x0008000001187983 */ /* 0x000ea80000300a00 */
[----:B------:R1:W-:Y:S04]  /*fbf0*/  LDGSTS.E [R7+0xdf00], desc[UR28][R14.64], !P3 ;  /* 0x0df000000e077fae */ /* 0x0003e8000d9a101c */
[----:B------:R-:W2:Y:S04]  /*fc00*/  LDL.LU.64 R18, [R1+0x7f8] ;  /* 0x0007f80001127983 */ /* 0x000ea80000300a00 */
[----:B------:R1:W-:Y:S01]  /*fc10*/  LDGSTS.E [R7+0xdf80], desc[UR28][R12.64], !P3 ;  /* 0x0df800000c077fae */ /* 0x0003e2000d9a101c */
[----:B---3--:R-:W-:-:S04]  /*fc20*/  IMAD.WIDE R16, R11, 0x4, R16 ;  /* 0x000000040b107825 */ /* 0x008fc800078e0210 */
[C---:B----4-:R-:W-:Y:S01]  /*fc30*/  IMAD.WIDE R50, R11.reuse, 0x4, R30 ;  /* 0x000000040b327825 */ /* 0x050fe200078e021e */
[----:B------:R-:W-:Y:S03]  /*fc40*/  LDGSTS.E [R7+0xe600], desc[UR28][R16.64], !P6 ;  /* 0x0e60000010077fae */ /* 0x000fe6000f1a101c */
[C---:B-1----:R-:W-:Y:S01]  /*fc50*/  IMAD.WIDE R44, R11.reuse, 0x4, R28 ;  /* 0x000000040b2c7825 */ /* 0x042fe200078e021c */
[----:B------:R-:W3:Y:S04]  /*fc60*/  LDL.LU.64 R30, [R1+0x7e0] ;  /* 0x0007e000011e7983 */ /* 0x000ee80000300a00 */
[----:B------:R-:W-:Y:S04]  /*fc70*/  STL.64 [R1+0x700], R16 ;  /* 0x0007001001007387 */ /* 0x000fe80000100a00 */
[----:B------:R-:W4:Y:S04]  /*fc80*/  LDL.LU.64 R28, [R1+0x7c0] ;  /* 0x0007c000011c7983 */ /* 0x000f280000300a00 */
[----:B------:R-:W-:Y:S01]  /*fc90*/  STL.64 [R1+0x708], R50 ;  /* 0x0007083201007387 */ /* 0x000fe20000100a00 */
[----:B------:R-:W-:-:S03]  /*fca0*/  IMAD.WIDE R48, R11, 0x4, R40 ;  /* 0x000000040b307825 */ /* 0x000fc600078e0228 */
[----:B------:R-:W-:Y:S01]  /*fcb0*/  STL.64 [R1+0x780], R44 ;  /* 0x0007802c01007387 */ /* 0x000fe20000100a00 */
[----:B------:R-:W-:-:S03]  /*fcc0*/  IMAD.WIDE R38, R11, 0x4, R38 ;  /* 0x000000040b267825 */ /* 0x000fc600078e0226 */
[----:B------:R-:W4:Y:S04]  /*fcd0*/  LDL.LU.64 R42, [R1+0x7b8] ;  /* 0x0007b800012a7983 */ /* 0x000f280000300a00 */
[----:B------:R-:W4:Y:S04]  /*fce0*/  LDL.LU.64 R40, [R1+0x7a8] ;  /* 0x0007a80001287983 */ /* 0x000f280000300a00 */
[----:B------:R-:W-:Y:S04]  /*fcf0*/  LDGSTS.E [R7+0xe680], desc[UR28][R50.64], !P6 ;  /* 0x0e68000032077fae */ /* 0x000fe8000f1a101c */
[----:B------:R-:W-:Y:S04]  /*fd00*/  LDGSTS.E [R7+0xe700], desc[UR28][R48.64], !P6 ;  /* 0x0e70000030077fae */ /* 0x000fe8000f1a101c */
[----:B------:R-:W-:Y:S04]  /*fd10*/  STL.64 [R1+0x710], R48 ;  /* 0x0007103001007387 */ /* 0x000fe80000100a00 */
[----:B------:R5:W-:Y:S01]  /*fd20*/  STL.64 [R1+0x788], R38 ;  /* 0x0007882601007387 */ /* 0x000be20000100a00 */
[----:B------:R-:W-:-:S04]  /*fd30*/  IMAD.WIDE R46, R11, 0x4, R22 ;  /* 0x000000040b2e7825 */ /* 0x000fc800078e0216 */
[C---:B------:R-:W-:Y:S01]  /*fd40*/  IMAD.WIDE R14, R11.reuse, 0x4, R20 ;  /* 0x000000040b0e7825 */ /* 0x040fe200078e0214 */
[----:B------:R-:W-:Y:S04]  /*fd50*/  LDGSTS.E [R7+0xe780], desc[UR28][R46.64], !P6 ;  /* 0x0e7800002e077fae */ /* 0x000fe8000f1a101c */
[----:B------:R-:W-:Y:S01]  /*fd60*/  LDGSTS.E [R7+0xee00], desc[UR28][R44.64], !P0 ;  /* 0x0ee000002c077fae */ /* 0x000fe2000c1a101c */
[----:B------:R-:W-:-:S03]  /*fd70*/  IMAD.WIDE R12, R11, 0x4, R250 ;  /* 0x000000040b0c7825 */ /* 0x000fc600078e02fa */
[----:B------:R-:W-:Y:S04]  /*fd80*/  STL.64 [R1+0x718], R46 ;  /* 0x0007182e01007387 */ /* 0x000fe80000100a00 */
[----:B------:R5:W-:Y:S04]  /*fd90*/  LDGSTS.E [R7+0xee80], desc[UR28][R38.64], !P0 ;  /* 0x0ee8000026077fae */ /* 0x000be8000c1a101c */
[----:B------:R-:W4:Y:S04]  /*fda0*/  LDL.64 R22, [R1+0x9c8] ;  /* 0x0009c80001167983 */ /* 0x000f280000100a00 */
[----:B------:R1:W-:Y:S04]  /*fdb0*/  STL.64 [R1+0x790], R14 ;  /* 0x0007900e01007387 */ /* 0x0003e80000100a00 */
[----:B------:R-:W4:Y:S01]  /*fdc0*/  LDL.64 R20, [R1+0x9d0] ;  /* 0x0009d00001147983 */ /* 0x000f220000100a00 */
[----:B-----5:R-:W-:-:S03]  /*fdd0*/  IMAD.WIDE R38, R11, 0x4, R36 ;  /* 0x000000040b267825 */ /* 0x020fc600078e0224 */
[----:B------:R5:W-:Y:S01]  /*fde0*/  STL.64 [R1+0x798], R12 ;  /* 0x0007980c01007387 */ /* 0x000be20000100a00 */
[----:B--2---:R-:W-:-:S03]  /*fdf0*/  IMAD.WIDE R36, R11, 0x4, R26 ;  /* 0x000000040b247825 */ /* 0x004fc600078e021a */
[----:B------:R-:W2:Y:S04]  /*fe00*/  LDL.64 R250, [R1+0xa48] ;  /* 0x000a480001fa7983 */ /* 0x000ea80000100a00 */
[----:B------:R-:W2:Y:S01]  /*fe10*/  LDL.64 R16, [R1+0xa50] ;  /* 0x000a500001107983 */ /* 0x000ea20000100a00 */
[----:B------:R-:W-:-:S03]  /*fe20*/  IMAD.WIDE R26, R11, 0x4, R24 ;  /* 0x000000040b1a7825 */ /* 0x000fc600078e0218 */
[----:B------:R1:W-:Y:S01]  /*fe30*/  STL.64 [R1+0x818], R38 ;  /* 0x0008182601007387 */ /* 0x0003e20000100a00 */
[----:B------:R-:W-:-:S03]  /*fe40*/  UIADD3 UR6, UPT, UPT, UR6, -0x80, URZ ;  /* 0xffffff8006067890 */ /* 0x000fc6000fffe0ff */
[----:B------:R1:W-:Y:S01]  /*fe50*/  LDGSTS.E [R7+0xef00], desc[UR28][R14.64], !P0 ;  /* 0x0ef000000e077fae */ /* 0x0003e2000c1a101c */
[----:B------:R-:W-:Y:S01]  /*fe60*/  IMAD.WIDE R24, R11, 0x4, R18 ;  /* 0x000000040b187825 */ /* 0x000fe200078e0212 */
[----:B------:R-:W-:Y:S02]  /*fe70*/  UISETP.GE.U32.AND UP0, UPT, UR6, 0x7fffff41, UPT ;  /* 0x7fffff410600788c */ /* 0x000fe4000bf06070 */
[----:B------:R-:W2:Y:S04]  /*fe80*/  LDL.64 R18, [R1+0xac8] ;  /* 0x000ac80001127983 */ /* 0x000ea80000100a00 */
[----:B------:R5:W-:Y:S01]  /*fe90*/  LDGSTS.E [R7+0xef80], desc[UR28][R12.64], !P0 ;  /* 0x0ef800000c077fae */ /* 0x000be2000c1a101c */
[----:B------:R-:W-:Y:S02]  /*fea0*/  PLOP3.LUT P2, PT, PT, PT, UP0, 0x80, 0x8 ;  /* 0x000000000008781c */ /* 0x000fe40003f4f008 */
[----:B------:R-:W-:-:S02]  /*feb0*/  PLOP3.LUT P3, PT, PT, PT, UP0, 0x80, 0x8 ;  /* 0x000000000008781c */ /* 0x000fc40003f6f008 */
[----:B------:R-:W-:Y:S01]  /*fec0*/  PLOP3.LUT P6, PT, PT, PT, UP0, 0x80, 0x8 ;  /* 0x000000000008781c */ /* 0x000fe20003fcf008 */
[----:B------:R1:W-:Y:S01]  /*fed0*/  STL.64 [R1+0x808], R36 ;  /* 0x0008082401007387 */ /* 0x0003e20000100a00 */
[----:B------:R-:W-:-:S03]  /*fee0*/  PLOP3.LUT P0, PT, PT, PT, UP0, 0x80, 0x8 ;  /* 0x000000000008781c */ /* 0x000fc60003f0f008 */
[----:B------:R-:W-:Y:S04]  /*fef0*/  STL.64 [R1+0x880], R26 ;  /* 0x0008801a01007387 */ /* 0x000fe80000100a00 */
[----:B------:R-:W-:Y:S04]  /*ff00*/  STL.64 [R1+0x888], R24 ;  /* 0x0008881801007387 */ /* 0x000fe80000100a00 */
[----:B------:R-:W-:Y:S04]  /*ff10*/  LDGSTS.E [R7+0xf600], desc[UR28][R38.64], !P1 ;  /* 0x0f60000026077fae */ /* 0x000fe8000c9a101c */
[----:B------:R-:W-:Y:S01]  /*ff20*/  LDGSTS.E [R7+0xf680], desc[UR28][R36.64], !P1 ;  /* 0x0f68000024077fae */ /* 0x000fe2000c9a101c */
[----:B---3--:R-:W-:-:S04]  /*ff30*/  IMAD.WIDE R30, R11, 0x4, R30 ;  /* 0x000000040b1e7825 */ /* 0x008fc800078e021e */
[C---:B----4-:R-:W-:Y:S01]  /*ff40*/  IMAD.WIDE R28, R11.reuse, 0x4, R28 ;  /* 0x000000040b1c7825 */ /* 0x050fe200078e021c */
[----:B------:R3:W-:Y:S04]  /*ff50*/  STL.64 [R1+0x810], R30 ;  /* 0x0008101e01007387 */ /* 0x0007e80000100a00 */
[----:B------:R4:W-:Y:S04]  /*ff60*/  STL.64 [R1+0x820], R28 ;  /* 0x0008201c01007387 */ /* 0x0009e80000100a00 */
[----:B------:R-:W-:Y:S01]  /*ff70*/  LDGSTS.E [R7+0xf700], desc[UR28][R30.64], !P1 ;  /* 0x0f7000001e077fae */ /* 0x000fe2000c9a101c */
[----:B-1----:R-:W-:-:S03]  /*ff80*/  IMAD.WIDE R14, R11, 0x4, R42 ;  /* 0x000000040b0e7825 */ /* 0x002fc600078e022a */
[----:B------:R-:W-:Y:S01]  /*ff90*/  LDGSTS.E [R7+0xf780], desc[UR28][R28.64], !P1 ;  /* 0x0f7800001c077fae */ /* 0x000fe2000c9a101c */
[----:B-----5:R-:W-:-:S03]  /*ffa0*/  IMAD.WIDE R12, R11, 0x4, R40 ;  /* 0x000000040b0c7825 */ /* 0x020fc600078e0228 */
[----:B------:R-:W-:Y:S04]  /*ffb0*/  STL.64 [R1+0x890], R14 ;  /* 0x0008900e01007387 */ /* 0x000fe80000100a00 */
[----:B------:R1:W-:Y:S04]  /*ffc0*/  STL.64 [R1+0x898], R12 ;  /* 0x0008980c01007387 */ /* 0x0003e80000100a00 */
[----:B------:R-:W-:Y:S04]  /*ffd0*/  LDGSTS.E [R7+0xfe00], desc[UR28][R26.64], !P2 ;  /* 0x0fe000001a077fae */ /* 0x000fe8000d1a101c */
[----:B------:R-:W-:Y:S04]  /*ffe0*/  LDGSTS.E [R7+0xfe80], desc[UR28][R24.64], !P3 ;  /* 0x0fe8000018077fae */ /* 0x000fe8000d9a101c */
[----:B------:R-:W5:Y:S04]  /*fff0*/  LDL.64 R74, [R1+0xb48] ;  /* 0x000b4800014a7983 */ /* 0x000f680000100a00 */
[----:B------:R-:W-:Y:S04]  /*10000*/  LDGSTS.E [R7+0xff00], desc[UR28][R14.64], !P6 ;  /* 0x0ff000000e077fae */ /* 0x000fe8000f1a101c */
[----:B------:R-:W5:Y:S04]  /*10010*/  LDL.64 R72, [R1+0xb50] ;  /* 0x000b500001487983 */ /* 0x000f680000100a00 */
[----:B------:R-:W-:Y:S04]  /*10020*/  LDGSTS.E [R7+0xff80], desc[UR28][R12.64], !P0 ;  /* 0x0ff800000c077fae */ /* 0x000fe8000c1a101c */
[----:B------:R-:W5:Y:S04]  /*10030*/  LDL.64 R70, [R1+0xbc8] ;  /* 0x000bc80001467983 */ /* 0x000f680000100a00 */
[----:B------:R-:W0:Y:S04]  /*10040*/  LDGDEPBAR ;  /* 0x00000000000079af */ /* 0x000e280000000000 */
[----:B------:R-:W5:Y:S04]  /*10050*/  LDL.64 R68, [R1+0xbd0] ;  /* 0x000bd00001447983 */ /* 0x000f680000100a00 */
[----:B------:R-:W5:Y:S04]  /*10060*/  LDL.64 R66, [R1+0xc48] ;  /* 0x000c480001427983 */ /* 0x000f680000100a00 */
[----:B------:R-:W5:Y:S04]  /*10070*/  LDL.64 R64, [R1+0xc50] ;  /* 0x000c500001407983 */ /* 0x000f680000100a00 */
[----:B------:R-:W5:Y:S04]  /*10080*/  LDL.64 R62, [R1+0xed8] ;  /* 0x000ed800013e7983 */ /* 0x000f680000100a00 */
[----:B------:R-:W5:Y:S04]  /*10090*/  LDL.64 R60, [R1+0xee0] ;  /* 0x000ee000013c7983 */ /* 0x000f680000100a00 */
[----:B------:R-:W5:Y:S04]  /*100a0*/  LDL.64 R58, [R1+0xf58] ;  /* 0x000f5800013a7983 */ /* 0x000f680000100a00 */
[----:B------:R-:W5:Y:S04]  /*100b0*/  LDL.64 R56, [R1+0xf60] ;  /* 0x000f600001387983 */ /* 0x000f680000100a00 */
[----:B------:R-:W5:Y:S04]  /*100c0*/  LDL.64 R54, [R1+0x9d8] ;  /* 0x0009d80001367983 */ /* 0x000f680000100a00 */
[----:B------:R-:W-:Y:S04]  /*100d0*/  LDGSTS.E [R5+0x14000], desc[UR28][R22.64], P5 ;  /* 0x1400000016057fae */ /* 0x000fe8000a9a101c */
[----:B------:R-:W-:Y:S04]  /*100e0*/  LDGSTS.E [R5+0x14080], desc[UR28][R20.64], P4 ;  /* 0x1408000014057fae */ /* 0x000fe8000a1a101c */
[----:B--2---:R-:W-:Y:S04]  /*100f0*/  LDGSTS.E [R5+0x14800], desc[UR28][R250.64], P5 ;  /* 0x14800000fa057fae */ /* 0x004fe8000a9a101c */
[----:B------:R-:W-:Y:S04]  /*10100*/  LDGSTS.E [R5+0x14880], desc[UR28][R16.64], P4 ;  /* 0x1488000010057fae */ /* 0x000fe8000a1a101c */
[----:B------:R-:W2:Y:S04]  /*10110*/  LDL.64 R250, [R1+0x9e0] ;  /* 0x0009e00001fa7983 */ /* 0x000ea80000100a00 */
[----:B------:R-:W2:Y:S04]  /*10120*/  LDL.64 R16, [R1+0xa58] ;  /* 0x000a580001107983 */ /* 0x000ea80000100a00 */
[----:B------:R-:W-:Y:S04]  /*10130*/  LDGSTS.E [R5+0x15000], desc[UR28][R18.64], P5 ;  /* 0x1500000012057fae */ /* 0x000fe8000a9a101c */
[----:B------:R-:W-:Y:S04]  /*10140*/  LDGSTS.E [R5+0x15080], desc[UR28][R8.64], P4 ;  /* 0x1508000008057fae */ /* 0x000fe8000a1a101c */
[----:B------:R-:W2:Y:S04]  /*10150*/  LDL.LU.64 R8, [R1+0xfe0] ;  /* 0x000fe00001087983 */ /* 0x000ea80000300a00 */
[----:B------:R-:W2:Y:S04]  /*10160*/  LDL.64 R52, [R1+0xa60] ;  /* 0x000a600001347983 */ /* 0x000ea80000100a00 */
        /* <DEDUP_REMOVED lines=8> */
[----:B---3--:R-:W3:Y:S04]  /*101f0*/  LDL.64 R30, [R1+0xee8] ;  /* 0x000ee800011e7983 */ /* 0x008ee80000100a00 */
[----:B----4-:R-:W4:Y:S04]  /*10200*/  LDL.64 R28, [R1+0xef0] ;  /* 0x000ef000011c7983 */ /* 0x010f280000100a00 */
[----:B------:R-:W3:Y:S04]  /*10210*/  LDL.64 R26, [R1+0xf68] ;  /* 0x000f6800011a7983 */ /* 0x000ee80000100a00 */
[----:B------:R-:W3:Y:S04]  /*10220*/  LDL.64 R24, [R1+0xf70] ;  /* 0x000f700001187983 */ /* 0x000ee80000100a00 */
[----:B------:R-:W3:Y:S04]  /*10230*/  LDL.64 R22, [R1+0x9e8] ;  /* 0x0009e80001167983 */ /* 0x000ee80000100a00 */
[----:B------:R-:W4:Y:S04]  /*10240*/  LDL.64 R20, [R1+0x9f0] ;  /* 0x0009f00001147983 */ /* 0x000f280000100a00 */
[----:B------:R-:W4:Y:S04]  /*10250*/  LDL.64 R18, [R1+0xa68] ;  /* 0x000a680001127983 */ /* 0x000f280000100a00 */
[----:B-----5:R-:W-:Y:S04]  /*10260*/  LDGSTS.E [R5+0x15800], desc[UR28][R74.64], P5 ;  /* 0x158000004a057fae */ /* 0x020fe8000a9a101c */
[----:B------:R-:W-:Y:S04]  /*10270*/  LDGSTS.E [R5+0x15880], desc[UR28][R72.64], P4 ;  /* 0x1588000048057fae */ /* 0x000fe8000a1a101c */
[----:B------:R-:W5:Y:S04]  /*10280*/  LDL.64 R74, [R1+0xaf0] ;  /* 0x000af000014a7983 */ /* 0x000f680000100a00 */
[----:B------:R-:W-:Y:S04]  /*10290*/  LDGSTS.E [R5+0x16000], desc[UR28][R70.64], P5 ;  /* 0x1600000046057fae */ /* 0x000fe8000a9a101c */
[----:B------:R-:W5:Y:S04]  /*102a0*/  LDL.64 R72, [R1+0xb68] ;  /* 0x000b680001487983 */ /* 0x000f680000100a00 */
[----:B------:R-:W-:Y:S04]  /*102b0*/  LDGSTS.E [R5+0x16080], desc[UR28][R68.64], P4 ;  /* 0x1608000044057fae */ /* 0x000fe8000a1a101c */
[----:B------:R-:W-:Y:S04]  /*102c0*/  LDGSTS.E [R5+0x16800], desc[UR28][R66.64], P5 ;  /* 0x1680000042057fae */ /* 0x000fe8000a9a101c */
[----:B------:R-:W-:Y:S04]  /*102d0*/  LDGSTS.E [R5+0x16880], desc[UR28][R64.64], P4 ;  /* 0x1688000040057fae */ /* 0x000fe8000a1a101c */
[----:B------:R-:W-:Y:S04]  /*102e0*/  LDGSTS.E [R5+0x17000], desc[UR28][R62.64], P5 ;  /* 0x170000003e057fae */ /* 0x000fe8000a9a101c */
[----:B------:R-:W-:Y:S04]  /*102f0*/  LDGSTS.E [R5+0x17080], desc[UR28][R60.64], P4 ;  /* 0x170800003c057fae */ /* 0x000fe8000a1a101c */
[----:B------:R-:W-:Y:S04]  /*10300*/  LDGSTS.E [R5+0x17800], desc[UR28][R58.64], P5 ;  /* 0x178000003a057fae */ /* 0x000fe8000a9a101c */
[----:B------:R-:W-:Y:S04]  /*10310*/  LDGSTS.E [R5+0x17880], desc[UR28][R56.64], P4 ;  /* 0x1788000038057fae */ /* 0x000fe8000a1a101c */
        /* <DEDUP_REMOVED lines=8> */
[----:B--2---:R-:W-:Y:S04]  /*103a0*/  LDGSTS.E [R8+0x14100], desc[UR28][R54.64], P5 ;  /* 0x1410000036087fae */ /* 0x004fe8000a9a101c */
[----:B------:R-:W-:Y:S04]  /*103b0*/  LDGSTS.E [R8+0x14180], desc[UR28][R250.64], P4 ;  /* 0x14180000fa087fae */ /* 0x000fe8000a1a101c */
[----:B------:R-:W-:Y:S04]  /*103c0*/  LDGSTS.E [R8+0x14900], desc[UR28][R16.64], P5 ;  /* 0x1490000010087fae */ /* 0x000fe8000a9a101c */
[----:B------:R-:W-:Y:S04]  /*103d0*/  LDGSTS.E [R8+0x14980], desc[UR28][R52.64], P4 ;  /* 0x1498000034087fae */ /* 0x000fe8000a1a101c */
[----:B------:R-:W2:Y:S04]  /*103e0*/  LDL.64 R250, [R1+0xa70] ;  /* 0x000a700001fa7983 */ /* 0x000ea80000100a00 */
        /* <DEDUP_REMOVED lines=9> */
[----:B---3--:R-:W-:Y:S04]  /*10480*/  LDGSTS.E [R8+0x17100], desc[UR28][R30.64], P5 ;  /* 0x171000001e087fae */ /* 0x008fe8000a9a101c */
[----:B----4-:R-:W-:Y:S04]  /*10490*/  LDGSTS.E [R8+0x17180], desc[UR28][R28.64], P4 ;  /* 0x171800001c087fae */ /* 0x010fe8000a1a101c */
[----:B------:R-:W-:Y:S04]  /*104a0*/  LDGSTS.E [R8+0x17900], desc[UR28][R26.64], P5 ;  /* 0x179000001a087fae */ /* 0x000fe8000a9a101c */
[----:B------:R-:W-:Y:S04]  /*104b0*/  LDGSTS.E [R8+0x17980], desc[UR28][R24.64], P4 ;  /* 0x1798000018087fae */ /* 0x000fe8000a1a101c */
[----:B------:R-:W-:Y:S04]  /*104c0*/  LDGSTS.E [R4+0x14200], desc[UR28][R22.64], P5 ;  /* 0x1420000016047fae */ /* 0x000fe8000a9a101c */
[----:B------:R-:W-:Y:S04]  /*104d0*/  LDGSTS.E [R4+0x14280], desc[UR28][R20.64], P4 ;  /* 0x1428000014047fae */ /* 0x000fe8000a1a101c */
[----:B------:R-:W3:Y:S04]  /*104e0*/  LDL.64 R54, [R1+0xf80] ;  /* 0x000f800001367983 */ /* 0x000ee80000100a00 */
[----:B------:R-:W-:Y:S04]  /*104f0*/  LDGSTS.E [R4+0x14a00], desc[UR28][R18.64], P5 ;  /* 0x14a0000012047fae */ /* 0x000fe8000a9a101c */
[----:B------:R-:W4:Y:S04]  /*10500*/  LDL.64 R20, [R1+0x9f8] ;  /* 0x0009f80001147983 */ /* 0x000f280000100a00 */
        /* <DEDUP_REMOVED lines=15> */
[----:B--2---:R-:W-:Y:S04]  /*10600*/  LDGSTS.E [R4+0x14a80], desc[UR28][R250.64], P4 ;  /* 0x14a80000fa047fae */ /* 0x004fe8000a1a101c */
[----:B-----5:R-:W-:Y:S04]  /*10610*/  LDGSTS.E [R4+0x15200], desc[UR28][R16.64], P5 ;  /* 0x1520000010047fae */ /* 0x020fe8000a9a101c */
        /* <DEDUP_REMOVED lines=14> */
[----:B---3--:R-:W-:Y:S04]  /*10700*/  LDGSTS.E [R4+0x17a80], desc[UR28][R54.64], P4 ;  /* 0x17a8000036047fae */ /* 0x008fe8000a1a101c */
[----:B------:R-:W3:Y:S04]  /*10710*/  LDL.64 R70, [R1+0xb88] ;  /* 0x000b880001467983 */ /* 0x000ee80000100a00 */
[----:B----4-:R-:W-:Y:S04]  /*10720*/  LDGSTS.E [R9+0x14300], desc[UR28][R20.64], P5 ;  /* 0x1430000014097fae */ /* 0x010fe8000a9a101c */
[----:B------:R-:W4:Y:S04]  /*10730*/  LDL.64 R68, [R1+0xb90] ;  /* 0x000b900001447983 */ /* 0x000f280000100a00 */
[----:B------:R-:W-:Y:S04]  /*10740*/  LDGSTS.E [R9+0x14380], desc[UR28][R18.64], P4 ;  /* 0x1438000012097fae */ /* 0x000fe8000a1a101c */
[----:B------:R-:W-:Y:S04]  /*10750*/  LDGSTS.E [R9+0x14b00], desc[UR28][R52.64], P5 ;  /* 0x14b0000034097fae */ /* 0x000fe8000a9a101c */
[----:B------:R-:W-:Y:S04]  /*10760*/  LDGSTS.E [R9+0x14b80], desc[UR28][R50.64], P4 ;  /* 0x14b8000032097fae */ /* 0x000fe8000a1a101c */
[----:B------:R-:W3:Y:S04]  /*10770*/  LDL.64 R20, [R1+0xa88] ;  /* 0x000a880001147983 */ /* 0x000ee80000100a00 */
[----:B------:R-:W-:Y:S04]  /*10780*/  LDGSTS.E [R9+0x15300], desc[UR28][R48.64], P5 ;  /* 0x1530000030097fae */ /* 0x000fe8000a9a101c */
[----:B------:R-:W4:Y:S04]  /*10790*/  LDL.64 R18, [R1+0xa90] ;  /* 0x000a900001127983 */ /* 0x000f280000100a00 */
[----:B------:R-:W-:Y:S04]  /*107a0*/  LDGSTS.E [R9+0x15380], desc[UR28][R46.64], P4 ;  /* 0x153800002e097fae */ /* 0x000fe8000a1a101c */
[----:B------:R-:W-:Y:S04]  /*107b0*/  LDGSTS.E [R9+0x15b00], desc[UR28][R44.64], P5 ;  /* 0x15b000002c097fae */ /* 0x000fe8000a9a101c */
[----:B------:R-:W-:Y:S04]  /*107c0*/  LDGSTS.E [R9+0x15b80], desc[UR28][R42.64], P4 ;  /* 0x15b800002a097fae */ /* 0x000fe8000a1a101c */
[----:B------:R-:W-:Y:S04]  /*107d0*/  LDGSTS.E [R9+0x16300], desc[UR28][R40.64], P5 ;  /* 0x1630000028097fae */ /* 0x000fe8000a9a101c */
[----:B------:R-:W-:Y:S04]  /*107e0*/  LDGSTS.E [R9+0x16380], desc[UR28][R38.64], P4 ;  /* 0x1638000026097fae */ /* 0x000fe8000a1a101c */
[----:B------:R-:W-:Y:S04]  /*107f0*/  LDGSTS.E [R9+0x16b00], desc[UR28][R36.64], P5 ;  /* 0x16b0000024097fae */ /* 0x000fe8000a9a101c */
[----:B------:R-:W4:Y:S04]  /*10800*/  LDL.64 R66, [R1+0xc08] ;  /* 0x000c080001427983 */ /* 0x000f280000100a00 */
        /* <DEDUP_REMOVED lines=27> */
[----:B------:R-:W2:Y:S04]  /*109c0*/  LDL.64 R250, [R1+0xfa0] ;  /* 0x000fa00001fa7983 */ /* 0x000ea80000100a00 */
[----:B------:R-:W5:Y:S04]  /*109d0*/  LDL.64 R16, [R1+0xa18] ;  /* 0x000a180001107983 */ /* 0x000f680000100a00 */
[----:B---3--:R-:W-:Y:S04]  /*109e0*/  LDGSTS.E [R6+0x14c00], desc[UR28][R20.64], P5 ;  /* 0x14c0000014067fae */ /* 0x008fe8000a9a101c */
[----:B----4-:R-:W-:Y:S04]  /*109f0*/  LDGSTS.E [R6+0x14c80], desc[UR28][R18.64], P4 ;  /* 0x14c8000012067fae */ /* 0x010fe8000a1a101c */
[----:B------:R-:W-:Y:S04]  /*10a00*/  LDGSTS.E [R6+0x15400], desc[UR28][R74.64], P5 ;  /* 0x154000004a067fae */ /* 0x000fe8000a9a101c */
[----:B------:R-:W-:Y:S04]  /*10a10*/  LDGSTS.E [R6+0x15480], desc[UR28][R72.64], P4 ;  /* 0x1548000048067fae */ /* 0x000fe8000a1a101c */
[----:B------:R-:W-:Y:S04]  /*10a20*/  LDGSTS.E [R6+0x15c00], desc[UR28][R70.64], P5 ;  /* 0x15c0000046067fae */ /* 0x000fe8000a9a101c */
[----:B------:R-:W-:Y:S04]  /*10a30*/  LDGSTS.E [R6+0x15c80], desc[UR28][R68.64], P4 ;  /* 0x15c8000044067fae */ /* 0x000fe8000a1a101c */
[----:B------:R-:W3:Y:S04]  /*10a40*/  LDL.64 R20, [R1+0xfb0] ;  /* 0x000fb00001147983 */ /* 0x000ee80000100a00 */
[----:B------:R-:W4:Y:S04]  /*10a50*/  LDL.64 R18, [R1+0xa28] ;  /* 0x000a280001127983 */ /* 0x000f280000100a00 */
[----:B------:R-:W-:Y:S04]  /*10a60*/  LDGSTS.E [R6+0x16400], desc[UR28][R66.64], P5 ;  /* 0x1640000042067fae */ /* 0x000fe8000a9a101c */
[----:B------:R-:W3:Y:S04]  /*10a70*/  LDL.64 R74, [R1+0xab0] ;  /* 0x000ab000014a7983 */ /* 0x000ee80000100a00 */
[----:B------:R-:W-:Y:S04]  /*10a80*/  LDGSTS.E [R6+0x16480], desc[UR28][R64.64], P4 ;  /* 0x1648000040067fae */ /* 0x000fe8000a1a101c */
[----:B------:R-:W3:Y:S04]  /*10a90*/  LDL.64 R72, [R1+0xb28] ;  /* 0x000b280001487983 */ /* 0x000ee80000100a00 */
[----:B------:R-:W-:Y:S04]  /*10aa0*/  LDGSTS.E [R6+0x16c00], desc[UR28][R62.64], P5 ;  /* 0x16c000003e067fae */ /* 0x000fe8000a9a101c */
[----:B------:R-:W3:Y:S04]  /*10ab0*/  LDL.64 R70, [R1+0xb30] ;  /* 0x000b300001467983 */ /* 0x000ee80000100a00 */
[----:B------:R-:W-:Y:S04]  /*10ac0*/  LDGSTS.E [R6+0x16c80], desc[UR28][R60.64], P4 ;  /* 0x16c800003c067fae */ /* 0x000fe8000a1a101c */
[----:B------:R-:W4:Y:S04]  /*10ad0*/  LDL.64 R68, [R1+0xba8] ;  /* 0x000ba80001447983 */ /* 0x000f280000100a00 */
[----:B------:R-:W-:Y:S04]  /*10ae0*/  LDGSTS.E [R6+0x17400], desc[UR28][R58.64], P5 ;  /* 0x174000003a067fae */ /* 0x000fe8000a9a101c */
[----:B------:R-:W4:Y:S04]  /*10af0*/  LDL.64 R66, [R1+0xbb0] ;  /* 0x000bb00001427983 */ /* 0x000f280000100a00 */
[----:B------:R-:W-:Y:S04]  /*10b00*/  LDGSTS.E [R6+0x17480], desc[UR28][R56.64], P4 ;  /* 0x1748000038067fae */ /* 0x000fe8000a1a101c */
[----:B------:R-:W-:Y:S04]  /*10b10*/  LDGSTS.E [R6+0x17c00], desc[UR28][R54.64], P5 ;  /* 0x17c0000036067fae */ /* 0x000fe8000a9a101c */
        /* <DEDUP_REMOVED lines=37> */
[----:B---3--:R-:W-:Y:S04]  /*10d70*/  LDGSTS.E [R10+0x17d80], desc[UR28][R20.64], P4 ;  /* 0x17d80000140a7fae */ /* 0x008fe8000a1a101c */
[----:B------:R-:W3:Y:S04]  /*10d80*/  LDL.64 R22, [R1+0xed0] ;  /* 0x000ed00001167983 */ /* 0x000ee80000100a00 */
[----:B----4-:R-:W-:Y:S04]  /*10d90*/  LDGSTS.E [R7+0x14600], desc[UR28][R18.64], P5 ;  /* 0x1460000012077fae */ /* 0x010fe8000a9a101c */
[----:B------:R-:W4:Y:S04]  /*10da0*/  LDL.64 R20, [R1+0xf48] ;  /* 0x000f480001147983 */ /* 0x000f280000100a00 */
[----:B------:R-:W3:Y:S04]  /*10db0*/  LDL.64 R18, [R1+0xf50] ;  /* 0x000f500001127983 */ /* 0x000ee80000100a00 */
[----:B--2---:R-:W-:Y:S04]  /*10dc0*/  LDGSTS.E [R7+0x14680], desc[UR28][R250.64], P4 ;  /* 0x14680000fa077fae */ /* 0x004fe8000a1a101c */
[----:B-----5:R-:W-:Y:S04]  /*10dd0*/  LDGSTS.E [R7+0x14e00], desc[UR28][R16.64], P5 ;  /* 0x14e0000010077fae */ /* 0x020fe8000a9a101c */
[----:B------:R-:W-:Y:S04]  /*10de0*/  LDGSTS.E [R7+0x14e80], desc[UR28][R74.64], P4 ;  /* 0x14e800004a077fae */ /* 0x000fe8000a1a101c */
[----:B------:R-:W2:Y:S04]  /*10df0*/  LDL.64 R250, [R1+0xfc8] ;  /* 0x000fc80001fa7983 */ /* 0x000ea80000100a00 */
[----:B------:R-:W5:Y:S04]  /*10e00*/  LDL.64 R16, [R1+0xfd0] ;  /* 0x000fd00001107983 */ /* 0x000f680000100a00 */
[----:B------:R1:W-:Y:S04]  /*10e10*/  STL [R1+0x150], RZ ;  /* 0x000150ff01007387 */ /* 0x0003e80000100800 */
        /* <DEDUP_REMOVED lines=22> */
[----:B------:R-:W-:Y:S04]  /*10f80*/  LDGSTS.E [R7+0x15600], desc[UR28][R72.64], P5 ;  /* 0x1560000048077fae */ /* 0x000fe8000a9a101c */
        /* <DEDUP_REMOVED lines=26> */
[----:B------:R1:W-:Y:S04]  /*11130*/  STL [R1], RZ ;  /* 0x000000ff01007387 */ /* 0x0003e80000100800 */
        /* <DEDUP_REMOVED lines=18> */
[----:B---3--:R-:W-:Y:S04]  /*11260*/  LDGSTS.E [R0+0x16f80], desc[UR28][R22.64], P4 ;  /* 0x16f8000016007fae */ /* 0x008fe8000a1a101c */
[----:B------:R3:W-:Y:S04]  /*11270*/  STL [R1+0x218], RZ ;  /* 0x000218ff01007387 */ /* 0x0007e80000100800 */
[----:B----4-:R-:W-:Y:S04]  /*11280*/  LDGSTS.E [R0+0x17700], desc[UR28][R20.64], P5 ;  /* 0x1770000014007fae */ /* 0x010fe8000a9a101c */
[----:B------:R3:W-:Y:S04]  /*11290*/  STL [R1+0x21c], RZ ;  /* 0x00021cff01007387 */ /* 0x0007e80000100800 */
[----:B------:R-:W-:Y:S04]  /*112a0*/  LDGSTS.E [R0+0x17780], desc[UR28][R18.64], P4 ;  /* 0x1778000012007fae */ /* 0x000fe8000a1a101c */
[----:B------:R3:W-:Y:S04]  /*112b0*/  STL [R1+0x200], RZ ;  /* 0x000200ff01007387 */ /* 0x0007e80000100800 */
[----:B--2---:R2:W-:Y:S04]  /*112c0*/  LDGSTS.E [R0+0x17f00], desc[UR28][R250.64], P5 ;  /* 0x17f00000fa007fae */ /* 0x0045e8000a9a101c */
[----:B------:R3:W-:Y:S04]  /*112d0*/  STL [R1+0x204], RZ ;  /* 0x000204ff01007387 */ /* 0x0007e80000100800 */
[----:B-----5:R4:W-:Y:S04]  /*112e0*/  LDGSTS.E [R0+0x17f80], desc[UR28][R16.64], P4 ;  /* 0x17f8000010007fae */ /* 0x0209e8000a1a101c */
[----:B------:R3:W-:Y:S04]  /*112f0*/  STL [R1+0x208], RZ ;  /* 0x000208ff01007387 */ /* 0x0007e80000100800 */
[----:B------:R3:W-:Y:S04]  /*11300*/  STL [R1+0x20c], RZ ;  /* 0x00020cff01007387 */ /* 0x0007e80000100800 */
[----:B------:R-:W0:Y:S01]  /*11310*/  LDGDEPBAR ;  /* 0x00000000000079af */ /* 0x000e220000000000 */
[----:B------:R-:W-:Y:S01]  /*11320*/  UISETP.GE.AND UP0, UPT, UR7, 0x40, UPT ;  /* 0x000000400700788c */ /* 0x000fe2000bf06270 */
[----:B------:R-:W-:-:S02]  /*11330*/  CS2R R248, SRZ ;  /* 0x0000000000f87805 */ /* 0x000fc4000001ff00 */
[----:B--2---:R-:W-:Y:S02]  /*11340*/  CS2R R250, SRZ ;  /* 0x0000000000fa7805 */ /* 0x004fe4000001ff00 */
[----:B------:R-:W-:Y:S02]  /*11350*/  CS2R R236, SRZ ;  /* 0x0000000000ec7805 */ /* 0x000fe4000001ff00 */
[----:B------:R-:W-:Y:S02]  /*11360*/  CS2R R238, SRZ ;  /* 0x0000000000ee7805 */ /* 0x000fe4000001ff00 */
[----:B------:R-:W-:Y:S02]  /*11370*/  CS2R R216, SRZ ;  /* 0x0000000000d87805 */ /* 0x000fe4000001ff00 */
[----:B------:R-:W-:Y:S02]  /*11380*/  CS2R R218, SRZ ;  /* 0x0000000000da7805 */ /* 0x000fe4000001ff00 */
[----:B------:R-:W-:-:S02]  /*11390*/  CS2R R132, SRZ ;  /* 0x0000000000847805 */ /* 0x000fc4000001ff00 */
[----:B------:R-:W-:Y:S02]  /*113a0*/  CS2R R134, SRZ ;  /* 0x0000000000867805 */ /* 0x000fe4000001ff00 */
        /* <DEDUP_REMOVED lines=82> */
[----:B-1----:R-:W-:-:S02]  /*118d0*/  CS2R R12, SRZ ;  /* 0x00000000000c7805 */ /* 0x002fc4000001ff00 */
[----:B------:R-:W-:Y:S02]  /*118e0*/  CS2R R14, SRZ ;  /* 0x00000000000e7805 */ /* 0x000fe4000001ff00 */
[----:B----4-:R-:W-:Y:S02]  /*118f0*/  CS2R R16, SRZ ;  /* 0x0000000000107805 */ /* 0x010fe4000001ff00 */
        /* <DEDUP_REMOVED lines=8> */
[----:B------:R-:W-:Y:S01]  /*11980*/  CS2R R202, SRZ ;  /* 0x0000000000ca7805 */ /* 0x000fe2000001ff00 */
[----:B---3--:R-:W-:Y:S06]  /*11990*/  BRA.U !UP0, `(.L_x_0) ;  /* 0x000001f108607547 */ /* 0x008fec000b800000 */
[----:B------:R-:W2:Y:S04]  /*119a0*/  LDL.LU.64 R18, [R1+0x500] ;  /* 0x0005000001127983 */ /* 0x000ea80000300a00 */
[----:B------:R-:W3:Y:S04]  /*119b0*/  LDL.LU.64 R20, [R1+0x508] ;  /* 0x0005080001147983 */ /* 0x000ee80000300a00 */
[----:B------:R-:W4:Y:S04]  /*119c0*/  LDL.LU.64 R22, [R1+0x510] ;  /* 0x0005100001167983 */ /* 0x000f280000300a00 */
[----:B------:R-:W5:Y:S04]  /*119d0*/  LDL.LU.64 R24, [R1+0x518] ;  /* 0x0005180001187983 */ /* 0x000f680000300a00 */
[----:B------:R-:W3:Y:S04]  /*119e0*/  LDL.LU.64 R26, [R1+0x270] ;  /* 0x00027000011a7983 */ /* 0x000ee80000300a00 */
[----:B------:R-:W3:Y:S04]  /*119f0*/  LDL.LU.64 R28, [R1+0x260] ;  /* 0x00026000011c7983 */ /* 0x000ee80000300a00 */
[----:B------:R-:W4:Y:S04]  /*11a00*/  LDL.LU.64 R12, [R1+0x258] ;  /* 0x00025800010c7983 */ /* 0x000f280000300a00 */
[----:B------:R-:W5:Y:S04]  /*11a10*/  LDL.LU.64 R30, [R1+0x248] ;  /* 0x00024800011e7983 */ /* 0x000f680000300a00 */
[----:B------:R-:W5:Y:S04]  /*11a20*/  LDL.LU.64 R200, [R1+0x50] ;  /* 0x0000500001c87983 */ /* 0x000f680000300a00 */
[----:B------:R-:W5:Y:S04]  /*11a30*/  LDL.LU.64 R14, [R1+0x48] ;  /* 0x00004800010e7983 */ /* 0x000f680000300a00 */
[----:B------:R-:W5:Y:S01]  /*11a40*/  LDL.LU.64 R202, [R1+0x40] ;  /* 0x0000400001ca7983 */ /* 0x000f620000300a00 */
[----:B--2---:R-:W-:-:S03]  /*11a50*/  MOV R0, R19 ;  /* 0x0000001300007202 */ /* 0x004fc60000000f00 */
[----:B------:R1:W-:Y:S04]  /*11a60*/  STL [R1+0xe78], R18 ;  /* 0x000e781201007387 */ /* 0x0003e80000100800 */
[----:B------:R-:W2:Y:S04]  /*11a70*/  LDL.LU.64 R16, [R1+0x38] ;  /* 0x0000380001107983 */ /* 0x000ea80000300a00 */
[----:B-1----:R-:W2:Y:S04]  /*11a80*/  LDL.LU.64 R18, [R1+0x30] ;  /* 0x0000300001127983 */ /* 0x002ea80000300a00 */
[----:B------:R1:W-:Y:S04]  /*11a90*/  STL [R1+0xe74], R0 ;  /* 0x000e740001007387 */ /* 0x0003e80000100800 */
[----:B---3--:R-:W-:Y:S04]  /*11aa0*/  STL [R1+0xe80], R20 ;  /* 0x000e801401007387 */ /* 0x008fe80000100800 */
[----:B----4-:R-:W-:Y:S01]  /*11ab0*/  STL [R1+0xe88], R22 ;  /* 0x000e881601007387 */ /* 0x010fe20000100800 */
[----:B-1----:R-:W-:-:S05]  /*11ac0*/  IMAD.MOV.U32 R0, RZ, RZ, R21 ;  /* 0x000000ffff007224 */ /* 0x002fca00078e0015 */
[----:B------:R1:W-:Y:S04]  /*11ad0*/  STL [R1+0xe7c], R0 ;  /* 0x000e7c0001007387 */ /* 0x0003e80000100800 */
[----:B-----5:R-:W-:Y:S01]  /*11ae0*/  STL [R1+0xe90], R24 ;  /* 0x000e901801007387 */ /* 0x020fe20000100800 */
[----:B-1----:R-:W-:-:S05]  /*11af0*/  IMAD.MOV.U32 R0, RZ, RZ, R23 ;  /* 0x000000ffff007224 */ /* 0x002fca00078e0017 */
[----:B------:R1:W-:Y:S04]  /*11b00*/  STL [R1+0xe84], R0 ;  /* 0x000e840001007387 */ /* 0x0003e80000100800 */
[----:B------:R-:W-:Y:S01]  /*11b10*/  STL [R1+0xe94], R26 ;  /* 0x000e941a01007387 */ /* 0x000fe20000100800 */
[----:B-1----:R-:W-:-:S05]  /*11b20*/  MOV R0, R25 ;  /* 0x0000001900007202 */ /* 0x002fca0000000f00 */
[----:B------:R1:W-:Y:S04]  /*11b30*/  STL [R1+0xe8c], R0 ;  /* 0x000e8c0001007387 */ /* 0x0003e80000100800 */
[----:B------:R-:W3:Y:S04]  /*11b40*/  LDL.LU.64 R20, [R1+0x3f0] ;  /* 0x0003f00001147983 */ /* 0x000ee80000300a00 */
[----:B------:R-:W4:Y:S01]  /*11b50*/  LDL.LU.64 R22, [R1+0x400] ;  /* 0x0004000001167983 */ /* 0x000f220000300a00 */
[----:B-1----:R-:W-:-:S05]  /*11b60*/  IMAD.MOV.U32 R0, RZ, RZ, R27 ;  /* 0x000000ffff007224 */ /* 0x002fca00078e001b */
[----:B------:R1:W-:Y:S04]  /*11b70*/  STL [R1+0xe6c], R0 ;  /* 0x000e6c0001007387 */ /* 0x0003e80000100800 */
[----:B------:R5:W-:Y:S04]  /*11b80*/  STL [R1+0xe70], R28 ;  /* 0x000e701c01007387 */ /* 0x000be80000100800 */
[----:B------:R-:W4:Y:S01]  /*11b90*/  LDL.LU.64 R24, [R1+0x410] ;  /* 0x0004100001187983 */ /* 0x000f220000300a00 */
[----:B-1----:R-:W-:-:S03]  /*11ba0*/  IMAD.MOV.U32 R0, RZ, RZ, R29 ;  /* 0x000000ffff007224 */ /* 0x002fc600078e001d */
[----:B------:R-:W4:Y:S04]  /*11bb0*/  LDL.LU.64 R26, [R1+0x420] ;  /* 0x00042000011a7983 */ /* 0x000f280000300a00 */
[----:B------:R1:W-:Y:S04]  /*11bc0*/  STL [R1+0xe64], R0 ;  /* 0x000e640001007387 */ /* 0x0003e80000100800 */
[----:B------:R-:W-:Y:S04]  /*11bd0*/  STL [R1+0xe68], R12 ;  /* 0x000e680c01007387 */ /* 0x000fe80000100800 */
[----:B-----5:R-:W5:Y:S01]  /*11be0*/  LDL.LU.64 R28, [R1+0x380] ;  /* 0x00038000011c7983 */ /* 0x020f620000300a00 */
[----:B-1----:R-:W-:-:S03]  /*11bf0*/  MOV R0, R13 ;  /* 0x0000000d00007202 */ /* 0x002fc60000000f00 */
[----:B------:R-:W-:Y:S04]  /*11c00*/  STL [R1+0xe60], R30 ;  /* 0x000e601e01007387 */ /* 0x000fe80000100800 */
[----:B------:R1:W-:Y:S02]  /*11c10*/  STL [R1+0xe5c], R0 ;  /* 0x000e5c0001007387 */ /* 0x0003e40000100800 */
[----:B-1----:R-:W-:Y:S02]  /*11c20*/  IMAD.MOV.U32 R0, RZ, RZ, R31 ;  /* 0x000000ffff007224 */ /* 0x002fe400078e001f */
[----:B------:R-:W5:Y:S04]  /*11c30*/  LDL.LU.64 R30, [R1+0x388] ;  /* 0x00038800011e7983 */ /* 0x000f680000300a00 */
[----:B------:R1:W-:Y:S04]  /*11c40*/  STL [R1+0xe54], R0 ;  /* 0x000e540001007387 */ /* 0x0003e80000100800 */
[----:B------:R1:W-:Y:S02]  /*11c50*/  STL [R1+0xe58], R200 ;  /* 0x000e58c801007387 */ /* 0x0003e40000100800 */
[----:B-1----:R-:W-:-:S02]  /*11c60*/  IMAD.MOV.U32 R0, RZ, RZ, R201 ;  /* 0x000000ffff007224 */ /* 0x002fc400078e00c9 */
[----:B------:R-:W-:Y:S04]  /*11c70*/  STL [R1+0xe50], R14 ;  /* 0x000e500e01007387 */ /* 0x000fe80000100800 */
[----:B------:R1:W-:Y:S04]  /*11c80*/  STL [R1+0xe4c], R0 ;  /* 0x000e4c0001007387 */ /* 0x0003e80000100800 */
[----:B------:R-:W5:Y:S01]  /*11c90*/  LDL.LU.64 R200, [R1+0x390] ;  /* 0x0003900001c87983 */ /* 0x000f620000300a00 */
[----:B-1----:R-:W-:-:S03]  /*11ca0*/  MOV R0, R15 ;  /* 0x0000000f00007202 */ /* 0x002fc60000000f00 */
[----:B------:R-:W-:Y:S04]  /*11cb0*/  STL [R1+0xe48], R202 ;  /* 0x000e48ca01007387 */ /* 0x000fe80000100800 */
[----:B------:R1:W-:Y:S02]  /*11cc0*/  STL [R1+0xe44], R0 ;  /* 0x000e440001007387 */ /* 0x0003e40000100800 */
[----:B-1----:R-:W-:Y:S02]  /*11cd0*/  IMAD.MOV.U32 R0, RZ, RZ, R203 ;  /* 0x000000ffff007224 */ /* 0x002fe400078e00cb */
[----:B------:R-:W5:Y:S04]  /*11ce0*/  LDL.LU.64 R202, [R1+0x3a0] ;  /* 0x0003a00001ca7983 */ /* 0x000f680000300a00 */
[----:B------:R2:W-:Y:S02]  /*11cf0*/  STL [R1+0xe3c], R0 ;  /* 0x000e3c0001007387 */ /* 0x0005e40000100800 */
[----:B--2---:R-:W-:-:S02]  /*11d00*/  IMAD.MOV.U32 R0, RZ, RZ, R17 ;  /* 0x000000ffff007224 */ /* 0x004fc400078e0011 */
[----:B------:R-:W-:Y:S04]  /*11d10*/  STL [R1+0xe40], R16 ;  /* 0x000e401001007387 */ /* 0x000fe80000100800 */
[----:B------:R-:W-:Y:S04]  /*11d20*/  STL [R1+0xe38], R18 ;  /* 0x000e381201007387 */ /* 0x000fe80000100800 */
[----:B------:R1:W-:Y:S04]  /*11d30*/  STL [R1+0xe34], R0 ;  /* 0x000e340001007387 */ /* 0x0003e80000100800 */
[----:B------:R-:W-:Y:S01]  /*11d40*/  STL [R1+0xe30], R246 ;  /* 0x000e30f601007387 */ /* 0x000fe20000100800 */
[----:B-1----:R-:W-:-:S05]  /*11d50*/  MOV R0, R19 ;  /* 0x0000001300007202 */ /* 0x002fca0000000f00 */
[----:B------:R3:W-:Y:S04]  /*11d60*/  STL [R1+0xe2c], R0 ;  /* 0x000e2c0001007387 */ /* 0x0007e80000100800 */
[----:B------:R-:W-:Y:S04]  /*11d70*/  STL [R1+0xe24], R247 ;  /* 0x000e24f701007387 */ /* 0x000fe80000100800 */
[----:B------:R-:W-:Y:S04]  /*11d80*/  STL [R1+0xe28], R244 ;  /* 0x000e28f401007387 */ /* 0x000fe80000100800 */
[----:B------:R-:W-:Y:S04]  /*11d90*/  STL [R1+0xe1c], R245 ;  /* 0x000e1cf501007387 */ /* 0x000fe80000100800 */
[----:B------:R-:W-:Y:S04]  /*11da0*/  STL [R1+0xe20], R242 ;  /* 0x000e20f201007387 */ /* 0x000fe80000100800 */
[----:B------:R-:W-:Y:S01]  /*11db0*/  STL [R1+0xdd4], R243 ;  /* 0x000dd4f301007387 */ /* 0x000fe20000100800 */
[----:B---3--:R-:W-:-:S03]  /*11dc0*/  IMAD.MOV.U32 R0, RZ, RZ, R21 ;  /* 0x000000ffff007224 */ /* 0x008fc600078e0015 */
[----:B------:R-:W-:Y:S04]  /*11dd0*/  STL [R1+0xddc], R20 ;  /* 0x000ddc1401007387 */ /* 0x000fe80000100800 */
[----:B----4-:R-:W-:Y:S04]  /*11de0*/  STL [R1+0xde4], R22 ;  /* 0x000de41601007387 */ /* 0x010fe80000100800 */
[----:B------:R1:W-:Y:S02]  /*11df0*/  STL [R1+0xdd8], R0 ;  /* 0x000dd80001007387 */ /* 0x0003e40000100800 */
[----:B-1----:R-:W-:-:S02]  /*11e00*/  IMAD.MOV.U32 R0, RZ, RZ, R23 ;  /* 0x000000ffff007224 */ /* 0x002fc400078e0017 */
[----:B------:R-:W-:Y:S04]  /*11e10*/  STL [R1+0xdec], R24 ;  /* 0x000dec1801007387 */ /* 0x000fe80000100800 */
[----:B------:R1:W-:Y:S04]  /*11e20*/  STL [R1+0xde0], R0 ;  /* 0x000de00001007387 */ /* 0x0003e80000100800 */
[----:B------:R-:W-:Y:S01]  /*11e30*/  STL [R1+0xdf4], R26 ;  /* 0x000df41a01007387 */ /* 0x000fe20000100800 */
[----:B-1----:R-:W-:-:S05]  /*11e40*/  MOV R0, R25 ;  /* 0x0000001900007202 */ /* 0x002fca0000000f00 */
[----:B------:R1:W-:Y:S04]  /*11e50*/  STL [R1+0xde8], R0 ;  /* 0x000de80001007387 */ /* 0x0003e80000100800 */
[----:B-----5:R-:W-:Y:S01]  /*11e60*/  STL [R1+0xdfc], R28 ;  /* 0x000dfc1c01007387 */ /* 0x020fe20000100800 */
[----:B-1----:R-:W-:-:S05]  /*11e70*/  IMAD.MOV.U32 R0, RZ, RZ, R27 ;  /* 0x000000ffff007224 */ /* 0x002fca00078e001b */
[----:B------:R1:W-:Y:S04]  /*11e80*/  STL [R1+0xdf0], R0 ;  /* 0x000df00001007387 */ /* 0x0003e80000100800 */
[----:B------:R-:W2:Y:S04]  /*11e90*/  LDL.LU.64 R20, [R1+0x430] ;  /* 0x0004300001147983 */ /* 0x000ea80000300a00 */
[----:B------:R-:W3:Y:S01]  /*11ea0*/  LDL.LU.64 R22, [R1+0x440] ;  /* 0x0004400001167983 */ /* 0x000ee20000300a00 */
[----:B-1----:R-:W-:-:S05]  /*11eb0*/  IMAD.MOV.U32 R0, RZ, RZ, R29 ;  /* 0x000000ffff007224 */ /* 0x002fca00078e001d */
[----:B------:R1:W-:Y:S04]  /*11ec0*/  STL [R1+0xdf8], R0 ;  /* 0x000df80001007387 */ /* 0x0003e80000100800 */
[----:B------:R-:W-:Y:S04]  /*11ed0*/  STL [R1+0xe04], R30 ;  /* 0x000e041e01007387 */ /* 0x000fe80000100800 */
[----:B------:R-:W4:Y:S01]  /*11ee0*/  LDL.LU.64 R24, [R1+0x450] ;  /* 0x0004500001187983 */ /* 0x000f220000300a00 */
[----:B-1----:R-:W-:-:S03]  /*11ef0*/  MOV R0, R31 ;  /* 0x0000001f00007202 */ /* 0x002fc60000000f00 */
[----:B------:R-:W5:Y:S04]  /*11f00*/  LDL.LU.64 R26, [R1+0x460] ;  /* 0x00046000011a7983 */ /* 0x000f680000300a00 */
[----:B------:R1:W-:Y:S04]  /*11f10*/  STL [R1+0xe00], R0 ;  /* 0x000e000001007387 */ /* 0x0003e80000100800 */
[----:B------:R1:W-:Y:S04]  /*11f20*/  STL [R1+0xe0c], R200 ;  /* 0x000e0cc801007387 */ /* 0x0003e80000100800 */
[----:B------:R-:W5:Y:S01]  /*11f30*/  LDL.LU.64 R28, [R1+0x3b0] ;  /* 0x0003b000011c7983 */ /* 0x000f620000300a00 */
[----:B-1----:R-:W-:-:S03]  /*11f40*/  IMAD.MOV.U32 R0, RZ, RZ, R201 ;  /* 0x000000ffff007224 */ /* 0x002fc600078e00c9 */
[----:B------:R-:W5:Y:S04]  /*11f50*/  LDL.LU.64 R30, [R1+0x3b8] ;  /* 0x0003b800011e7983 */ /* 0x000f680000300a00 */
[----:B------:R1:W-:Y:S04]  /*11f60*/  STL [R1+0xe08], R0 ;  /* 0x000e080001007387 */ /* 0x0003e80000100800 */
[----:B------:R1:W-:Y:S04]  /*11f70*/  STL [R1+0xe14], R202 ;  /* 0x000e14ca01007387 */ /* 0x0003e80000100800 */
[----:B------:R-:W5:Y:S01]  /*11f80*/  LDL.LU.64 R200, [R1+0x3c8] ;  /* 0x0003c80001c87983 */ /* 0x000f620000300a00 */
[----:B-1----:R-:W-:-:S03]  /*11f90*/  IMAD.MOV.U32 R0, RZ, RZ, R203 ;  /* 0x000000ffff007224 */ /* 0x002fc600078e00cb */
[----:B------:R-:W-:Y:S04]  /*11fa0*/  STL [R1+0xe18], R240 ;  /* 0x000e18f001007387 */ /* 0x000fe80000100800 */
[----:B------:R2:W-:Y:S04]  /*11fb0*/  STL [R1+0xe10], R0 ;  /* 0x000e100001007387 */ /* 0x0005e80000100800 */
[----:B------:R-:W-:Y:S04]  /*11fc0*/  STL [R1+0xdcc], R241 ;  /* 0x000dccf101007387 */ /* 0x000fe80000100800 */
[----:B------:R-:W5:Y:S04]  /*11fd0*/  LDL.LU.64 R202, [R1+0x3d8] ;  /* 0x0003d80001ca7983 */ /* 0x000f680000300a00 */
[----:B------:R-:W-:Y:S04]  /*11fe0*/  STL [R1+0xdd0], R234 ;  /* 0x000dd0ea01007387 */ /* 0x000fe80000100800 */
        /* <DEDUP_REMOVED lines=12> */
[----:B------:R-:W-:Y:S01]  /*120b0*/  STL [R1+0xd54], R223 ;  /* 0x000d54df01007387 */ /* 0x000fe20000100800 */
[----:B--2---:R-:W-:-:S03]  /*120c0*/  MOV R0, R21 ;  /* 0x0000001500007202 */ /* 0x004fc60000000f00 */
[----:B------:R-:W-:Y:S04]  /*120d0*/  STL [R1+0xd5c], R20 ;  /* 0x000d5c1401007387 */ /* 0x000fe80000100800 */
[----:B---3--:R-:W-:Y:S04]  /*120e0*/  STL [R1+0xd64], R22 ;  /* 0x000d641601007387 */ /* 0x008fe80000100800 */
[----:B------:R1:W-:Y:S02]  /*120f0*/  STL [R1+0xd58], R0 ;  /* 0x000d580001007387 */ /* 0x0003e40000100800 */
[----:B-1----:R-:W-:-:S02]  /*12100*/  IMAD.MOV.U32 R0, RZ, RZ, R23 ;  /* 0x000000ffff007224 */ /* 0x002fc400078e0017 */
[----:B----4-:R-:W-:Y:S04]  /*12110*/  STL [R1+0xd6c], R24 ;  /* 0x000d6c1801007387 */ /* 0x010fe80000100800 */
[----:B------:R1:W-:Y:S04]  /*12120*/  STL [R1+0xd60], R0 ;  /* 0x000d600001007387 */ /* 0x0003e80000100800 */
[----:B-----5:R-:W-:Y:S01]  /*12130*/  STL [R1+0xd74], R26 ;  /* 0x000d741a01007387 */ /* 0x020fe20000100800 */
[----:B-1----:R-:W-:-:S05]  /*12140*/  IMAD.MOV.U32 R0, RZ, RZ, R25 ;  /* 0x000000ffff007224 */ /* 0x002fca00078e0019 */
[----:B------:R1:W-:Y:S04]  /*12150*/  STL [R1+0xd68], R0 ;  /* 0x000d680001007387 */ /* 0x0003e80000100800 */
[----:B------:R-:W-:Y:S01]  /*12160*/  STL [R1+0xd7c], R28 ;  /* 0x000d7c1c01007387 */ /* 0x000fe20000100800 */
[----:B-1----:R-:W-:-:S05]  /*12170*/  MOV R0, R27 ;  /* 0x0000001b00007202 */ /* 0x002fca0000000f00 */
[----:B------:R1:W-:Y:S04]  /*12180*/  STL [R1+0xd70], R0 ;  /* 0x000d700001007387 */ /* 0x0003e80000100800 */
[----:B------:R-:W-:Y:S01]  /*12190*/  STL [R1+0xd84], R30 ;  /* 0x000d841e01007387 */ /* 0x000fe20000100800 */
[----:B-1----:R-:W-:-:S05]  /*121a0*/  IMAD.MOV.U32 R0, RZ, RZ, R29 ;  /* 0x000000ffff007224 */ /* 0x002fca00078e001d */
[----:B------:R1:W-:Y:S04]  /*121b0*/  STL [R1+0xd78], R0 ;  /* 0x000d780001007387 */ /* 0x0003e80000100800 */
[----:B------:R-:W-:Y:S01]  /*121c0*/  STL [R1+0xd8c], R200 ;  /* 0x000d8cc801007387 */ /* 0x000fe20000100800 */
[----:B-1----:R-:W-:-:S05]  /*121d0*/  IMAD.MOV.U32 R0, RZ, RZ, R31 ;  /* 0x000000ffff007224 */ /* 0x002fca00078e001f */
[----:B------:R1:W-:Y:S04]  /*121e0*/  STL [R1+0xd80], R0 ;  /* 0x000d800001007387 */ /* 0x0003e80000100800 */
[----:B------:R-:W2:Y:S04]  /*121f0*/  LDL.LU.64 R12, [R1+0x470] ;  /* 0x00047000010c7983 */ /* 0x000ea80000300a00 */
[----:B------:R-:W3:Y:S01]  /*12200*/  LDL.LU.64 R14, [R1+0x480] ;  /* 0x00048000010e7983 */ /* 0x000ee20000300a00 */
[----:B-1----:R-:W-:-:S05]  /*12210*/  MOV R0, R201 ;  /* 0x000000c900007202 */ /* 0x002fca0000000f00 */
[----:B------:R1:W-:Y:S04]  /*12220*/  STL [R1+0xd88], R0 ;  /* 0x000d880001007387 */ /* 0x0003e80000100800 */
[----:B------:R4:W-:Y:S04]  /*12230*/  STL [R1+0xd94], R202 ;  /* 0x000d94ca01007387 */ /* 0x0009e80000100800 */
[----:B------:R-:W5:Y:S01]  /*12240*/  LDL.LU.64 R16, [R1+0x490] ;  /* 0x0004900001107983 */ /* 0x000f620000300a00 */
[----:B-1----:R-:W-:-:S03]  /*12250*/  IMAD.MOV.U32 R0, RZ, RZ, R203 ;  /* 0x000000ffff007224 */ /* 0x002fc600078e00cb */
[----:B------:R-:W5:Y:S04]  /*12260*/  LDL.LU.64 R18, [R1+0x4a0] ;  /* 0x0004a00001127983 */ /* 0x000f680000300a00 */
[----:B------:R2:W-:Y:S04]  /*12270*/  STL [R1+0xd90], R0 ;  /* 0x000d900001007387 */ /* 0x0005e80000100800 */
[----:B------:R-:W-:Y:S04]  /*12280*/  STL [R1+0xd98], R220 ;  /* 0x000d98dc01007387 */ /* 0x000fe80000100800 */
[----:B------:R-:W5:Y:S04]  /*12290*/  LDL.LU.64 R20, [R1+0x3e8] ;  /* 0x0003e80001147983 */ /* 0x000f680000300a00 */
[----:B------:R-:W-:Y:S04]  /*122a0*/  STL [R1+0xd4c], R221 ;  /* 0x000d4cdd01007387 */ /* 0x000fe80000100800 */
[----:B------:R-:W5:Y:S04]  /*122b0*/  LDL.LU.64 R22, [R1+0x3f8] ;  /* 0x0003f80001167983 */ /* 0x000f680000300a00 */
[----:B------:R-:W-:Y:S04]  /*122c0*/  STL [R1+0xd50], R214 ;  /* 0x000d50d601007387 */ /* 0x000fe80000100800 */
        /* <DEDUP_REMOVED lines=13> */
[----:B----4-:R-:W4:Y:S04]  /*123a0*/  LDL.LU.64 R202, [R1+0xa0] ;  /* 0x0000a00001ca7983 */ /* 0x010f280000300a00 */
[----:B------:R-:W-:Y:S04]  /*123b0*/  STL [R1+0xd28], R204 ;  /* 0x000d28cc01007387 */ /* 0x000fe80000100800 */
[----:B------:R-:W-:Y:S04]  /*123c0*/  STL [R1+0xd1c], R205 ;  /* 0x000d1ccd01007387 */ /* 0x000fe80000100800 */
[----:B------:R-:W4:Y:S04]  /*123d0*/  LDL.LU.64 R200, [R1+0x230] ;  /* 0x0002300001c87983 */ /* 0x000f280000300a00 */
[----:B------:R-:W-:Y:S04]  /*123e0*/  STL [R1+0xd20], R198 ;  /* 0x000d20c601007387 */ /* 0x000fe80000100800 */
[----:B------:R-:W-:Y:S01]  /*123f0*/  STL [R1+0xcb4], R199 ;  /* 0x000cb4c701007387 */ /* 0x000fe20000100800 */
[----:B--2---:R-:W-:-:S03]  /*12400*/  IMAD.MOV.U32 R0, RZ, RZ, R13 ;  /* 0x000000ffff007224 */ /* 0x004fc600078e000d */
[----:B------:R-:W-:Y:S04]  /*12410*/  STL [R1+0xcbc], R12 ;  /* 0x000cbc0c01007387 */ /* 0x000fe80000100800 */
[----:B---3--:R-:W-:Y:S04]  /*12420*/  STL [R1+0xcc4], R14 ;  /* 0x000cc40e01007387 */ /* 0x008fe80000100800 */
[----:B------:R1:W-:Y:S02]  /*12430*/  STL [R1+0xcb8], R0 ;  /* 0x000cb80001007387 */ /* 0x0003e40000100800 */
[----:B-1----:R-:W-:-:S02]  /*12440*/  MOV R0, R15 ;  /* 0x0000000f00007202 */ /* 0x002fc40000000f00 */
[----:B-----5:R-:W-:Y:S04]  /*12450*/  STL [R1+0xccc], R16 ;  /* 0x000ccc1001007387 */ /* 0x020fe80000100800 */
[----:B------:R1:W-:Y:S04]  /*12460*/  STL [R1+0xcc0], R0 ;  /* 0x000cc00001007387 */ /* 0x0003e80000100800 */
[----:B------:R-:W-:Y:S01]  /*12470*/  STL [R1+0xcd4], R18 ;  /* 0x000cd41201007387 */ /* 0x000fe20000100800 */
[----:B-1----:R-:W-:-:S05]  /*12480*/  IMAD.MOV.U32 R0, RZ, RZ, R17 ;  /* 0x000000ffff007224 */ /* 0x002fca00078e0011 */
[----:B------:R1:W-:Y:S04]  /*12490*/  STL [R1+0xcc8], R0 ;  /* 0x000cc80001007387 */ /* 0x0003e80000100800 */
[----:B------:R-:W-:Y:S01]  /*124a0*/  STL [R1+0xcdc], R20 ;  /* 0x000cdc1401007387 */ /* 0x000fe20000100800 */
[----:B-1----:R-:W-:-:S05]  /*124b0*/  IMAD.MOV.U32 R0, RZ, RZ, R19 ;  /* 0x000000ffff007224 */ /* 0x002fca00078e0013 */
[----:B------:R1:W-:Y:S04]  /*124c0*/  STL [R1+0xcd0], R0 ;  /* 0x000cd00001007387 */ /* 0x0003e80000100800 */
[----:B------:R-:W-:Y:S01]  /*124d0*/  STL [R1+0xce4], R22 ;  /* 0x000ce41601007387 */ /* 0x000fe20000100800 */
[----:B-1----:R-:W-:-:S05]  /*124e0*/  MOV R0, R21 ;  /* 0x0000001500007202 */ /* 0x002fca0000000f00 */
[----:B------:R1:W-:Y:S04]  /*124f0*/  STL [R1+0xcd8], R0 ;  /* 0x000cd80001007387 */ /* 0x0003e80000100800 */
[----:B------:R-:W2:Y:S01]  /*12500*/  LDL.LU.64 R14, [R1+0x4b0] ;  /* 0x0004b000010e7983 */ /* 0x000ea20000300a00 */
[----:B-1----:R-:W-:-:S05]  /*12510*/  IMAD.MOV.U32 R0, RZ, RZ, R23 ;  /* 0x000000ffff007224 */ /* 0x002fca00078e0017 */
[----:B------:R1:W-:Y:S04]  /*12520*/  STL [R1+0xce0], R0 ;  /* 0x000ce00001007387 */ /* 0x0003e80000100800 */
[----:B------:R-:W-:Y:S04]  /*12530*/  STL [R1+0xcec], R24 ;  /* 0x000cec1801007387 */ /* 0x000fe80000100800 */
[----:B------:R-:W3:Y:S01]  /*12540*/  LDL.LU.64 R16, [R1+0x4c0] ;  /* 0x0004c00001107983 */ /* 0x000ee20000300a00 */
[----:B-1----:R-:W-:-:S05]  /*12550*/  IMAD.MOV.U32 R0, RZ, RZ, R25 ;  /* 0x000000ffff007224 */ /* 0x002fca00078e0019 */
[----:B------:R1:W-:Y:S04]  /*12560*/  STL [R1+0xce8], R0 ;  /* 0x000ce80001007387 */ /* 0x0003e80000100800 */
[----:B------:R5:W-:Y:S01]  /*12570*/  STL [R1+0xcf4], R26 ;  /* 0x000cf41a01007387 */ /* 0x000be20000100800 */
[----:B-1----:R-:W-:-:S03]  /*12580*/  MOV R0, R27 ;  /* 0x0000001b00007202 */ /* 0x002fc60000000f00 */
[----:B-----5:R-:W5:Y:S04]  /*12590*/  LDL.LU.64 R26, [R1+0x4d0] ;  /* 0x0004d000011a7983 */ /* 0x020f680000300a00 */
[----:B------:R1:W-:Y:S04]  /*125a0*/  STL [R1+0xcf0], R0 ;  /* 0x000cf00001007387 */ /* 0x0003e80000100800 */
[----:B------:R4:W-:Y:S01]  /*125b0*/  STL [R1+0xcfc], R28 ;  /* 0x000cfc1c01007387 */ /* 0x0009e20000100800 */
[----:B-1----:R-:W-:-:S03]  /*125c0*/  IMAD.MOV.U32 R0, RZ, RZ, R29 ;  /* 0x000000ffff007224 */ /* 0x002fc600078e001d */
[----:B----4-:R-:W4:Y:S04]  /*125d0*/  LDL.LU.64 R28, [R1+0x4e0] ;  /* 0x0004e000011c7983 */ /* 0x010f280000300a00 */
[----:B------:R1:W-:Y:S04]  /*125e0*/  STL [R1+0xcf8], R0 ;  /* 0x000cf80001007387 */ /* 0x0003e80000100800 */
[----:B------:R1:W-:Y:S02]  /*125f0*/  STL [R1+0xd04], R30 ;  /* 0x000d041e01007387 */ /* 0x0003e40000100800 */
[----:B-1----:R-:W-:-:S02]  /*12600*/  IMAD.MOV.U32 R0, RZ, RZ, R31 ;  /* 0x000000ffff007224 */ /* 0x002fc400078e001f */
[----:B------:R-:W4:Y:S04]  /*12610*/  LDL.LU.64 R30, [R1+0x428] ;  /* 0x00042800011e7983 */ /* 0x000f280000300a00 */
[----:B------:R1:W-:Y:S04]  /*12620*/  STL [R1+0xd00], R0 ;  /* 0x000d000001007387 */ /* 0x0003e80000100800 */
[----:B------:R1:W-:Y:S02]  /*12630*/  STL [R1+0xd0c], R202 ;  /* 0x000d0cca01007387 */ /* 0x0003e40000100800 */
[----:B-1----:R-:W-:-:S02]  /*12640*/  MOV R0, R203 ;  /* 0x000000cb00007202 */ /* 0x002fc40000000f00 */
[----:B------:R-:W4:Y:S04]  /*12650*/  LDL.LU.64 R202, [R1+0x438] ;  /* 0x0004380001ca7983 */ /* 0x000f280000300a00 */
[----:B------:R1:W-:Y:S04]  /*12660*/  STL [R1+0xd08], R0 ;  /* 0x000d080001007387 */ /* 0x0003e80000100800 */
[----:B------:R1:W-:Y:S04]  /*12670*/  STL [R1+0xd14], R200 ;  /* 0x000d14c801007387 */ /* 0x0003e80000100800 */
[----:B------:R-:W4:Y:S01]  /*12680*/  LDL.LU.64 R18, [R1+0x448] ;  /* 0x0004480001127983 */ /* 0x000f220000300a00 */
[----:B-1----:R-:W-:-:S05]  /*12690*/  IMAD.MOV.U32 R0, RZ, RZ, R201 ;  /* 0x000000ffff007224 */ /* 0x002fca00078e00c9 */
[----:B------:R1:W-:Y:S04]  /*126a0*/  STL [R1+0xd10], R0 ;  /* 0x000d100001007387 */ /* 0x0003e80000100800 */
[----:B------:R-:W-:Y:S04]  /*126b0*/  STL [R1+0xd18], R196 ;  /* 0x000d18c401007387 */ /* 0x000fe80000100800 */
[----:B------:R-:W-:Y:S04]  /*126c0*/  STL [R1+0xcac], R197 ;  /* 0x000cacc501007387 */ /* 0x000fe80000100800 */
[----:B------:R-:W4:Y:S04]  /*126d0*/  LDL.LU.64 R200, [R1+0x458] ;  /* 0x0004580001c87983 */ /* 0x000f280000300a00 */
        /* <DEDUP_REMOVED lines=9> */
[----:B--2---:R2:W-:Y:S01]  /*12770*/  STL [R1+0x2a0], R14 ;  /* 0x0002a00e01007387 */ /* 0x0045e20000100800 */
[----:B-1----:R-:W-:-:S03]  /*12780*/  IMAD.MOV.U32 R0, RZ, RZ, R15 ;  /* 0x000000ffff007224 */ /* 0x002fc600078e000f */
[----:B--2---:R-:W2:Y:S04]  /*12790*/  LDL.LU.64 R14, [R1+0x3d0] ;  /* 0x0003d000010e7983 */ /* 0x004ea80000300a00 */
[----:B------:R1:W-:Y:S04]  /*127a0*/  STL [R1+0x29c], R0 ;  /* 0x00029c0001007387 */ /* 0x0003e80000100800 */
[----:B---3--:R3:W-:Y:S01]  /*127b0*/  STL [R1+0x2a8], R16 ;  /* 0x0002a81001007387 */ /* 0x0087e20000100800 */
[----:B-1----:R-:W-:-:S03]  /*127c0*/  MOV R0, R17 ;  /* 0x0000001100007202 */ /* 0x002fc60000000f00 */
[----:B---3--:R-:W3:Y:S04]  /*127d0*/  LDL.LU.64 R16, [R1+0x58] ;  /* 0x0000580001107983 */ /* 0x008ee80000300a00 */
[----:B------:R1:W-:Y:S04]  /*127e0*/  STL [R1+0x2a4], R0 ;  /* 0x0002a40001007387 */ /* 0x0003e80000100800 */
[----:B-----5:R5:W-:Y:S01]  /*127f0*/  STL [R1+0x2b0], R26 ;  /* 0x0002b01a01007387 */ /* 0x020be20000100800 */
[----:B-1----:R-:W-:-:S03]  /*12800*/  IMAD.MOV.U32 R0, RZ, RZ, R27 ;  /* 0x000000ffff007224 */ /* 0x002fc600078e001b */
[----:B-----5:R-:W5:Y:S04]  /*12810*/  LDL.LU.64 R26, [R1+0x60] ;  /* 0x00006000011a7983 */ /* 0x020f680000300a00 */
[----:B------:R1:W-:Y:S04]  /*12820*/  STL [R1+0x2ac], R0 ;  /* 0x0002ac0001007387 */ /* 0x0003e80000100800 */
[----:B----4-:R4:W-:Y:S01]  /*12830*/  STL [R1+0x2b8], R28 ;  /* 0x0002b81c01007387 */ /* 0x0109e20000100800 */
[----:B-1----:R-:W-:-:S03]  /*12840*/  IMAD.MOV.U32 R0, RZ, RZ, R29 ;  /* 0x000000ffff007224 */ /* 0x002fc600078e001d */
[----:B----4-:R-:W4:Y:S04]  /*12850*/  LDL.LU.64 R28, [R1+0x68] ;  /* 0x00006800011c7983 */ /* 0x010f280000300a00 */
[----:B------:R1:W-:Y:S04]  /*12860*/  STL [R1+0x2b4], R0 ;  /* 0x0002b40001007387 */ /* 0x0003e80000100800 */
[----:B------:R1:W-:Y:S02]  /*12870*/  STL [R1+0x2c0], R30 ;  /* 0x0002c01e01007387 */ /* 0x0003e40000100800 */
[----:B-1----:R-:W-:-:S02]  /*12880*/  MOV R0, R31 ;  /* 0x0000001f00007202 */ /* 0x002fc40000000f00 */
[----:B------:R-:W4:Y:S04]  /*12890*/  LDL.LU.64 R30, [R1+0x70] ;  /* 0x00007000011e7983 */ /* 0x000f280000300a00 */
[----:B------:R1:W-:Y:S04]  /*128a0*/  STL [R1+0x2bc], R0 ;  /* 0x0002bc0001007387 */ /* 0x0003e80000100800 */
[----:B------:R1:W-:Y:S02]  /*128b0*/  STL [R1+0x2c8], R202 ;  /* 0x0002c8ca01007387 */ /* 0x0003e40000100800 */
[----:B-1----:R-:W-:-:S02]  /*128c0*/  IMAD.MOV.U32 R0, RZ, RZ, R203 ;  /* 0x000000ffff007224 */ /* 0x002fc400078e00cb */
[----:B------:R-:W4:Y:S04]  /*128d0*/  LDL.LU.64 R202, [R1+0x528] ;  /* 0x0005280001ca7983 */ /* 0x000f280000300a00 */
        /* <DEDUP_REMOVED lines=21> */
[----:B--2---:R2:W-:Y:S01]  /*12a30*/  STL [R1+0x2f8], R14 ;  /* 0x0002f80e01007387 */ /* 0x0045e20000100800 */
[----:B-1----:R-:W-:-:S03]  /*12a40*/  IMAD.MOV.U32 R0, RZ, RZ, R15 ;  /* 0x000000ffff007224 */ /* 0x002fc600078e000f */
[----:B--2---:R-:W2:Y:S04]  /*12a50*/  LDL.LU.64 R14, [R1+0x488] ;  /* 0x00048800010e7983 */ /* 0x004ea80000300a00 */
[----:B------:R1:W-:Y:S04]  /*12a60*/  STL [R1+0x2f4], R0 ;  /* 0x0002f40001007387 */ /* 0x0003e80000100800 */
[----:B---3--:R3:W-:Y:S01]  /*12a70*/  STL [R1+0x300], R16 ;  /* 0x0003001001007387 */ /* 0x0087e20000100800 */
[----:B-1----:R-:W-:-:S03]  /*12a80*/  IMAD.MOV.U32 R0, RZ, RZ, R17 ;  /* 0x000000ffff007224 */ /* 0x002fc600078e0011 */
[----:B---3--:R-:W3:Y:S04]  /*12a90*/  LDL.LU.64 R16, [R1+0x498] ;  /* 0x0004980001107983 */ /* 0x008ee80000300a00 */
[----:B------:R1:W-:Y:S04]  /*12aa0*/  STL [R1+0x2fc], R0 ;  /* 0x0002fc0001007387 */ /* 0x0003e80000100800 */
[----:B-----5:R5:W-:Y:S01]  /*12ab0*/  STL [R1+0x308], R26 ;  /* 0x0003081a01007387 */ /* 0x020be20000100800 */
[----:B-1----:R-:W-:-:S03]  /*12ac0*/  MOV R0, R27 ;  /* 0x0000001b00007202 */ /* 0x002fc60000000f00 */
[----:B-----5:R-:W5:Y:S04]  /*12ad0*/  LDL.LU.64 R26, [R1+0x3e0] ;  /* 0x0003e000011a7983 */ /* 0x020f680000300a00 */
[----:B------:R1:W-:Y:S04]  /*12ae0*/  STL [R1+0x304], R0 ;  /* 0x0003040001007387 */ /* 0x0003e80000100800 */
[----:B----4-:R4:W-:Y:S01]  /*12af0*/  STL [R1+0x310], R28 ;  /* 0x0003101c01007387 */ /* 0x0109e20000100800 */
        /* <DEDUP_REMOVED lines=31> */
[----:B--2---:R2:W-:Y:S01]  /*12cf0*/  STL [R1+0x350], R14 ;  /* 0x0003500e01007387 */ /* 0x0045e20000100800 */
[----:B-1----:R-:W-:-:S03]  /*12d00*/  MOV R0, R15 ;  /* 0x0000000f00007202 */ /* 0x002fc60000000f00 */
[----:B--2---:R-:W2:Y:S04]  /*12d10*/  LDL.LU.64 R14, [R1+0x598] ;  /* 0x00059800010e7983 */ /* 0x004ea80000300a00 */
[----:B------:R1:W-:Y:S04]  /*12d20*/  STL [R1+0x34c], R0 ;  /* 0x00034c0001007387 */ /* 0x0003e80000100800 */
[----:B---3--:R3:W-:Y:S01]  /*12d30*/  STL [R1+0x358], R16 ;  /* 0x0003581001007387 */ /* 0x0087e20000100800 */
[----:B-1----:R-:W-:-:S03]  /*12d40*/  IMAD.MOV.U32 R0, RZ, RZ, R17 ;  /* 0x000000ffff007224 */ /* 0x002fc600078e0011 */
[----:B---3--:R-:W3:Y:S04]  /*12d50*/  LDL.LU.64 R16, [R1+0x5a8] ;  /* 0x0005a80001107983 */ /* 0x008ee80000300a00 */
[----:B------:R1:W-:Y:S04]  /*12d60*/  STL [R1+0x354], R0 ;  /* 0x0003540001007387 */ /* 0x0003e80000100800 */
[----:B-----5:R5:W-:Y:S01]  /*12d70*/  STL [R1+0x360], R26 ;  /* 0x0003601a01007387 */ /* 0x020be20000100800 */
[----:B-1----:R-:W-:-:S03]  /*12d80*/  IMAD.MOV.U32 R0, RZ, RZ, R27 ;  /* 0x000000ffff007224 */ /* 0x002fc600078e001b */
[----:B-----5:R-:W5:Y:S04]  /*12d90*/  LDL.LU.64 R26, [R1+0x5b8] ;  /* 0x0005b800011a7983 */ /* 0x020f680000300a00 */
[----:B------:R1:W-:Y:S04]  /*12da0*/  STL [R1+0x35c], R0 ;  /* 0x00035c0001007387 */ /* 0x0003e80000100800 */
[----:B----4-:R4:W-:Y:S01]  /*12db0*/  STL [R1+0x368], R28 ;  /* 0x0003681c01007387 */ /* 0x0109e20000100800 */
[----:B-1----:R-:W-:-:S03]  /*12dc0*/  MOV R0, R29 ;  /* 0x0000001d00007202 */ /* 0x002fc60000000f00 */
[----:B----4-:R-:W4:Y:S04]  /*12dd0*/  LDL.LU.64 R28, [R1+0x4a8] ;  /* 0x0004a800011c7983 */ /* 0x010f280000300a00 */
        /* <DEDUP_REMOVED lines=913> */
[----:B---3--:R-:W-:Y:S04]  /*166f0*/  STL [R1+0xa90], R16 ;  /* 0x000a901001007387 */ /* 0x008fe80000100800 */
[----:B------:R-:W3:Y:S01]  /*16700*/  LDL.LU.64 R12, [R1+0xc10] ;  /* 0x000c1000010c7983 */ /* 0x000ee20000300a00 */
[----:B-1----:R-:W-:-:S05]  /*16710*/  IMAD.MOV.U32 R0, RZ, RZ, R17 ;  /* 0x000000ffff007224 */ /* 0x002fca00078e0011 */
        /* <DEDUP_REMOVED lines=17> */
[----:B------:R-:W-:Y:S04]  /*16830*/  STL [R1+0xab8], R18 ;  /* 0x000ab81201007387 */ /* 0x000fe80000100800 */
[----:B------:R-:W4:Y:S01]  /*16840*/  LDL.LU.64 R16, [R1+0xc38] ;  /* 0x000c380001107983 */ /* 0x000f220000300a00 */
[----:B-1----:R-:W-:-:S05]  /*16850*/  MOV R0, R19 ;  /* 0x0000001300007202 */ /* 0x002fca0000000f00 */
[----:B------:R1:W-:Y:S02]  /*16860*/  STL [R1+0xab4], R0 ;  /* 0x000ab40001007387 */ /* 0x0003e40000100800 */
[----:B-1----:R-:W-:Y:S02]  /*16870*/  IMAD.MOV.U32 R0, RZ, RZ, R201 ;  /* 0x000000ffff007224 */ /* 0x002fe400078e00c9 */
[----:B------:R1:W-:Y:S04]  /*16880*/  STL [R1+0xac0], R200 ;  /* 0x000ac0c801007387 */ /* 0x0003e80000100800 */
[----:B-1----:R-:W4:Y:S04]  /*16890*/  LDL.LU.64 R200, [R1+0xc40] ;  /* 0x000c400001c87983 */ /* 0x002f280000300a00 */
[----:B------:R1:W-:Y:S04]  /*168a0*/  STL [R1+0xabc], R0 ;  /* 0x000abc0001007387 */ /* 0x0003e80000100800 */
[----:B------:R1:W-:Y:S04]  /*168b0*/  STL [R1+0xac8], R20 ;  /* 0x000ac81401007387 */ /* 0x0003e80000100800 */
[----:B------:R-:W4:Y:S01]  /*168c0*/  LDL.LU.64 R18, [R1+0xc48] ;  /* 0x000c480001127983 */ /* 0x000f220000300a00 */
[----:B-1----:R-:W-:-:S03]  /*168d0*/  IMAD.MOV.U32 R0, RZ, RZ, R21 ;  /* 0x000000ffff007224 */ /* 0x002fc600078e0015 */
[----:B------:R-:W-:Y:S04]  /*168e0*/  STL [R1+0xad0], R22 ;  /* 0x000ad01601007387 */ /* 0x000fe80000100800 */
[----:B------:R1:W-:Y:S04]  /*168f0*/  STL [R1+0xac4], R0 ;  /* 0x000ac40001007387 */ /* 0x0003e80000100800 */
[----:B------:R-:W4:Y:S01]  /*16900*/  LDL.LU.64 R20, [R1+0xc50] ;  /* 0x000c500001147983 */ /* 0x000f220000300a00 */
[----:B-1----:R-:W-:-:S03]  /*16910*/  MOV R0, R23 ;  /* 0x0000001700007202 */ /* 0x002fc60000000f00 */
[----:B------:R-:W-:Y:S04]  /*16920*/  STL [R1+0xad8], R24 ;  /* 0x000ad81801007387 */ /* 0x000fe80000100800 */
[----:B------:R1:W-:Y:S04]  /*16930*/  STL [R1+0xacc], R0 ;  /* 0x000acc0001007387 */ /* 0x0003e80000100800 */
[----:B------:R-:W4:Y:S01]  /*16940*/  LDL.LU.64 R22, [R1+0xc58] ;  /* 0x000c580001167983 */ /* 0x000f220000300a00 */
[----:B-1----:R-:W-:-:S03]  /*16950*/  IMAD.MOV.U32 R0, RZ, RZ, R25 ;  /* 0x000000ffff007224 */ /* 0x002fc600078e0019 */
[----:B--2---:R-:W-:Y:S04]  /*16960*/  STL [R1+0xae0], R14 ;  /* 0x000ae00e01007387 */ /* 0x004fe80000100800 */
[----:B------:R1:W-:Y:S04]  /*16970*/  STL [R1+0xad4], R0 ;  /* 0x000ad40001007387 */ /* 0x0003e80000100800 */
[----:B------:R-:W2:Y:S01]  /*16980*/  LDL.LU.64 R24, [R1+0xc60] ;  /* 0x000c600001187983 */ /* 0x000ea20000300a00 */
[----:B-1----:R-:W-:-:S03]  /*16990*/  IMAD.MOV.U32 R0, RZ, RZ, R15 ;  /* 0x000000ffff007224 */ /* 0x002fc600078e000f */
[----:B---3--:R-:W-:Y:S04]  /*169a0*/  STL [R1+0xae8], R12 ;  /* 0x000ae80c01007387 */ /* 0x008fe80000100800 */
[----:B------:R1:W-:Y:S04]  /*169b0*/  STL [R1+0xadc], R0 ;  /* 0x000adc0001007387 */ /* 0x0003e80000100800 */
[----:B------:R-:W3:Y:S01]  /*169c0*/  LDL.LU.64 R14, [R1+0xc68] ;  /* 0x000c6800010e7983 */ /* 0x000ee20000300a00 */
[----:B-1----:R-:W-:-:S03]  /*169d0*/  MOV R0, R13 ;  /* 0x0000000d00007202 */ /* 0x002fc60000000f00 */
[----:B-----5:R-:W-:Y:S04]  /*169e0*/  STL [R1+0xaf0], R26 ;  /* 0x000af01a01007387 */ /* 0x020fe80000100800 */
[----:B------:R1:W-:Y:S02]  /*169f0*/  STL [R1+0xae4], R0 ;  /* 0x000ae40001007387 */ /* 0x0003e40000100800 */
[----:B-1----:R-:W-:Y:S02]  /*16a00*/  IMAD.MOV.U32 R0, RZ, RZ, R27 ;  /* 0x000000ffff007224 */ /* 0x002fe400078e001b */
[----:B------:R-:W5:Y:S04]  /*16a10*/  LDL.LU.64 R26, [R1+0xc70] ;  /* 0x000c7000011a7983 */ /* 0x000f680000300a00 */
        /* <DEDUP_REMOVED lines=19> */
[----:B------:R-:W-:Y:S04]  /*16b50*/  STL [R1+0xb20], R18 ;  /* 0x000b201201007387 */ /* 0x000fe80000100800 */
[----:B------:R1:W-:Y:S04]  /*16b60*/  STL [R1+0xb14], R0 ;  /* 0x000b140001007387 */ /* 0x0003e80000100800 */
[----:B------:R-:W4:Y:S01]  /*16b70*/  LDL.LU.64 R200, [R1+0xea8] ;  /* 0x000ea80001c87983 */ /* 0x000f220000300a00 */
[----:B-1----:R-:W-:-:S03]  /*16b80*/  IMAD.MOV.U32 R0, RZ, RZ, R19 ;  /* 0x000000ffff007224 */ /* 0x002fc600078e0013 */
[----:B------:R-:W-:Y:S04]  /*16b90*/  STL [R1+0xb28], R20 ;  /* 0x000b281401007387 */ /* 0x000fe80000100800 */
[----:B------:R1:W-:Y:S04]  /*16ba0*/  STL [R1+0xb1c], R0 ;  /* 0x000b1c0001007387 */ /* 0x0003e80000100800 */
[----:B------:R-:W4:Y:S01]  /*16bb0*/  LDL.LU.64 R18, [R1+0xeb0] ;  /* 0x000eb00001127983 */ /* 0x000f220000300a00 */
[----:B-1----:R-:W-:-:S03]  /*16bc0*/  IMAD.MOV.U32 R0, RZ, RZ, R21 ;  /* 0x000000ffff007224 */ /* 0x002fc600078e0015 */
[----:B------:R-:W-:Y:S04]  /*16bd0*/  STL [R1+0xb30], R22 ;  /* 0x000b301601007387 */ /* 0x000fe80000100800 */
[----:B------:R1:W-:Y:S04]  /*16be0*/  STL [R1+0xb24], R0 ;  /* 0x000b240001007387 */ /* 0x0003e80000100800 */
[----:B------:R-:W4:Y:S01]  /*16bf0*/  LDL.LU.64 R20, [R1+0xeb8] ;  /* 0x000eb80001147983 */ /* 0x000f220000300a00 */
[----:B-1----:R-:W-:-:S03]  /*16c00*/  MOV R0, R23 ;  /* 0x0000001700007202 */ /* 0x002fc60000000f00 */
[----:B--2---:R-:W-:Y:S04]  /*16c10*/  STL [R1+0xb38], R24 ;  /* 0x000b381801007387 */ /* 0x004fe80000100800 */
[----:B------:R1:W-:Y:S04]  /*16c20*/  STL [R1+0xb2c], R0 ;  /* 0x000b2c0001007387 */ /* 0x0003e80000100800 */
[----:B------:R-:W2:Y:S01]  /*16c30*/  LDL.LU.64 R22, [R1+0xec0] ;  /* 0x000ec00001167983 */ /* 0x000ea20000300a00 */
[----:B-1----:R-:W-:-:S03]  /*16c40*/  IMAD.MOV.U32 R0, RZ, RZ, R25 ;  /* 0x000000ffff007224 */ /* 0x002fc600078e0019 */
[----:B---3--:R-:W-:Y:S04]  /*16c50*/  STL [R1+0xb40], R14 ;  /* 0x000b400e01007387 */ /* 0x008fe80000100800 */
[----:B------:R1:W-:Y:S04]  /*16c60*/  STL [R1+0xb34], R0 ;  /* 0x000b340001007387 */ /* 0x0003e80000100800 */
[----:B------:R-:W3:Y:S04]  /*16c70*/  LDL.LU.64 R24, [R1+0xec8] ;  /* 0x000ec80001187983 */ /* 0x000ee80000300a00 */
[----:B------:R-:W3:Y:S01]  /*16c80*/  LDL.LU.64 R12, [R1+0xed0] ;  /* 0x000ed000010c7983 */ /* 0x000ee20000300a00 */
[----:B-1----:R-:W-:-:S05]  /*16c90*/  IMAD.MOV.U32 R0, RZ, RZ, R15 ;  /* 0x000000ffff007224 */ /* 0x002fca00078e000f */
        /* <DEDUP_REMOVED lines=40> */
[----:B------:R-:W-:Y:S04]  /*16f20*/  STL [R1+0xb98], R12 ;  /* 0x000b980c01007387 */ /* 0x000fe80000100800 */
[----:B------:R1:W-:Y:S04]  /*16f30*/  STL [R1+0xb8c], R0 ;  /* 0x000b8c0001007387 */ /* 0x0003e80000100800 */
[----:B---3--:R-:W3:Y:S01]  /*16f40*/  LDL.LU.64 R24, [R1+0xf28] ;  /* 0x000f280001187983 */ /* 0x008ee20000300a00 */
[----:B-1----:R-:W-:-:S03]  /*16f50*/  IMAD.MOV.U32 R0, RZ, RZ, R13 ;  /* 0x000000ffff007224 */ /* 0x002fc600078e000d */
[----:B-----5:R-:W-:Y:S04]  /*16f60*/  STL [R1+0xba0], R26 ;  /* 0x000ba01a01007387 */ /* 0x020fe80000100800 */
[----:B------:R1:W-:Y:S02]  /*16f70*/  STL [R1+0xb94], R0 ;  /* 0x000b940001007387 */ /* 0x0003e40000100800 */
[----:B-1----:R-:W-:Y:S02]  /*16f80*/  IMAD.MOV.U32 R0, RZ, RZ, R27 ;  /* 0x000000ffff007224 */ /* 0x002fe400078e001b */
[----:B------:R-:W5:Y:S04]  /*16f90*/  LDL.LU.64 R26, [R1+0xf30] ;  /* 0x000f3000011a7983 */ /* 0x000f680000300a00 */
[----:B------:R1:W-:Y:S04]  /*16fa0*/  STL [R1+0xb9c], R0 ;  /* 0x000b9c0001007387 */ /* 0x0003e80000100800 */
[----:B----4-:R4:W-:Y:S01]  /*16fb0*/  STL [R1+0xba8], R28 ;  /* 0x000ba81c01007387 */ /* 0x0109e20000100800 */
[----:B-1----:R-:W-:-:S03]  /*16fc0*/  MOV R0, R29 ;  /* 0x0000001d00007202 */ /* 0x002fc60000000f00 */
[----:B------:R-:W-:Y:S04]  /*16fd0*/  STL [R1+0xbb0], R14 ;  /* 0x000bb00e01007387 */ /* 0x000fe80000100800 */
[----:B------:R1:W-:Y:S04]  /*16fe0*/  STL [R1+0xba4], R0 ;  /* 0x000ba40001007387 */ /* 0x0003e80000100800 */
[----:B----4-:R-:W4:Y:S01]  /*16ff0*/  LDL.LU.64 R28, [R1+0xf38] ;  /* 0x000f3800011c7983 */ /* 0x010f220000300a00 */
[----:B-1----:R-:W-:-:S03]  /*17000*/  IMAD.MOV.U32 R0, RZ, RZ, R15 ;  /* 0x000000ffff007224 */ /* 0x002fc600078e000f */
[----:B------:R-:W-:Y:S04]  /*17010*/  STL [R1+0xbb8], R30 ;  /* 0x000bb81e01007387 */ /* 0x000fe80000100800 */
[----:B------:R1:W-:Y:S02]  /*17020*/  STL [R1+0xbac], R0 ;  /* 0x000bac0001007387 */ /* 0x0003e40000100800 */
[----:B-1----:R-:W-:Y:S02]  /*17030*/  IMAD.MOV.U32 R0, RZ, RZ, R31 ;  /* 0x000000ffff007224 */ /* 0x002fe400078e001f */
        /* <DEDUP_REMOVED lines=9> */
[----:B------:R1:W-:Y:S02]  /*170d0*/  STL [R1+0xbc4], R0 ;  /* 0x000bc40001007387 */ /* 0x0003e40000100800 */
[----:B-1----:R-:W-:Y:S02]  /*170e0*/  IMAD.MOV.U32 R0, RZ, RZ, R201 ;  /* 0x000000ffff007224 */ /* 0x002fe400078e00c9 */
[----:B------:R-:W4:Y:S04]  /*170f0*/  LDL.LU.64 R200, [R1+0xf50] ;  /* 0x000f500001c87983 */ /* 0x000f280000300a00 */
[----:B------:R1:W-:Y:S04]  /*17100*/  STL [R1+0xbcc], R0 ;  /* 0x000bcc0001007387 */ /* 0x0003e80000100800 */
[----:B------:R-:W-:Y:S04]  /*17110*/  STL [R1+0xbd8], R18 ;  /* 0x000bd81201007387 */ /* 0x000fe80000100800 */
[----:B------:R-:W4:Y:S01]  /*17120*/  LDL.LU.64 R4, [R1+0xf58] ;  /* 0x000f580001047983 */ /* 0x000f220000300a00 */
[----:B-1----:R-:W-:-:S05]  /*17130*/  MOV R0, R19 ;  /* 0x0000001300007202 */ /* 0x002fca0000000f00 */
[----:B------:R1:W-:Y:S04]  /*17140*/  STL [R1+0xbd4], R0 ;  /* 0x000bd40001007387 */ /* 0x0003e80000100800 */
[----:B------:R-:W-:Y:S01]  /*17150*/  STL [R1+0xbe0], R20 ;  /* 0x000be01401007387 */ /* 0x000fe20000100800 */
[----:B-1----:R-:W-:-:S03]  /*17160*/  IMAD.MOV.U32 R0, RZ, RZ, R21 ;  /* 0x000000ffff007224 */ /* 0x002fc600078e0015 */
[----:B------:R-:W4:Y:S04]  /*17170*/  LDL.LU.64 R6, [R1+0xf60] ;  /* 0x000f600001067983 */ /* 0x000f280000300a00 */
[----:B------:R1:W-:Y:S04]  /*17180*/  STL [R1+0xbdc], R0 ;  /* 0x000bdc0001007387 */ /* 0x0003e80000100800 */
[----:B--2---:R-:W-:Y:S04]  /*17190*/  STL [R1+0xbe8], R22 ;  /* 0x000be81601007387 */ /* 0x004fe80000100800 */
[----:B------:R-:W2:Y:S01]  /*171a0*/  LDL.LU.64 R8, [R1+0xf68] ;  /* 0x000f680001087983 */ /* 0x000ea20000300a00 */
[----:B-1----:R-:W-:-:S03]  /*171b0*/  IMAD.MOV.U32 R0, RZ, RZ, R23 ;  /* 0x000000ffff007224 */ /* 0x002fc600078e0017 */
[----:B------:R-:W2:Y:S04]  /*171c0*/  LDL.LU.64 R10, [R1+0xf70] ;  /* 0x000f7000010a7983 */ /* 0x000ea80000300a00 */
[----:B------:R1:W-:Y:S04]  /*171d0*/  STL [R1+0xbe4], R0 ;  /* 0x000be40001007387 */ /* 0x0003e80000100800 */
[----:B---3--:R-:W-:Y:S04]  /*171e0*/  STL [R1+0xbf0], R24 ;  /* 0x000bf01801007387 */ /* 0x008fe80000100800 */
[----:B------:R-:W3:Y:S01]  /*171f0*/  LDL.LU.64 R12, [R1+0xf78] ;  /* 0x000f7800010c7983 */ /* 0x000ee20000300a00 */
[----:B-1----:R-:W-:-:S03]  /*17200*/  MOV R0, R25 ;  /* 0x0000001900007202 */ /* 0x002fc60000000f00 */
[----:B------:R-:W3:Y:S04]  /*17210*/  LDL.LU.64 R14, [R1+0xf80] ;  /* 0x000f8000010e7983 */ /* 0x000ee80000300a00 */
[----:B------:R1:W-:Y:S04]  /*17220*/  STL [R1+0xbec], R0 ;  /* 0x000bec0001007387 */ /* 0x0003e80000100800 */
[----:B-----5:R-:W-:Y:S04]  /*17230*/  STL [R1+0xbf8], R26 ;  /* 0x000bf81a01007387 */ /* 0x020fe80000100800 */
[----:B------:R-:W5:Y:S01]  /*17240*/  LDL.LU.64 R16, [R1+0xf88] ;  /* 0x000f880001107983 */ /* 0x000f620000300a00 */
[----:B-1----:R-:W-:-:S03]  /*17250*/  IMAD.MOV.U32 R0, RZ, RZ, R27 ;  /* 0x000000ffff007224 */ /* 0x002fc600078e001b */
[----:B------:R-:W5:Y:S04]  /*17260*/  LDL.LU.64 R18, [R1+0xf90] ;  /* 0x000f900001127983 */ /* 0x000f680000300a00 */
[----:B------:R1:W-:Y:S04]  /*17270*/  STL [R1+0xbf4], R0 ;  /* 0x000bf40001007387 */ /* 0x0003e80000100800 */
[----:B----4-:R-:W-:Y:S04]  /*17280*/  STL [R1+0xc00], R28 ;  /* 0x000c001c01007387 */ /* 0x010fe80000100800 */
[----:B------:R-:W4:Y:S01]  /*17290*/  LDL.LU.64 R20, [R1+0xf98] ;  /* 0x000f980001147983 */ /* 0x000f220000300a00 */
[----:B-1----:R-:W-:-:S03]  /*172a0*/  IMAD.MOV.U32 R0, RZ, RZ, R29 ;  /* 0x000000ffff007224 */ /* 0x002fc600078e001d */
[----:B------:R-:W4:Y:S04]  /*172b0*/  LDL.LU.64 R22, [R1+0xfa0] ;  /* 0x000fa00001167983 */ /* 0x000f280000300a00 */
[----:B------:R1:W-:Y:S04]  /*172c0*/  STL [R1+0xbfc], R0 ;  /* 0x000bfc0001007387 */ /* 0x0003e80000100800 */
[----:B------:R-:W-:Y:S04]  /*172d0*/  STL [R1+0xc08], R30 ;  /* 0x000c081e01007387 */ /* 0x000fe80000100800 */
[----:B------:R-:W4:Y:S01]  /*172e0*/  LDL.LU.64 R24, [R1+0xfa8] ;  /* 0x000fa80001187983 */ /* 0x000f220000300a00 */
[----:B-1----:R-:W-:-:S03]  /*172f0*/  MOV R0, R31 ;  /* 0x0000001f00007202 */ /* 0x002fc60000000f00 */
[----:B------:R-:W4:Y:S04]  /*17300*/  LDL.LU.64 R26, [R1+0xfb0] ;  /* 0x000fb000011a7983 */ /* 0x000f280000300a00 */
[----:B------:R1:W-:Y:S04]  /*17310*/  STL [R1+0xc04], R0 ;  /* 0x000c040001007387 */ /* 0x0003e80000100800 */
        /* <DEDUP_REMOVED lines=8> */
[----:B------:R-:W-:Y:S04]  /*173a0*/  STL [R1+0xc20], R4 ;  /* 0x000c200401007387 */ /* 0x000fe80000100800 */
[----:B------:R1:W-:Y:S04]  /*173b0*/  STL [R1+0xc14], R0 ;  /* 0x000c140001007387 */ /* 0x0003e80000100800 */
[----:B------:R-:W4:Y:S01]  /*173c0*/  LDL.LU.64 R200, [R1+0xfd0] ;  /* 0x000fd00001c87983 */ /* 0x000f220000300a00 */
[----:B-1----:R-:W-:-:S03]  /*173d0*/  MOV R0, R5 ;  /* 0x0000000500007202 */ /* 0x002fc60000000f00 */
[----:B------:R-:W-:Y:S04]  /*173e0*/  STL [R1+0xc28], R6 ;  /* 0x000c280601007387 */ /* 0x000fe80000100800 */
[----:B------:R1:W-:Y:S02]  /*173f0*/  STL [R1+0xc1c], R0 ;  /* 0x000c1c0001007387 */ /* 0x0003e40000100800 */
[----:B-1----:R-:W-:Y:S02]  /*17400*/  IMAD.MOV.U32 R0, RZ, RZ, R7 ;  /* 0x000000ffff007224 */ /* 0x002fe400078e0007 */
[----:B--2---:R-:W-:Y:S04]  /*17410*/  STL [R1+0xc30], R8 ;  /* 0x000c300801007387 */ /* 0x004fe80000100800 */
[----:B------:R1:W-:Y:S04]  /*17420*/  STL [R1+0xc24], R0 ;  /* 0x000c240001007387 */ /* 0x0003e80000100800 */
[----:B------:R-:W-:Y:S01]  /*17430*/  STL [R1+0xc38], R10 ;  /* 0x000c380a01007387 */ /* 0x000fe20000100800 */
[----:B-1----:R-:W-:-:S05]  /*17440*/  IMAD.MOV.U32 R0, RZ, RZ, R9 ;  /* 0x000000ffff007224 */ /* 0x002fca00078e0009 */
[----:B------:R1:W-:Y:S04]  /*17450*/  STL [R1+0xc2c], R0 ;  /* 0x000c2c0001007387 */ /* 0x0003e80000100800 */
[----:B---3--:R-:W-:Y:S01]  /*17460*/  STL [R1+0xc40], R12 ;  /* 0x000c400c01007387 */ /* 0x008fe20000100800 */
[----:B-1----:R-:W-:-:S05]  /*17470*/  MOV R0, R11 ;  /* 0x0000000b00007202 */ /* 0x002fca0000000f00 */
[----:B------:R1:W-:Y:S04]  /*17480*/  STL [R1+0xc34], R0 ;  /* 0x000c340001007387 */ /* 0x0003e80000100800 */
[----:B------:R-:W-:Y:S01]  /*17490*/  STL [R1+0xc48], R14 ;  /* 0x000c480e01007387 */ /* 0x000fe20000100800 */
[----:B-1----:R-:W-:-:S05]  /*174a0*/  IMAD.MOV.U32 R0, RZ, RZ, R13 ;  /* 0x000000ffff007224 */ /* 0x002fca00078e000d */
[----:B------:R1:W-:Y:S02]  /*174b0*/  STL [R1+0xc3c], R0 ;  /* 0x000c3c0001007387 */ /* 0x0003e40000100800 */
[----:B-1----:R-:W-:Y:S02]  /*174c0*/  IMAD.MOV.U32 R0, RZ, RZ, R15 ;  /* 0x000000ffff007224 */ /* 0x002fe400078e000f */
[----:B-----5:R-:W-:Y:S04]  /*174d0*/  STL [R1+0xc50], R16 ;  /* 0x000c501001007387 */ /* 0x020fe80000100800 */
[----:B------:R1:W-:Y:S04]  /*174e0*/  STL [R1+0xc44], R0 ;  /* 0x000c440001007387 */ /* 0x0003e80000100800 */
[----:B------:R-:W-:Y:S01]  /*174f0*/  STL [R1+0xc58], R18 ;  /* 0x000c581201007387 */ /* 0x000fe20000100800 */
[----:B-1----:R-:W-:-:S05]  /*17500*/  MOV R0, R17 ;  /* 0x0000001100007202 */ /* 0x002fca0000000f00 */
[----:B------:R1:W-:Y:S04]  /*17510*/  STL [R1+0xc4c], R0 ;  /* 0x000c4c0001007387 */ /* 0x0003e80000100800 */
[----:B----4-:R-:W-:Y:S01]  /*17520*/  STL [R1+0xc60], R20 ;  /* 0x000c601401007387 */ /* 0x010fe20000100800 */
        /* <DEDUP_REMOVED lines=22> */
[----:B------:R1:W-:Y:S02]  /*17690*/  STL [R1+0xc8c], R0 ;  /* 0x000c8c0001007387 */ /* 0x0003e40000100800 */
[----:B-1----:R-:W-:-:S05]  /*176a0*/  MOV R0, R201 ;  /* 0x000000c900007202 */ /* 0x002fca0000000f00 */
[----:B------:R1:W-:Y:S04]  /*176b0*/  STL [R1+0xc94], R0 ;  /* 0x000c940001007387 */ /* 0x0003e80000100800 */
        /* <DEDUP_REMOVED lines=28> */
[----:B------:R2:W-:Y:S01]  /*17880*/  STL [R1+0x20], RZ ;  /* 0x000020ff01007387 */ /* 0x0005e20000100800 */
[----:B------:R-:W3:Y:S03]  /*17890*/  S2R R203, SR_TID.X ;  /* 0x0000000000cb7919 */ /* 0x000ee60000002100 */
[----:B------:R2:W-:Y:S04]  /*178a0*/  STL [R1+0x24], RZ ;  /* 0x000024ff01007387 */ /* 0x0005e80000100800 */
[----:B------:R2:W-:Y:S04]  /*178b0*/  STL [R1+0x28], RZ ;  /* 0x000028ff01007387 */ /* 0x0005e80000100800 */
[----:B------:R2:W-:Y:S04]  /*178c0*/  STL [R1+0x2c], RZ ;  /* 0x00002cff01007387 */ /* 0x0005e80000100800 */
[----:B------:R2:W-:Y:S04]  /*178d0*/  STL [R1+0x10], RZ ;  /* 0x000010ff01007387 */ /* 0x0005e80000100800 */
[----:B------:R2:W-:Y:S04]  /*178e0*/  STL [R1+0x14], RZ ;  /* 0x000014ff01007387 */ /* 0x0005e80000100800 */
[----:B------:R2:W-:Y:S04]  /*178f0*/  STL [R1+0x18], RZ ;  /* 0x000018ff01007387 */ /* 0x0005e80000100800 */
[----:B------:R2:W-:Y:S04]  /*17900*/  STL [R1+0x1c], RZ ;  /* 0x00001cff01007387 */ /* 0x0005e80000100800 */
[----:B------:R2:W-:Y:S04]  /*17910*/  STL [R1], RZ ;  /* 0x000000ff01007387 */ /* 0x0005e80000100800 */
        /* <DEDUP_REMOVED lines=15> */
[C---:B---3--:R-:W-:Y:S01]  /*17a10*/  LOP3.LUT R252, R203.reuse, 0x7, RZ, 0xc0, !PT ;  /* 0x00000007cbfc7812 */ /* 0x048fe200078ec0ff */
[----:B------:R-:W-:Y:S01]  /*17a20*/  USHF.R.S32.HI UR10, URZ, 0x1f, UR7 ;  /* 0x0000001fff0a7899 */ /* 0x000fe20008011407 */
[C---:B------:R-:W-:Y:S01]  /*17a30*/  LOP3.LUT R3, R203.reuse, 0x3, RZ, 0xc0, !PT ;  /* 0x00000003cb037812 */ /* 0x040fe200078ec0ff */
[C---:B------:R-:W-:Y:S01]  /*17a40*/  IMAD.SHL.U32 R2, R203.reuse, 0x2, RZ ;  /* 0x00000002cb027824 */ /* 0x040fe200078e00ff */
[----:B-1----:R-:W-:Y:S01]  /*17a50*/  LOP3.LUT R0, R203, 0x1c, RZ, 0xc0, !PT ;  /* 0x0000001ccb007812 */ /* 0x002fe200078ec0ff */
[----:B------:R-:W-:Y:S01]  /*17a60*/  IMAD R252, R252, 0x110, RZ ;  /* 0x00000110fcfc7824 */ /* 0x000fe200078e02ff */
[----:B------:R-:W-:-:S02]  /*17a70*/  USHF.R.S32.HI UR12, URZ, 0x1f, UR8 ;  /* 0x0000001fff0c7899 */ /* 0x000fc40008011408 */
[----:B------:R-:W-:Y:S02]  /*17a80*/  ULEA.HI UR10, UR10, UR7, URZ, 0x6 ;  /* 0x000000070a0a7291 */ /* 0x000fe4000f8f30ff */
[----:B------:R-:W-:Y:S01]  /*17a90*/  USHF.R.S32.HI UR15, URZ, 0x1f, UR9 ;  /* 0x0000001fff0f7899 */ /* 0x000fe20008011409 */
[----:B------:R-:W-:Y:S01]  /*17aa0*/  IMAD R0, R3, 0x220, R0 ;  /* 0x0000022003007824 */ /* 0x000fe200078e0200 */
[----:B------:R-:W-:Y:S01]  /*17ab0*/  USHF.L.U32 UR13, UR8, 0x2, URZ ;  /* 0x00000002080d7899 */ /* 0x000fe200080006ff */
[----:B------:R-:W-:Y:S02]  /*17ac0*/  LOP3.LUT R252, R252, 0x30, R2, 0x78, !PT ;  /* 0x00000030fcfc7812 */ /* 0x000fe400078e7802 */
        /* <DEDUP_REMOVED lines=71> */
[----:B------:R-:W-:Y:S01]  /*17f40*/  CS2R R186, SRZ ;  /* 0x0000000000ba7805 */ /* 0x000fe2000001ff00 */
[----:B------:R-:W-:Y:S01]  /*17f50*/  USHF.L.U64.HI UR7, UR8, 0x2, UR12 ;  /* 0x0000000208077899 */ /* 0x000fe2000801020c */
        /* <DEDUP_REMOVED lines=30> */
[----:B------:R-:W-:Y:S02]  /*18140*/  USHF.L.U32 UR14, UR9, 0x2, URZ ;  /* 0x00000002090e7899 */ /* 0x000fe400080006ff */
[----:B------:R-:W-:Y:S02]  /*18150*/  USHF.L.U64.HI UR8, UR9, 0x2, UR15 ;  /* 0x0000000209087899 */ /* 0x000fe4000801020f */
[----:B------:R-:W-:Y:S01]  /*18160*/  USHF.R.S32.HI UR9, URZ, 0x6, UR10 ;  /* 0x00000006ff097899 */ /* 0x000fe2000801140a */
[----:B------:R-:W-:Y:S01]  /*18170*/  UMOV UR4, URZ ;  /* 0x000000ff00047c82 */ /* 0x000fe20008000000 */
[----:B------:R-:W-:Y:S01]  /*18180*/  UMOV UR11, 0x1 ;  /* 0x00000001000b7882 */ /* 0x000fe20000000000 */
[----:B--2---:R-:W-:-:S09]  /*18190*/  UMOV UR10, 0xffffffff ;  /* 0xffffffff000a7882 */ /* 0x004fd20000000000 */
.L_x_1:
[----:B------:R-:W-:Y:S01]  /*181a0*/  STL.64 [R1+0x13a0], R138 ;  /* 0x0013a08a01007387 */ /* 0x000fe20000100a00 */
[----:B------:R-:W-:-:S04]  /*181b0*/  DEPBAR.LE SB0, 0x2 ;  /* 0x000080800000791a */ /* 0x000fc80000000000 */
[----:B-1----:R1:W-:Y:S04]  /*181c0*/  STL.64 [R1+0x1398], R136 ;  /* 0x0013988801007387 */ /* 0x0023e80000100a00 */
[----:B-1----:R-:W2:Y:S04]  /*181d0*/  LDL.LU.64 R136, [R1+0x130] ;  /* 0x0001300001887983 */ /* 0x002ea80000300a00 */
[----:B------:R-:W2:Y:S04]  /*181e0*/  LDL.LU.64 R138, [R1+0x138] ;  /* 0x00013800018a7983 */ /* 0x000ea80000300a00 */
[----:B------:R-:W-:Y:S04]  /*181f0*/  STL.64 [R1+0x1390], R6 ;  /* 0x0013900601007387 */ /* 0x000fe80000100a00 */
[----:B------:R1:W-:Y:S04]  /*18200*/  STL.64 [R1+0x1388], R4 ;  /* 0x0013880401007387 */ /* 0x0003e80000100a00 */
[----:B-1----:R-:W3:Y:S04]  /*18210*/  LDL.LU.64 R4, [R1+0x140] ;  /* 0x0001400001047983 */ /* 0x002ee80000300a00 */
[----:B------:R-:W3:Y:S04]  /*18220*/  LDL.LU.64 R6, [R1+0x148] ;  /* 0x0001480001067983 */ /* 0x000ee80000300a00 */
[----:B------:R-:W-:Y:S04]  /*18230*/  STL [R1+0x1384], R8 ;  /* 0x0013840801007387 */ /* 0x000fe80000100800 */
[----:B------:R-:W-:Y:S04]  /*18240*/  STL [R1+0x1380], R9 ;  /* 0x0013800901007387 */ /* 0x000fe80000100800 */
[----:B------:R-:W-:Y:S04]  /*18250*/  STL [R1+0x137c], R10 ;  /* 0x00137c0a01007387 */ /* 0x000fe80000100800 */
[----:B------:R-:W-:Y:S04]  /*18260*/  STL [R1+0x1378], R11 ;  /* 0x0013780b01007387 */ /* 0x000fe80000100800 */
[----:B------:R-:W-:Y:S04]  /*18270*/  STL [R1+0x1374], R12 ;  /* 0x0013740c01007387 */ /* 0x000fe80000100800 */
[----:B------:R1:W-:Y:S04]  /*18280*/  STL [R1+0x1370], R13 ;  /* 0x0013700d01007387 */ /* 0x0003e80000100800 */
[----:B------:R-:W-:Y:S04]  /*18290*/  STL [R1+0x136c], R14 ;  /* 0x00136c0e01007387 */ /* 0x000fe80000100800 */
[----:B------:R4:W-:Y:S04]  /*182a0*/  STL [R1+0x1368], R15 ;  /* 0x0013680f01007387 */ /* 0x0009e80000100800 */
[----:B-1----:R-:W2:Y:S04]  /*182b0*/  LDL.LU.64 R12, [R1+0x150] ;  /* 0x00015000010c7983 */ /* 0x002ea80000300a00 */
[----:B----4-:R-:W4:Y:S01]  /*182c0*/  LDL.LU.64 R14, [R1+0x158] ;  /* 0x00015800010e7983 */ /* 0x010f220000300a00 */
[----:B------:R-:W-:Y:S01]  /*182d0*/  UIADD3 UR10, UPT, UPT, UR10, 0x1, URZ ;  /* 0x000000010a0a7890 */ /* 0x000fe2000fffe0ff */
[----:B------:R-:W-:-:S02]  /*182e0*/  LOP3.LUT R2, R0, 0x20, RZ, 0x3c, !PT ;  /* 0x0000002000027812 */ /* 0x000fc400078e3cff */
[----:B------:R-:W-:Y:S01]  /*182f0*/  STL [R1+0x1364], R16 ;  /* 0x0013641001007387 */ /* 0x000fe20000100800 */
[----:B------:R-:W-:Y:S01]  /*18300*/  UISETP.GT.AND UP0, UPT, UR10, 0x1, UPT ;  /* 0x000000010a00788c */ /* 0x000fe2000bf04270 */
[C---:B------:R-:W-:Y:S02]  /*18310*/  LOP3.LUT R32, R0.reuse, 0x40, RZ, 0x3c, !PT ;  /* 0x0000004000207812 */ /* 0x040fe400078e3cff */
[----:B------:R-:W-:Y:S01]  /*18320*/  STL [R1+0x1360], R17 ;  /* 0x0013601101007387 */ /* 0x000fe20000100800 */
[----:B------:R-:W-:Y:S01]  /*18330*/  USEL UR10, UR10, URZ, !UP0 ;  /* 0x000000ff0a0a7287 */ /* 0x000fe2000c000000 */
[----:B------:R-:W-:Y:S02]  /*18340*/  LOP3.LUT R3, R0, 0x60, RZ, 0x3c, !PT ;  /* 0x0000006000037812 */ /* 0x000fe400078e3cff */
[----:B------:R-:W-:Y:S01]  /*18350*/  STL [R1+0x135c], R18 ;  /* 0x00135c1201007387 */ /* 0x000fe20000100800 */
[----:B------:R-:W-:Y:S02]  /*18360*/  ULEA UR17, UR10, UR5, 0xf ;  /* 0x000000050a117291 */ /* 0x000fe4000f8e78ff */
[----:B------:R-:W-:Y:S01]  /*18370*/  ULEA UR12, UR10, UR5, 0xe ;  /* 0x000000050a0c7291 */ /* 0x000fe2000f8e70ff */
        /* <DEDUP_REMOVED lines=17> */
[----:B------:R-:W4:Y:S04]  /*18490*/  LDL.LU.64 R8, [R1+0x120] ;  /* 0x0001200001087983 */ /* 0x000f280000300a00 */
[----:B------:R-:W4:Y:S01]  /*184a0*/  LDL.LU.64 R10, [R1+0x128] ;  /* 0x00012800010a7983 */ /* 0x000f220000300a00 */
[----:B------:R-:W-:Y:S06]  /*184b0*/  BAR.SYNC.DEFER_BLOCKING 0x0 ;  /* 0x0000000000007b1d */ /* 0x000fec0000010000 */
[----:B------:R-:W-:Y:S04]  /*184c0*/  LDS R240, [R0+UR17] ;  /* 0x0000001100f07984 */ /* 0x000fe80008000800 */
[----:B------:R-:W-:Y:S04]  /*184d0*/  LDS R242, [R0+UR17+0x800] ;  /* 0x0008001100f27984 */ /* 0x000fe80008000800 */
[----:B------:R-:W-:Y:S04]  /*184e0*/  LDS R241, [R2+UR17] ;  /* 0x0000001102f17984 */ /* 0x000fe80008000800 */
[----:B------:R-:W-:Y:S04]  /*184f0*/  LDS R243, [R2+UR17+0x800] ;  /* 0x0008001102f37984 */ /* 0x000fe80008000800 */
[----:B-----5:R-:W3:Y:S04]  /*18500*/  LDSM.16.M88.4 R204, [R252+UR12+0x10800] ;  /* 0x0108000cfccc783b */ /* 0x020ee80008000200 */
[----:B------:R-:W-:Y:S04]  /*18510*/  LDSM.16.M88.4 R208, [R252+UR12+0x10000] ;  /* 0x0100000cfcd0783b */ /* 0x000fe80008000200 */
[----:B------:R-:W2:Y:S04]  /*18520*/  LDSM.16.M88.4 R220, [R252+UR12+0x11000] ;  /* 0x0110000cfcdc783b */ /* 0x000ea80008000200 */
[----:B------:R-:W1:Y:S04]  /*18530*/  LDSM.16.M88.4 R212, [R252+UR12+0x11800] ;  /* 0x0118000cfcd4783b */ /* 0x000e680008000200 */
[----:B------:R-:W-:Y:S04]  /*18540*/  STL [R1+0x1314], R252 ;  /* 0x001314fc01007387 */ /* 0x000fe80000100800 */
[----:B------:R-:W1:Y:S04]  /*18550*/  LDSM.16.M88.4 R228, [R252+UR12+0x12000] ;  /* 0x0120000cfce4783b */ /* 0x000e680008000200 */
[----:B------:R-:W1:Y:S04]  /*18560*/  LDSM.16.M88.4 R224, [R252+UR12+0x12800] ;  /* 0x0128000cfce0783b */ /* 0x000e680008000200 */
[----:B------:R-:W1:Y:S04]  /*18570*/  LDSM.16.M88.4 R196, [R252+UR12+0x13000] ;  /* 0x0130000cfcc4783b */ /* 0x000e680008000200 */
[----:B------:R-:W-:Y:S04]  /*18580*/  LDS R244, [R32+UR17] ;  /* 0x0000001120f47984 */ /* 0x000fe80008000800 */
[----:B------:R-:W-:Y:S04]  /*18590*/  LDS R246, [R32+UR17+0x800] ;  /* 0x0008001120f67984 */ /* 0x000fe80008000800 */
[----:B------:R-:W1:Y:S04]  /*185a0*/  LDSM.16.M88.4 R32, [R252+UR12+0x13800] ;  /* 0x0138000cfc20783b */ /* 0x000e680008000200 */
[----:B------:R-:W-:Y:S04]  /*185b0*/  LDS R245, [R3+UR17] ;  /* 0x0000001103f57984 */ /* 0x000fe80008000800 */
[----:B------:R-:W1:Y:S04]  /*185c0*/  LDS R247, [R3+UR17+0x800] ;  /* 0x0008001103f77984 */ /* 0x000e680008000800 */
[----:B------:R-:W-:Y:S04]  /*185d0*/  LDS R232, [R0+UR17+0x80] ;  /* 0x0000801100e87984 */ /* 0x000fe80008000800 */
[----:B------:R-:W-:Y:S04]  /*185e0*/  LDS R234, [R0+UR17+0x880] ;  /* 0x0008801100ea7984 */ /* 0x000fe80008000800 */
[----:B------:R-:W-:Y:S04]  /*185f0*/  LDS R233, [R2+UR17+0x80] ;  /* 0x0000801102e97984 */ /* 0x000fe80008000800 */
[----:B------:R-:W1:Y:S01]  /*18600*/  LDS R235, [R2+UR17+0x880] ;  /* 0x0008801102eb7984 */ /* 0x000e620008000800 */
[----:B---3--:R-:W-:-:S15]  /*18610*/  HMMA.1688.F32.TF32 R4, R240, R204, R4 ;  /* 0x000000ccf004723c */ /* 0x008fde0000081004 */
[----:B------:R-:W-:-:S04]  /*18620*/  NOP ;  /* 0x0000000000007918 */ /* 0x000fc80000000000 */
[----:B------:R-:W-:Y:S01]  /*18630*/  IMAD.MOV.U32 R24, RZ, RZ, R4 ;  /* 0x000000ffff187224 */ /* 0x000fe200078e0004 */
[----:B------:R-:W-:Y:S01]  /*18640*/  MOV R25, R5 ;  /* 0x0000000500197202 */ /* 0x000fe20000000f00 */
[----:B------:R-:W-:Y:S02]  /*18650*/  IMAD.MOV.U32 R26, RZ, RZ, R6 ;  /* 0x000000ffff1a7224 */ /* 0x000fe400078e0006 */
[----:B------:R-:W-:Y:S02]  /*18660*/  IMAD.MOV.U32 R27, RZ, RZ, R7 ;  /* 0x000000ffff1b7224 */ /* 0x000fe400078e0007 */
[C---:B--2---:R-:W-:Y:S08]  /*18670*/  HMMA.1688.F32.TF32 R4, R240.reuse, R220, R136 ;  /* 0x000000dcf004723c */ /* 0x044ff00000081088 */
[----:B----4-:R-:W-:Y:S11]  /*18680*/  HMMA.1688.F32.TF32 R12, R240, R208, R12 ;  /* 0x000000d0f00c723c */ /* 0x010ff6000008100c */
[----:B------:R-:W-:Y:S01]  /*18690*/  MOV R20, R4 ;  /* 0x0000000400147202 */ /* 0x000fe20000000f00 */
[----:B------:R-:W-:Y:S01]  /*186a0*/  IMAD.MOV.U32 R21, RZ, RZ, R5 ;  /* 0x000000ffff157224 */ /* 0x000fe200078e0005 */
[----:B------:R-:W-:Y:S01]  /*186b0*/  MOV R23, R7 ;  /* 0x0000000700177202 */ /* 0x000fe20000000f00 */
[----:B------:R-:W-:-:S05]  /*186c0*/  IMAD.MOV.U32 R22, RZ, RZ, R6 ;  /* 0x000000ffff167224 */ /* 0x000fca00078e0006 */
[----:B------:R2:W-:Y:S04]  /*186d0*/  STL.64 [R1+0x30], R12 ;  /* 0x0000300c01007387 */ /* 0x0005e80000100a00 */
[----:B------:R3:W-:Y:S04]  /*186e0*/  STL.64 [R1+0x38], R14 ;  /* 0x0000380e01007387 */ /* 0x0007e80000100a00 */
[----:B--2---:R-:W2:Y:S04]  /*186f0*/  LDL.LU.64 R12, [R1+0xf0] ;  /* 0x0000f000010c7983 */ /* 0x004ea80000300a00 */
[----:B---3--:R-:W2:Y:S04]  /*18700*/  LDL.LU.64 R14, [R1+0xf8] ;  /* 0x0000f800010e7983 */ /* 0x008ea80000300a00 */
[----:B------:R-:W3:Y:S04]  /*18710*/  LDL.LU.64 R4, [R1+0xe0] ;  /* 0x0000e00001047983 */ /* 0x000ee80000300a00 */
[----:B------:R-:W3:Y:S01]  /*18720*/  LDL.LU.64 R6, [R1+0xe8] ;  /* 0x0000e80001067983 */ /* 0x000ee20000300a00 */
[----:B-1----:R-:W-:-:S15]  /*18730*/  HMMA.1688.F32.TF32 R8, R240, R212, R8 ;  /* 0x000000d4f008723c */ /* 0x002fde0000081008 */
[----:B------:R-:W-:-:S04]  /*18740*/  NOP ;  /* 0x0000000000007918 */ /* 0x000fc80000000000 */
[----:B------:R-:W-:Y:S01]  /*18750*/  IMAD.MOV.U32 R16, RZ, RZ, R8 ;  /* 0x000000ffff107224 */ /* 0x000fe200078e0008 */
[----:B------:R-:W-:Y:S01]  /*18760*/  MOV R18, R10 ;  /* 0x0000000a00127202 */ /* 0x000fe20000000f00 */
[----:B------:R-:W-:Y:S02]  /*18770*/  IMAD.MOV.U32 R17, RZ, RZ, R9 ;  /* 0x000000ffff117224 */ /* 0x000fe400078e0009 */
[----:B------:R-:W-:Y:S01]  /*18780*/  IMAD.MOV.U32 R19, RZ, RZ, R11 ;  /* 0x000000ffff137224 */ /* 0x000fe200078e000b */
[----:B------:R-:W4:Y:S04]  /*18790*/  LDL.LU.64 R8, [R1+0xc0] ;  /* 0x0000c00001087983 */ /* 0x000f280000300a00 */
[----:B------:R-:W4:Y:S04]  /*187a0*/  LDL.LU.64 R10, [R1+0xc8] ;  /* 0x0000c800010a7983 */ /* 0x000f280000300a00 */
[----:B------:R-:W4:Y:S04]  /*187b0*/  LDL.LU.64 R200, [R1+0x20] ;  /* 0x0000200001c87983 */ /* 0x000f280000300a00 */
[----:B------:R-:W4:Y:S01]  /*187c0*/  LDL.LU.64 R202, [R1+0x28] ;  /* 0x0000280001ca7983 */ /* 0x000f220000300a00 */
[C---:B--2---:R-:W-:Y:S08]  /*187d0*/  HMMA.1688.F32.TF32 R12, R240.reuse, R228, R12 ;  /* 0x000000e4f00c723c */ /* 0x044ff0000008100c */
[----:B---3--:R-:W-:Y:S11]  /*187e0*/  HMMA.1688.F32.TF32 R4, R240, R224, R4 ;  /* 0x000000e0f004723c */ /* 0x008ff60000081004 */
[----:B------:R-:W-:Y:S01]  /*187f0*/  IMAD.MOV.U32 R28, RZ, RZ, R12 ;  /* 0x000000ffff1c7224 */ /* 0x000fe200078e000c */
[----:B------:R-:W-:Y:S01]  /*18800*/  MOV R29, R13 ;  /* 0x0000000d001d7202 */ /* 0x000fe20000000f00 */
[----:B------:R-:W-:-:S02]  /*18810*/  IMAD.MOV.U32 R30, RZ, RZ, R14 ;  /* 0x000000ffff1e7224 */ /* 0x000fc400078e000e */
[----:B------:R-:W-:-:S04]  /*18820*/  IMAD.MOV.U32 R31, RZ, RZ, R15 ;  /* 0x000000ffff1f7224 */ /* 0x000fc800078e000f */
[----:B------:R-:W-:Y:S01]  /*18830*/  MOV R12, R4 ;  /* 0x00000004000c7202 */ /* 0x000fe20000000f00 */
[----:B------:R-:W-:Y:S01]  /*18840*/  IMAD.MOV.U32 R13, RZ, RZ, R5 ;  /* 0x000000ffff0d7224 */ /* 0x000fe200078e0005 */
[----:B------:R-:W-:Y:S01]  /*18850*/  MOV R15, R7 ;  /* 0x00000007000f7202 */ /* 0x000fe20000000f00 */
[----:B------:R-:W-:Y:S01]  /*18860*/  IMAD.MOV.U32 R14, RZ, RZ, R6 ;  /* 0x000000ffff0e7224 */ /* 0x000fe200078e0006 */
[----:B------:R-:W2:Y:S04]  /*18870*/  LDL.LU.64 R4, [R1+0x10] ;  /* 0x0000100001047983 */ /* 0x000ea80000300a00 */
[----:B------:R-:W2:Y:S01]  /*18880*/  LDL.LU.64 R6, [R1+0x18] ;  /* 0x0000180001067983 */ /* 0x000ea20000300a00 */
[C---:B----4-:R-:W-:Y:S08]  /*18890*/  HMMA.1688.F32.TF32 R136, R240.reuse, R196, R8 ;  /* 0x000000c4f088723c */ /* 0x050ff00000081008 */
[----:B------:R-:W-:Y:S11]  /*188a0*/  HMMA.1688.F32.TF32 R240, R240, R32, R200 ;  /* 0x00000020f0f0723c */ /* 0x000ff600000810c8 */
[----:B------:R-:W-:Y:S01]  /*188b0*/  MOV R10, R138 ;  /* 0x0000008a000a7202 */ /* 0x000fe20000000f00 */
[----:B------:R-:W-:-:S02]  /*188c0*/  IMAD.MOV.U32 R11, RZ, RZ, R139 ;  /* 0x000000ffff0b7224 */ /* 0x000fc400078e008b */
[----:B------:R-:W-:Y:S01]  /*188d0*/  IMAD.MOV.U32 R8, RZ, RZ, R136 ;  /* 0x000000ffff087224 */ /* 0x000fe200078e0088 */
[----:B------:R-:W3:Y:S01]  /*188e0*/  LDL.LU.64 R138, [R1+0x13a0] ;  /* 0x0013a000018a7983 */ /* 0x000ee20000300a00 */
[----:B------:R-:W-:-:S03]  /*188f0*/  IMAD.MOV.U32 R9, RZ, RZ, R137 ;  /* 0x000000ffff097224 */ /* 0x000fc600078e0089 */
[----:B------:R-:W3:Y:S01]  /*18900*/  LDL.LU.64 R136, [R1+0x1398] ;  /* 0x0013980001887983 */ /* 0x000ee20000300a00 */
[----:B------:R-:W-:Y:S01]  /*18910*/  IMAD.MOV.U32 R200, RZ, RZ, R240 ;  /* 0x000000ffffc87224 */ /* 0x000fe200078e00f0 */
[----:B------:R-:W-:Y:S01]  /*18920*/  MOV R201, R241 ;  /* 0x000000f100c97202 */ /* 0x000fe20000000f00 */
[----:B------:R-:W-:Y:S01]  /*18930*/  IMAD.MOV.U32 R202, RZ, RZ, R242 ;  /* 0x000000ffffca7224 */ /* 0x000fe200078e00f2 */
[----:B------:R-:W4:Y:S01]  /*18940*/  LDL.LU.64 R240, [R1] ;  /* 0x0000000001f07983 */ /* 0x000f220000300a00 */
[----:B------:R-:W-:-:S03]  /*18950*/  IMAD.MOV.U32 R203, RZ, RZ, R243 ;  /* 0x000000ffffcb7224 */ /* 0x000fc600078e00f3 */
[----:B------:R-:W4:Y:S01]  /*18960*/  LDL.LU.64 R242, [R1+0x8] ;  /* 0x0000080001f27983 */ /* 0x000f220000300a00 */
[C---:B------:R-:W-:Y:S08]  /*18970*/  HMMA.1688.F32.TF32 R248, R244.reuse, R220, R248 ;  /* 0x000000dcf4f8723c */ /* 0x040ff000000810f8 */
[----:B--2---:R-:W-:-:S15]  /*18980*/  HMMA.1688.F32.TF32 R4, R244, R208, R4 ;  /* 0x000000d0f404723c */ /* 0x004fde0000081004 */
[----:B------:R-:W-:-:S04]  /*18990*/  NOP ;  /* 0x0000000000007918 */ /* 0x000fc80000000000 */
[----:B------:R-:W-:Y:S04]  /*189a0*/  STL.64 [R1+0x1f0], R4 ;  /* 0x0001f00401007387 */ /* 0x000fe80000100a00 */
[----:B------:R1:W-:Y:S04]  /*189b0*/  STL.64 [R1+0x1f8], R6 ;  /* 0x0001f80601007387 */ /* 0x0003e80000100a00 */
[----:B-1----:R-:W2:Y:S04]  /*189c0*/  LDL.LU.64 R6, [R1+0x1390] ;  /* 0x0013900001067983 */ /* 0x002ea80000300a00 */
[----:B------:R-:W2:Y:S01]  /*189d0*/  LDL.LU.64 R4, [R1+0x1388] ;  /* 0x0013880001047983 */ /* 0x000ea20000300a00 */
[----:B----4-:R-:W-:-:S15]  /*189e0*/  HMMA.1688.F32.TF32 R240, R244, R204, R240 ;  /* 0x000000ccf4f0723c */ /* 0x010fde00000810f0 */
[----:B------:R-:W-:-:S04]  /*189f0*/  NOP ;  /* 0x0000000000007918 */ /* 0x000fc80000000000 */
[----:B------:R-:W-:Y:S04]  /*18a00*/  STL.64 [R1+0x1e0], R240 ;  /* 0x0001e0f001007387 */ /* 0x000fe80000100a00 */
[----:B------:R1:W-:Y:S02]  /*18a10*/  STL.64 [R1+0x1e8], R242 ;  /* 0x0001e8f201007387 */ /* 0x0003e40000100a00 */
[C---:B-1----:R-:W-:Y:S08]  /*18a20*/  HMMA.1688.F32.TF32 R240, R244.reuse, R212, R236 ;  /* 0x000000d4f4f0723c */ /* 0x042ff000000810ec */
[C---:B------:R-:W-:Y:S08]  /*18a30*/  HMMA.1688.F32.TF32 R236, R244.reuse, R228, R216 ;  /* 0x000000e4f4ec723c */ /* 0x040ff000000810d8 */
[C---:B------:R-:W-:Y:S08]  /*18a40*/  HMMA.1688.F32.TF32 R216, R244.reuse, R224, R132 ;  /* 0x000000e0f4d8723c */ /* 0x040ff00000081084 */
[C---:B------:R-:W-:Y:S01]  /*18a50*/  HMMA.1688.F32.TF32 R132, R244.reuse, R196, R36 ;  /* 0x000000c4f484723c */ /* 0x040fe20000081024 */
[----:B------:R-:W-:Y:S07]  /*18a60*/  STL.64 [R1+0x1d0], R248 ;  /* 0x0001d0f801007387 */ /* 0x000fee0000100a00 */
[----:B------:R-:W-:Y:S01]  /*18a70*/  HMMA.1688.F32.TF32 R36, R244, R32, R40 ;  /* 0x00000020f424723c */ /* 0x000fe20000081028 */
[----:B------:R-:W-:Y:S04]  /*18a80*/  STL.64 [R1+0x1d8], R250 ;  /* 0x0001d8fa01007387 */ /* 0x000fe80000100a00 */
[----:B------:R-:W-:Y:S04]  /*18a90*/  STL.64 [R1+0x1c0], R240 ;  /* 0x0001c0f001007387 */ /* 0x000fe80000100a00 */
[----:B------:R-:W-:Y:S04]  /*18aa0*/  STL.64 [R1+0x1c8], R242 ;  /* 0x0001c8f201007387 */ /* 0x000fe80000100a00 */
[----:B------:R-:W-:Y:S04]  /*18ab0*/  STL.64 [R1+0x1b0], R236 ;  /* 0x0001b0ec01007387 */ /* 0x000fe80000100a00 */
[----:B------:R-:W-:Y:S04]  /*18ac0*/  STL.64 [R1+0x1b8], R238 ;  /* 0x0001b8ee01007387 */ /* 0x000fe80000100a00 */
[----:B------:R-:W-:Y:S04]  /*18ad0*/  STL.64 [R1+0x1a0], R216 ;  /* 0x0001a0d801007387 */ /* 0x000fe80000100a00 */
[----:B------:R-:W-:Y:S04]  /*18ae0*/  STL.64 [R1+0x1a8], R218 ;  /* 0x0001a8da01007387 */ /* 0x000fe80000100a00 */
[----:B------:R-:W4:Y:S04]  /*18af0*/  LDL.LU.64 R244, [R1+0x210] ;  /* 0x0002100001f47983 */ /* 0x000f280000300a00 */
[----:B------:R-:W-:Y:S04]  /*18b00*/  STL.64 [R1+0x190], R132 ;  /* 0x0001908401007387 */ /* 0x000fe80000100a00 */
[----:B------:R1:W-:Y:S04]  /*18b10*/  STL.64 [R1+0x198], R134 ;  /* 0x0001988601007387 */ /* 0x0003e80000100a00 */
[----:B------:R-:W4:Y:S04]  /*18b20*/  LDL.LU.64 R246, [R1+0x218] ;  /* 0x0002180001f67983 */ /* 0x000f280000300a00 */
[----:B------:R-:W-:Y:S04]  /*18b30*/  STL.64 [R1+0x180], R36 ;  /* 0x0001802401007387 */ /* 0x000fe80000100a00 */
[----:B------:R-:W-:Y:S01]  /*18b40*/  STL.64 [R1+0x188], R38 ;  /* 0x0001882601007387 */ /* 0x000fe20000100a00 */
[C---:B-1----:R-:W-:Y:S03]  /*18b50*/  HMMA.1688.F32.TF32 R132, R232.reuse, R220, R52 ;  /* 0x000000dce884723c */ /* 0x042fe60000081034 */
[----:B------:R-:W2:Y:S04]  /*18b60*/  LDL.LU.64 R248, [R1+0x200] ;  /* 0x0002000001f87983 */ /* 0x000ea80000300a00 */
[----:B------:R-:W2:Y:S04]  /*18b70*/  LDL.LU.64 R250, [R1+0x208] ;  /* 0x0002080001fa7983 */ /* 0x000ea80000300a00 */
[----:B------:R-:W2:Y:S04]  /*18b80*/  LDL.LU.64 R52, [R1+0x220] ;  /* 0x0002200001347983 */ /* 0x000ea80000300a00 */
[----:B------:R-:W2:Y:S01]  /*18b90*/  LDL.LU.64 R54, [R1+0x228] ;  /* 0x0002280001367983 */ /* 0x000ea20000300a00 */
[----:B------:R-:W-:Y:S01]  /*18ba0*/  LOP3.LUT R219, R0, 0x40, RZ, 0x3c, !PT ;  /* 0x0000004000db7812 */ /* 0x000fe200078e3cff */
[C---:B------:R-:W-:Y:S02]  /*18bb0*/  HMMA.1688.F32.TF32 R236, R232.reuse, R204, R48 ;  /* 0x000000cce8ec723c */ /* 0x040fe40000081030 */
[----:B------:R-:W-:Y:S04]  /*18bc0*/  LDS R49, [R3+UR17+0x80] ;  /* 0x0000801103317984 */ /* 0x000fe80008000800 */
[----:B------:R-:W-:Y:S04]  /*18bd0*/  LDS R48, [R219+UR17+0x80] ;  /* 0x00008011db307984 */ /* 0x000fe80008000800 */
[----:B------:R-:W-:Y:S04]  /*18be0*/  LDS R50, [R219+UR17+0x880] ;  /* 0x00088011db327984 */ /* 0x000fe80008000800 */
[----:B------:R-:W1:Y:S01]  /*18bf0*/  LDS R51, [R3+UR17+0x880] ;  /* 0x0008801103337984 */ /* 0x000e620008000800 */
[C---:B------:R-:W-:Y:S03]  /*18c00*/  HMMA.1688.F32.TF32 R240, R232.reuse, R208, R44 ;  /* 0x000000d0e8f0723c */ /* 0x040fe6000008102c */
[----:B------:R-:W-:Y:S04]  /*18c10*/  LDS R40, [R219+UR17+0x100] ;  /* 0x00010011db287984 */ /* 0x000fe80008000800 */
[----:B------:R-:W-:Y:S01]  /*18c20*/  LDS R42, [R219+UR17+0x900] ;  /* 0x00090011db2a7984 */ /* 0x000fe20008000800 */
[C---:B------:R-:W-:Y:S03]  /*18c30*/  HMMA.1688.F32.TF32 R56, R232.reuse, R212, R56 ;  /* 0x000000d4e838723c */ /* 0x040fe60000081038 */
[----:B------:R-:W-:Y:S04]  /*18c40*/  LDS R41, [R3+UR17+0x100] ;  /* 0x0001001103297984 */ /* 0x000fe80008000800 */
[----:B------:R-:W3:Y:S01]  /*18c50*/  LDS R43, [R3+UR17+0x900] ;  /* 0x00090011032b7984 */ /* 0x000ee20008000800 */
        /* <DEDUP_REMOVED lines=9> */
[----:B------:R-:W-:Y:S03]  /*18cf0*/  HMMA.1688.F32.TF32 R72, R232, R32, R72 ;  /* 0x00000020e848723c */ /* 0x000fe60000081048 */
[----:B------:R-:W-:Y:S04]  /*18d00*/  LDS R37, [R2+UR17+0x180] ;  /* 0x0001801102257984 */ /* 0x000fe80008000800 */
[----:B------:R-:W2:Y:S01]  /*18d10*/  LDS R39, [R2+UR17+0x980] ;  /* 0x0009801102277984 */ /* 0x000ea20008000800 */
[C---:B-1----:R-:W-:Y:S08]  /*18d20*/  HMMA.1688.F32.TF32 R88, R48.reuse, R212, R88 ;  /* 0x000000d43058723c */ /* 0x042ff00000081058 */
[----:B------:R-:W-:Y:S08]  /*18d30*/  HMMA.1688.F32.TF32 R92, R48, R228, R92 ;  /* 0x000000e4305c723c */ /* 0x000ff0000008105c */
[C---:B---3--:R-:W-:Y:S08]  /*18d40*/  HMMA.1688.F32.TF32 R152, R40.reuse, R208, R152 ;  /* 0x000000d02898723c */ /* 0x048ff00000081098 */
[C---:B------:R-:W-:Y:S08]  /*18d50*/  HMMA.1688.F32.TF32 R76, R40.reuse, R204, R76 ;  /* 0x000000cc284c723c */ /* 0x040ff0000008104c */
[C---:B------:R-:W-:Y:S08]  /*18d60*/  HMMA.1688.F32.TF32 R160, R40.reuse, R220, R160 ;  /* 0x000000dc28a0723c */ /* 0x040ff000000810a0 */
[C---:B------:R-:W-:Y:S08]  /*18d70*/  HMMA.1688.F32.TF32 R80, R40.reuse, R212, R80 ;  /* 0x000000d42850723c */ /* 0x040ff00000081050 */
[C---:B------:R-:W-:Y:S08]  /*18d80*/  HMMA.1688.F32.TF32 R84, R40.reuse, R228, R84 ;  /* 0x000000e42854723c */ /* 0x040ff00000081054 */
[C---:B------:R-:W-:Y:S08]  /*18d90*/  HMMA.1688.F32.TF32 R140, R40.reuse, R224, R140 ;  /* 0x000000e0288c723c */ /* 0x040ff0000008108c */
[C---:B------:R-:W-:Y:S08]  /*18da0*/  HMMA.1688.F32.TF32 R176, R40.reuse, R196, R176 ;  /* 0x000000c428b0723c */ /* 0x040ff000000810b0 */
[----:B------:R-:W-:Y:S01]  /*18db0*/  HMMA.1688.F32.TF32 R40, R40, R32, R180 ;  /* 0x000000202828723c */ /* 0x000fe200000810b4 */
[----:B------:R-:W-:Y:S01]  /*18dc0*/  IMAD.MOV.U32 R180, RZ, RZ, R8 ;  /* 0x000000ffffb47224 */ /* 0x000fe200078e0008 */
[----:B------:R-:W-:Y:S01]  /*18dd0*/  MOV R182, R10 ;  /* 0x0000000a00b67202 */ /* 0x000fe20000000f00 */
[----:B------:R-:W-:-:S02]  /*18de0*/  IMAD.MOV.U32 R181, RZ, RZ, R9 ;  /* 0x000000ffffb57224 */ /* 0x000fc400078e0009 */
[----:B------:R-:W-:-:S03]  /*18df0*/  IMAD.MOV.U32 R183, RZ, RZ, R11 ;  /* 0x000000ffffb77224 */ /* 0x000fc600078e000b */
[----:B------:R-:W-:Y:S01]  /*18e00*/  HMMA.1688.F32.TF32 R108, R44, R208, R108 ;  /* 0x000000d02c6c723c */ /* 0x000fe2000008106c */
[----:B------:R-:W-:Y:S01]  /*18e10*/  MOV R216, R28 ;  /* 0x0000001c00d87202 */ /* 0x000fe20000000f00 */
[----:B------:R-:W-:-:S06]  /*18e20*/  IMAD.MOV.U32 R217, RZ, RZ, R29 ;  /* 0x000000ffffd97224 */ /* 0x000fcc00078e001d */
[----:B------:R-:W-:Y:S01]  /*18e30*/  HMMA.1688.F32.TF32 R112, R44, R204, R112 ;  /* 0x000000cc2c70723c */ /* 0x000fe20000081070 */
[----:B------:R-:W-:-:S07]  /*18e40*/  IMAD.MOV.U32 R218, RZ, RZ, R30 ;  /* 0x000000ffffda7224 */ /* 0x000fce00078e001e */
[C---:B------:R-:W-:Y:S08]  /*18e50*/  HMMA.1688.F32.TF32 R116, R44.reuse, R220, R116 ;  /* 0x000000dc2c74723c */ /* 0x040ff00000081074 */
[C---:B------:R-:W-:Y:S08]  /*18e60*/  HMMA.1688.F32.TF32 R120, R44.reuse, R212, R120 ;  /* 0x000000d42c78723c */ /* 0x040ff00000081078 */
[C---:B------:R-:W-:Y:S08]  /*18e70*/  HMMA.1688.F32.TF32 R124, R44.reuse, R228, R124 ;  /* 0x000000e42c7c723c */ /* 0x040ff0000008107c */
[C---:B------:R-:W-:Y:S08]  /*18e80*/  HMMA.1688.F32.TF32 R128, R44.reuse, R224, R128 ;  /* 0x000000e02c80723c */ /* 0x040ff00000081080 */
[----:B------:R-:W-:Y:S08]  /*18e90*/  HMMA.1688.F32.TF32 R144, R44, R196, R144 ;  /* 0x000000c42c90723c */ /* 0x000ff00000081090 */
[C---:B----4-:R-:W-:Y:S08]  /*18ea0*/  HMMA.1688.F32.TF32 R232, R48.reuse, R204, R244 ;  /* 0x000000cc30e8723c */ /* 0x050ff000000810f4 */
[----:B--2---:R-:W-:-:S15]  /*18eb0*/  HMMA.1688.F32.TF32 R52, R48, R208, R52 ;  /* 0x000000d03034723c */ /* 0x004fde0000081034 */
[----:B------:R-:W-:-:S04]  /*18ec0*/  NOP ;  /* 0x0000000000007918 */ /* 0x000fc80000000000 */
[----:B------:R-:W-:Y:S04]  /*18ed0*/  STL.64 [R1+0xa0], R52 ;  /* 0x0000a03401007387 */ /* 0x000fe80000100a00 */
[----:B------:R1:W-:Y:S02]  /*18ee0*/  STL.64 [R1+0xa8], R54 ;  /* 0x0000a83601007387 */ /* 0x0003e40000100a00 */
[----:B-1----:R-:W-:Y:S02]  /*18ef0*/  HMMA.1688.F32.TF32 R52, R48, R220, R248 ;  /* 0x000000dc3034723c */ /* 0x002fe400000810f8 */
[----:B------:R-:W-:Y:S04]  /*18f00*/  STL.64 [R1+0xc0], R232 ;  /* 0x0000c0e801007387 */ /* 0x000fe80000100a00 */
[----:B------:R-:W-:-:S13]  /*18f10*/  STL.64 [R1+0xc8], R234 ;  /* 0x0000c8ea01007387 */ /* 0x000fda0000100a00 */
[----:B------:R-:W-:Y:S04]  /*18f20*/  STL.64 [R1+0x110], R52 ;  /* 0x0001103401007387 */ /* 0x000fe80000100a00 */
[----:B------:R-:W-:Y:S04]  /*18f30*/  STL.64 [R1+0x118], R54 ;  /* 0x0001183601007387 */ /* 0x000fe80000100a00 */
[----:B------:R-:W-:Y:S04]  /*18f40*/  STL.64 [R1+0x100], R88 ;  /* 0x0001005801007387 */ /* 0x000fe80000100a00 */
[----:B------:R1:W-:Y:S02]  /*18f50*/  STL.64 [R1+0x108], R90 ;  /* 0x0001085a01007387 */ /* 0x0003e40000100a00 */
[----:B-1----:R-:W-:Y:S02]  /*18f60*/  HMMA.1688.F32.TF32 R88, R48, R224, R96 ;  /* 0x000000e03058723c */ /* 0x002fe40000081060 */
[----:B------:R-:W-:Y:S01]  /*18f70*/  STL.64 [R1+0xf8], R94 ;  /* 0x0000f85e01007387 */ /* 0x000fe20000100a00 */
[----:B------:R-:W-:Y:S01]  /*18f80*/  IMAD.MOV.U32 R52, RZ, RZ, R92 ;  /* 0x000000ffff347224 */ /* 0x000fe200078e005c */
[----:B------:R-:W-:Y:S01]  /*18f90*/  MOV R53, R93 ;  /* 0x0000005d00357202 */ /* 0x000fe20000000f00 */
[----:B------:R-:W-:Y:S01]  /*18fa0*/  IMAD.MOV.U32 R244, RZ, RZ, R12 ;  /* 0x000000fffff47224 */ /* 0x000fe200078e000c */
[----:B------:R-:W-:Y:S01]  /*18fb0*/  MOV R245, R13 ;  /* 0x0000000d00f57202 */ /* 0x000fe20000000f00 */
[----:B------:R-:W-:-:S02]  /*18fc0*/  IMAD.MOV.U32 R246, RZ, RZ, R14 ;  /* 0x000000fffff67224 */ /* 0x000fc400078e000e */
[----:B------:R-:W-:Y:S01]  /*18fd0*/  IMAD.MOV.U32 R247, RZ, RZ, R15 ;  /* 0x000000fffff77224 */ /* 0x000fe200078e000f */
[----:B------:R-:W-:Y:S01]  /*18fe0*/  MOV R55, R19 ;  /* 0x0000001300377202 */ /* 0x000fe20000000f00 */
[----:B------:R-:W-:Y:S01]  /*18ff0*/  IMAD.MOV.U32 R54, RZ, RZ, R18 ;  /* 0x000000ffff367224 */ /* 0x000fe200078e0012 */
[----:B------:R-:W-:Y:S01]  /*19000*/  HMMA.1688.F32.TF32 R148, R44, R32, R148 ;  /* 0x000000202c94723c */ /* 0x000fe20000081094 */
[----:B------:R-:W-:Y:S04]  /*19010*/  LDS R96, [R0+UR17+0x1000] ;  /* 0x0010001100607984 */ /* 0x000fe80008000800 */
[----:B------:R-:W-:Y:S02]  /*19020*/  LDS R98, [R0+UR17+0x1800] ;  /* 0x0018001100627984 */ /* 0x000fe40008000800 */
[----:B------:R-:W-:Y:S01]  /*19030*/  IMAD.MOV.U32 R251, RZ, RZ, R89 ;  /* 0x000000fffffb7224 */ /* 0x000fe200078e0059 */
[----:B------:R-:W-:Y:S01]  /*19040*/  MOV R250, R90 ;  /* 0x0000005a00fa7202 */ /* 0x000fe20000000f00 */
[----:B------:R-:W-:Y:S01]  /*19050*/  IMAD.MOV.U32 R249, RZ, RZ, R91 ;  /* 0x000000fffff97224 */ /* 0x000fe200078e005b */
[----:B------:R-:W-:Y:S01]  /*19060*/  HMMA.1688.F32.TF32 R184, R36, R208, R184 ;  /* 0x000000d024b8723c */ /* 0x000fe200000810b8 */
[----:B------:R-:W-:Y:S01]  /*19070*/  IMAD.MOV.U32 R248, RZ, RZ, R88 ;  /* 0x000000fffff87224 */ /* 0x000fe200078e0058 */
[----:B------:R-:W-:Y:S04]  /*19080*/  LDS R97, [R2+UR17+0x1000] ;  /* 0x0010001102617984 */ /* 0x000fe80008000800 */
[----:B------:R-:W-:Y:S02]  /*19090*/  LDS R99, [R2+UR17+0x1800] ;  /* 0x0018001102637984 */ /* 0x000fe40008000800 */
[C---:B------:R-:W-:Y:S02]  /*190a0*/  HMMA.1688.F32.TF32 R88, R48.reuse, R196, R100 ;  /* 0x000000c43058723c */ /* 0x040fe40000081064 */
[----:B------:R-:W-:Y:S04]  /*190b0*/  LDS R92, [R0+UR17+0x1080] ;  /* 0x00108011005c7984 */ /* 0x000fe80008000800 */
[----:B------:R-:W-:Y:S02]  /*190c0*/  LDS R94, [R0+UR17+0x1880] ;  /* 0x00188011005e7984 */ /* 0x000fe40008000800 */
[----:B------:R-:W-:Y:S01]  /*190d0*/  HMMA.1688.F32.TF32 R48, R48, R32, R104 ;  /* 0x000000203030723c */ /* 0x000fe20000081068 */
[----:B------:R-:W-:Y:S01]  /*190e0*/  MOV R102, R52 ;  /* 0x0000003400667202 */ /* 0x000fe20000000f00 */
[----:B------:R-:W-:Y:S01]  /*190f0*/  IMAD.MOV.U32 R103, RZ, RZ, R53 ;  /* 0x000000ffff677224 */ /* 0x000fe200078e0035 */
[----:B------:R-:W-:Y:S01]  /*19100*/  MOV R52, R16 ;  /* 0x0000001000347202 */ /* 0x000fe20000000f00 */
[----:B------:R-:W-:Y:S01]  /*19110*/  IMAD.MOV.U32 R53, RZ, RZ, R17 ;  /* 0x000000ffff357224 */ /* 0x000fe200078e0011 */
[----:B------:R-:W-:Y:S03]  /*19120*/  LDS R93, [R2+UR17+0x1080] ;  /* 0x00108011025d7984 */ /* 0x000fe60008000800 */
[----:B------:R-:W-:Y:S01]  /*19130*/  HMMA.1688.F32.TF32 R156, R36, R204, R156 ;  /* 0x000000cc249c723c */ /* 0x000fe2000008109c */
[----:B------:R-:W-:Y:S10]  /*19140*/  LDS R95, [R2+UR17+0x1880] ;  /* 0x00188011025f7984 */ /* 0x000ff40008000800 */
[----:B------:R1:W-:Y:S04]  /*19150*/  STL.64 [R1+0xb0], R48 ;  /* 0x0000b03001007387 */ /* 0x0003e80000100a00 */
[----:B------:R2:W-:Y:S04]  /*19160*/  STL [R1+0xb8], R50 ;  /* 0x0000b83201007387 */ /* 0x0005e80000100800 */
[----:B------:R-:W3:Y:S04]  /*19170*/  LDL.LU R8, [R1+0x1384] ;  /* 0x0013840001087983 */ /* 0x000ee80000300800 */
[----:B------:R-:W3:Y:S04]  /*19180*/  LDL.LU R9, [R1+0x1380] ;  /* 0x0013800001097983 */ /* 0x000ee80000300800 */
[----:B------:R-:W3:Y:S04]  /*19190*/  LDL.LU R10, [R1+0x137c] ;  /* 0x00137c00010a7983 */ /* 0x000ee80000300800 */
[----:B------:R-:W3:Y:S04]  /*191a0*/  LDL.LU R11, [R1+0x1378] ;  /* 0x00137800010b7983 */ /* 0x000ee80000300800 */
[----:B------:R-:W4:Y:S04]  /*191b0*/  LDL.LU R12, [R1+0x1374] ;  /* 0x00137400010c7983 */ /* 0x000f280000300800 */
[----:B------:R-:W4:Y:S04]  /*191c0*/  LDL.LU R13, [R1+0x1370] ;  /* 0x00137000010d7983 */ /* 0x000f280000300800 */
[----:B------:R-:W4:Y:S04]  /*191d0*/  LDL.LU R14, [R1+0x136c] ;  /* 0x00136c00010e7983 */ /* 0x000f280000300800 */
[----:B------:R-:W4:Y:S01]  /*191e0*/  LDL.LU R15, [R1+0x1368] ;  /* 0x00136800010f7983 */ /* 0x000f220000300800 */
[----:B-1----:R-:W-:-:S03]  /*191f0*/  IMAD.MOV.U32 R48, RZ, RZ, R20 ;  /* 0x000000ffff307224 */ /* 0x002fc600078e0014 */
[----:B------:R-:W4:Y:S01]  /*19200*/  LDL.LU R16, [R1+0x1364] ;  /* 0x0013640001107983 */ /* 0x000f220000300800 */
[----:B------:R-:W-:-:S03]  /*19210*/  IMAD.MOV.U32 R49, RZ, RZ, R21 ;  /* 0x000000ffff317224 */ /* 0x000fc600078e0015 */
[----:B------:R-:W4:Y:S01]  /*19220*/  LDL.LU R17, [R1+0x1360] ;  /* 0x0013600001117983 */ /* 0x000f220000300800 */
[----:B------:R-:W-:-:S03]  /*19230*/  IMAD.MOV.U32 R252, RZ, RZ, R51 ;  /* 0x000000fffffc7224 */ /* 0x000fc600078e0033 */
[----:B------:R-:W4:Y:S01]  /*19240*/  LDL.LU R18, [R1+0x135c] ;  /* 0x00135c0001127983 */ /* 0x000f220000300800 */
[----:B--2---:R-:W-:-:S03]  /*19250*/  MOV R50, R22 ;  /* 0x0000001600327202 */ /* 0x004fc60000000f00 */
[----:B------:R-:W2:Y:S01]  /*19260*/  LDL.LU R19, [R1+0x1358] ;  /* 0x0013580001137983 */ /* 0x000ea20000300800 */
[----:B------:R-:W-:-:S03]  /*19270*/  IMAD.MOV.U32 R51, RZ, RZ, R23 ;  /* 0x000000ffff337224 */ /* 0x000fc600078e0017 */
[----:B------:R-:W2:Y:S01]  /*19280*/  LDL.LU R20, [R1+0x1354] ;  /* 0x0013540001147983 */ /* 0x000ea20000300800 */
[----:B------:R-:W-:-:S03]  /*19290*/  IMAD.MOV.U32 R44, RZ, RZ, R24 ;  /* 0x000000ffff2c7224 */ /* 0x000fc600078e0018 */
[----:B------:R-:W2:Y:S01]  /*192a0*/  LDL.LU R21, [R1+0x1350] ;  /* 0x0013500001157983 */ /* 0x000ea20000300800 */
[----:B------:R-:W-:-:S03]  /*192b0*/  MOV R45, R25 ;  /* 0x00000019002d7202 */ /* 0x000fc60000000f00 */
[----:B------:R-:W2:Y:S01]  /*192c0*/  LDL.LU R22, [R1+0x134c] ;  /* 0x00134c0001167983 */ /* 0x000ea20000300800 */
[----:B------:R-:W-:-:S03]  /*192d0*/  IMAD.MOV.U32 R46, RZ, RZ, R26 ;  /* 0x000000ffff2e7224 */ /* 0x000fc600078e001a */
[----:B------:R-:W2:Y:S01]  /*192e0*/  LDL.LU R23, [R1+0x1348] ;  /* 0x0013480001177983 */ /* 0x000ea20000300800 */
[----:B------:R-:W-:-:S03]  /*192f0*/  IMAD.MOV.U32 R47, RZ, RZ, R27 ;  /* 0x000000ffff2f7224 */ /* 0x000fc600078e001b */
[----:B------:R-:W2:Y:S01]  /*19300*/  LDL.LU R24, [R1+0x1344] ;  /* 0x0013440001187983 */ /* 0x000ea20000300800 */
[C---:B------:R-:W-:Y:S03]  /*19310*/  HMMA.1688.F32.TF32 R188, R36.reuse, R220, R188 ;  /* 0x000000dc24bc723c */ /* 0x040fe600000810bc */
[----:B------:R-:W2:Y:S04]  /*19320*/  LDL.LU R25, [R1+0x1340] ;  /* 0x0013400001197983 */ /* 0x000ea80000300800 */
[----:B------:R-:W2:Y:S01]  /*19330*/  LDL.LU R26, [R1+0x133c] ;  /* 0x00133c00011a7983 */ /* 0x000ea20000300800 */
[----:B------:R-:W-:Y:S03]  /*19340*/  HMMA.1688.F32.TF32 R164, R36, R212, R164 ;  /* 0x000000d424a4723c */ /* 0x000fe600000810a4 */
[----:B------:R-:W2:Y:S01]  /*19350*/  LDL.LU R27, [R1+0x1338] ;  /* 0x00133800011b7983 */ /* 0x000ea20000300800 */
[----:B------:R-:W-:-:S03]  /*19360*/  IMAD.MOV.U32 R104, RZ, RZ, R200 ;  /* 0x000000ffff687224 */ /* 0x000fc600078e00c8 */
[----:B------:R-:W2:Y:S01]  /*19370*/  LDL.LU R28, [R1+0x1334] ;  /* 0x00133400011c7983 */ /* 0x000ea20000300800 */
[----:B------:R-:W-:Y:S03]  /*19380*/  HMMA.1688.F32.TF32 R168, R36, R228, R168 ;  /* 0x000000e424a8723c */ /* 0x000fe600000810a8 */
[----:B------:R-:W2:Y:S01]  /*19390*/  LDL.LU R29, [R1+0x1330] ;  /* 0x00133000011d7983 */ /* 0x000ea20000300800 */
[----:B------:R-:W-:-:S03]  /*193a0*/  IMAD.MOV.U32 R105, RZ, RZ, R201 ;  /* 0x000000ffff697224 */ /* 0x000fc600078e00c9 */
[----:B------:R-:W2:Y:S01]  /*193b0*/  LDL.LU R30, [R1+0x132c] ;  /* 0x00132c00011e7983 */ /* 0x000ea20000300800 */
[----:B------:R-:W-:Y:S01]  /*193c0*/  HMMA.1688.F32.TF32 R172, R36, R224, R172 ;  /* 0x000000e024ac723c */ /* 0x000fe200000810ac */
[----:B------:R-:W-:Y:S01]  /*193d0*/  MOV R106, R202 ;  /* 0x000000ca006a7202 */ /* 0x000fe20000000f00 */
[----:B------:R-:W-:-:S06]  /*193e0*/  IMAD.MOV.U32 R107, RZ, RZ, R203 ;  /* 0x000000ffff6b7224 */ /* 0x000fcc00078e00cb */
[C---:B------:R-:W-:Y:S08]  /*193f0*/  HMMA.1688.F32.TF32 R192, R36.reuse, R196, R192 ;  /* 0x000000c424c0723c */ /* 0x040ff000000810c0 */
[----:B------:R-:W-:Y:S01]  /*19400*/  HMMA.1688.F32.TF32 R136, R36, R32, R136 ;  /* 0x000000202488723c */ /* 0x000fe20000081088 */
[----:B------:R-:W-:Y:S04]  /*19410*/  LDS R36, [R219+UR17+0x180] ;  /* 0x00018011db247984 */ /* 0x000fe80008000800 */
[----:B------:R1:W-:Y:S04]  /*19420*/  LDS R38, [R219+UR17+0x980] ;  /* 0x00098011db267984 */ /* 0x0003e80008000800 */
[----:B------:R-:W-:Y:S01]  /*19430*/  LDS R37, [R3+UR17+0x180] ;  /* 0x0001801103257984 */ /* 0x000fe20008000800 */
[----:B-1----:R-:W-:-:S03]  /*19440*/  MOV R219, R31 ;  /* 0x0000001f00db7202 */ /* 0x002fc60000000f00 */
[----:B------:R-:W1:Y:S04]  /*19450*/  LDS R39, [R3+UR17+0x980] ;  /* 0x0009801103277984 */ /* 0x000e680008000800 */
[----:B------:R-:W2:Y:S04]  /*19460*/  LDL.LU R31, [R1+0x1328] ;  /* 0x00132800011f7983 */ /* 0x000ea80000300800 */
[----:B------:R-:W2:Y:S04]  /*19470*/  LDL.LU R200, [R1+0x1324] ;  /* 0x0013240001c87983 */ /* 0x000ea80000300800 */
[----:B------:R-:W2:Y:S04]  /*19480*/  LDL.LU R201, [R1+0x1320] ;  /* 0x0013200001c97983 */ /* 0x000ea80000300800 */
[----:B------:R-:W2:Y:S04]  /*19490*/  LDL.LU R202, [R1+0x131c] ;  /* 0x00131c0001ca7983 */ /* 0x000ea80000300800 */
[----:B------:R-:W2:Y:S01]  /*194a0*/  LDL.LU R203, [R1+0x1318] ;  /* 0x0013180001cb7983 */ /* 0x000ea20000300800 */
[C---:B-1----:R-:W-:Y:S08]  /*194b0*/  HMMA.1688.F32.TF32 R4, R36.reuse, R208, R4 ;  /* 0x000000d02404723c */ /* 0x042ff00000081004 */
[C---:B---3--:R-:W-:Y:S08]  /*194c0*/  HMMA.1688.F32.TF32 R8, R36.reuse, R204, R8 ;  /* 0x000000cc2408723c */ /* 0x048ff00000081008 */
[C---:B----4-:R-:W-:Y:S08]  /*194d0*/  HMMA.1688.F32.TF32 R12, R36.reuse, R220, R12 ;  /* 0x000000dc240c723c */ /* 0x050ff0000008100c */
[C---:B--2---:R-:W-:Y:S08]  /*194e0*/  HMMA.1688.F32.TF32 R16, R36.reuse, R212, R16 ;  /* 0x000000d42410723c */ /* 0x044ff00000081010 */
[C---:B------:R-:W-:Y:S08]  /*194f0*/  HMMA.1688.F32.TF32 R20, R36.reuse, R228, R20 ;  /* 0x000000e42414723c */ /* 0x040ff00000081014 */
[C---:B------:R-:W-:Y:S08]  /*19500*/  HMMA.1688.F32.TF32 R24, R36.reuse, R224, R24 ;  /* 0x000000e02418723c */ /* 0x040ff00000081018 */
[C---:B------:R-:W-:Y:S08]  /*19510*/  HMMA.1688.F32.TF32 R28, R36.reuse, R196, R28 ;  /* 0x000000c4241c723c */ /* 0x040ff0000008101c */
[----:B------:R-:W-:Y:S01]  /*19520*/  HMMA.1688.F32.TF32 R200, R36, R32, R200 ;  /* 0x0000002024c8723c */ /* 0x000fe200000810c8 */
[----:B------:R-:W2:Y:S04]  /*19530*/  LDL.LU R36, [R1+0x30] ;  /* 0x0000300001247983 */ /* 0x000ea80000300800 */
[----:B------:R-:W2:Y:S04]  /*19540*/  LDL.LU R37, [R1+0x34] ;  /* 0x0000340001257983 */ /* 0x000ea80000300800 */
[----:B------:R-:W2:Y:S04]  /*19550*/  LDL.LU R38, [R1+0x38] ;  /* 0x0000380001267983 */ /* 0x000ea80000300800 */
[----:B------:R-:W2:Y:S01]  /*19560*/  LDL.LU R39, [R1+0x3c] ;  /* 0x00003c0001277983 */ /* 0x000ea20000300800 */
[C---:B------:R-:W-:Y:S08]  /*19570*/  HMMA.1688.F32.TF32 R216, R96.reuse, R230, R216 ;  /* 0x000000e660d8723c */ /* 0x040ff000000810d8 */
[C---:B------:R-:W-:Y:S08]  /*19580*/  HMMA.1688.F32.TF32 R44, R96.reuse, R206, R44 ;  /* 0x000000ce602c723c */ /* 0x040ff0000008102c */
[C---:B------:R-:W-:Y:S08]  /*19590*/  HMMA.1688.F32.TF32 R48, R96.reuse, R222, R48 ;  /* 0x000000de6030723c */ /* 0x040ff00000081030 */
[C---:B------:R-:W-:Y:S08]  /*195a0*/  HMMA.1688.F32.TF32 R52, R96.reuse, R214, R52 ;  /* 0x000000d66034723c */ /* 0x040ff00000081034 */
[C---:B------:R-:W-:Y:S08]  /*195b0*/  HMMA.1688.F32.TF32 R244, R96.reuse, R226, R244 ;  /* 0x000000e260f4723c */ /* 0x040ff000000810f4 */
[----:B------:R-:W-:Y:S01]  /*195c0*/  HMMA.1688.F32.TF32 R180, R96, R198, R180 ;  /* 0x000000c660b4723c */ /* 0x000fe200000810b4 */
[----:B------:R-:W-:Y:S01]  /*195d0*/  MOV R235, R88 ;  /* 0x0000005800eb7202 */ /* 0x000fe20000000f00 */
[----:B------:R-:W-:Y:S01]  /*195e0*/  IMAD.MOV.U32 R234, RZ, RZ, R89 ;  /* 0x000000ffffea7224 */ /* 0x000fe200078e0059 */
[----:B------:R-:W-:Y:S01]  /*195f0*/  MOV R232, R91 ;  /* 0x0000005b00e87202 */ /* 0x000fe20000000f00 */
[----:B------:R-:W-:Y:S01]  /*19600*/  IMAD.MOV.U32 R233, RZ, RZ, R90 ;  /* 0x000000ffffe97224 */ /* 0x000fe200078e005a */
[----:B------:R-:W-:Y:S04]  /*19610*/  LDS R88, [R0+UR17+0x1100] ;  /* 0x0011001100587984 */ /* 0x000fe80008000800 */
[----:B------:R-:W-:Y:S04]  /*19620*/  LDS R90, [R0+UR17+0x1900] ;  /* 0x00190011005a7984 */ /* 0x000fe80008000800 */
[----:B------:R-:W-:Y:S04]  /*19630*/  LDS R89, [R2+UR17+0x1100] ;  /* 0x0011001102597984 */ /* 0x000fe80008000800 */
[----:B------:R-:W1:Y:S04]  /*19640*/  LDS R91, [R2+UR17+0x1900] ;  /* 0x00190011025b7984 */ /* 0x000e680008000800 */
[----:B------:R3:W-:Y:S04]  /*19650*/  STL [R1+0x1310], R219 ;  /* 0x001310db01007387 */ /* 0x0007e80000100800 */
[----:B------:R-:W-:Y:S01]  /*19660*/  STL.64 [R1+0x50], R180 ;  /* 0x000050b401007387 */ /* 0x000fe20000100a00 */
[----:B------:R-:W-:Y:S01]  /*19670*/  IMAD.MOV.U32 R221, RZ, RZ, R182 ;  /* 0x000000ffffdd7224 */ /* 0x000fe200078e00b6 */
[----:B------:R-:W-:Y:S01]  /*19680*/  MOV R220, R183 ;  /* 0x000000b700dc7202 */ /* 0x000fe20000000f00 */
[----:B------:R-:W-:-:S02]  /*19690*/  IMAD.MOV.U32 R182, RZ, RZ, R235 ;  /* 0x000000ffffb67224 */ /* 0x000fc400078e00eb */
[----:B------:R-:W-:Y:S01]  /*196a0*/  IMAD.MOV.U32 R183, RZ, RZ, R234 ;  /* 0x000000ffffb77224 */ /* 0x000fe200078e00ea */
[----:B------:R-:W-:Y:S01]  /*196b0*/  HMMA.1688.F32.TF32 R56, R92, R214, R56 ;  /* 0x000000d65c38723c */ /* 0x000fe20000081038 */
[----:B------:R-:W-:Y:S02]  /*196c0*/  IMAD.MOV.U32 R100, RZ, RZ, R250 ;  /* 0x000000ffff647224 */ /* 0x000fe400078e00fa */
[----:B------:R-:W-:-:S05]  /*196d0*/  IMAD.MOV.U32 R101, RZ, RZ, R249 ;  /* 0x000000ffff657224 */ /* 0x000fca00078e00f9 */
[C---:B--2---:R-:W-:Y:S08]  /*196e0*/  HMMA.1688.F32.TF32 R36, R96.reuse, R210, R36 ;  /* 0x000000d26024723c */ /* 0x044ff00000081024 */
[----:B------:R-:W-:Y:S01]  /*196f0*/  HMMA.1688.F32.TF32 R96, R96, R34, R104 ;  /* 0x000000226060723c */ /* 0x000fe20000081068 */
[----:B------:R-:W-:Y:S01]  /*19700*/  MOV R104, R233 ;  /* 0x000000e900687202 */ /* 0x000fe20000000f00 */
[----:B------:R-:W-:-:S06]  /*19710*/  IMAD.MOV.U32 R105, RZ, RZ, R232 ;  /* 0x000000ffff697224 */ /* 0x000fcc00078e00e8 */
[----:B------:R-:W-:Y:S11]  /*19720*/  HMMA.1688.F32.TF32 R232, R92, R206, R236 ;  /* 0x000000ce5ce8723c */ /* 0x000ff600000810ec */
[----:B------:R-:W-:Y:S01]  /*19730*/  STL [R1+0x44], R97 ;  /* 0x0000446101007387 */ /* 0x000fe20000100800 */
[----:B---3--:R-:W-:-:S03]  /*19740*/  IMAD.MOV.U32 R219, RZ, RZ, R96 ;  /* 0x000000ffffdb7224 */ /* 0x008fc600078e0060 */
[----:B------:R2:W-:Y:S02]  /*19750*/  STL.64 [R1+0x48], R98 ;  /* 0x0000486201007387 */ /* 0x0005e40000100a00 */
[----:B--2---:R-:W-:Y:S01]  /*19760*/  HMMA.1688.F32.TF32 R96, R92, R210, R240 ;  /* 0x000000d25c60723c */ /* 0x004fe200000810f0 */
[----:B------:R-:W-:Y:S02]  /*19770*/  MOV R107, R251 ;  /* 0x000000fb006b7202 */ /* 0x000fe40000000f00 */
[----:B------:R-:W-:-:S05]  /*19780*/  MOV R106, R248 ;  /* 0x000000f8006a7202 */ /* 0x000fca0000000f00 */
[----:B------:R-:W-:Y:S11]  /*19790*/  HMMA.1688.F32.TF32 R248, R92, R230, R60 ;  /* 0x000000e65cf8723c */ /* 0x000ff6000008103c */
[----:B------:R-:W-:Y:S01]  /*197a0*/  IMAD.MOV.U32 R212, RZ, RZ, R99 ;  /* 0x000000ffffd47224 */ /* 0x000fe200078e0063 */
[----:B------:R-:W-:Y:S01]  /*197b0*/  MOV R33, R97 ;  /* 0x0000006100217202 */ /* 0x000fe20000000f00 */
[----:B------:R-:W-:-:S02]  /*197c0*/  IMAD.MOV.U32 R32, RZ, RZ, R96 ;  /* 0x000000ffff207224 */ /* 0x000fc400078e0060 */
[----:B------:R-:W-:Y:S01]  /*197d0*/  IMAD.MOV.U32 R213, RZ, RZ, R98 ;  /* 0x000000ffffd57224 */ /* 0x000fe200078e0062 */
[----:B------:R-:W-:Y:S04]  /*197e0*/  STL [R1+0x130c], R212 ;  /* 0x00130cd401007387 */ /* 0x000fe80000100800 */
[----:B------:R-:W-:Y:S04]  /*197f0*/  STL [R1+0x1308], R33 ;  /* 0x0013082101007387 */ /* 0x000fe80000100800 */
[----:B------:R-:W-:Y:S01]  /*19800*/  STL [R1+0x1304], R32 ;  /* 0x0013042001007387 */ /* 0x000fe20000100800 */
[C---:B-1----:R-:W-:Y:S03]  /*19810*/  HMMA.1688.F32.TF32 R60, R88.reuse, R210, R108 ;  /* 0x000000d2583c723c */ /* 0x042fe6000008106c */
[----:B------:R-:W-:Y:S04]  /*19820*/  STL [R1+0x1300], R213 ;  /* 0x001300d501007387 */ /* 0x000fe80000100800 */
[----:B------:R-:W-:Y:S04]  /*19830*/  STL.64 [R1+0x20], R232 ;  /* 0x000020e801007387 */ /* 0x000fe80000100a00 */
[----:B------:R-:W-:Y:S04]  /*19840*/  STL.64 [R1+0x28], R234 ;  /* 0x000028ea01007387 */ /* 0x000fe80000100a00 */
[----:B------:R-:W-:Y:S04]  /*19850*/  STL.64 [R1], R56 ;  /* 0x0000003801007387 */ /* 0x000fe80000100a00 */
[----:B------:R1:W-:Y:S02]  /*19860*/  STL.64 [R1+0x8], R58 ;  /* 0x0000083a01007387 */ /* 0x0003e40000100a00 */
[----:B-1----:R-:W-:Y:S02]  /*19870*/  HMMA.1688.F32.TF32 R56, R88, R206, R112 ;  /* 0x000000ce5838723c */ /* 0x002fe40000081070 */
[----:B------:R-:W-:Y:S04]  /*19880*/  STL.64 [R1+0x170], R60 ;  /* 0x0001703c01007387 */ /* 0x000fe80000100a00 */
[----:B------:R1:W-:Y:S02]  /*19890*/  STL.64 [R1+0x178], R62 ;  /* 0x0001783e01007387 */ /* 0x0003e40000100a00 */
[----:B------:R-:W-:Y:S08]  /*198a0*/  HMMA.1688.F32.TF32 R240, R92, R226, R64 ;  /* 0x000000e25cf0723c */ /* 0x000ff00000081040 */
[----:B------:R-:W-:Y:S01]  /*198b0*/  HMMA.1688.F32.TF32 R64, R88, R222, R116 ;  /* 0x000000de5840723c */ /* 0x000fe20000081074 */
[----:B------:R-:W-:-:S02]  /*198c0*/  IMAD.MOV.U32 R108, RZ, RZ, R106 ;  /* 0x000000ffff6c7224 */ /* 0x000fc400078e006a */
[----:B------:R-:W-:Y:S01]  /*198d0*/  IMAD.MOV.U32 R109, RZ, RZ, R107 ;  /* 0x000000ffff6d7224 */ /* 0x000fe200078e006b */
[----:B------:R-:W-:Y:S04]  /*198e0*/  STL.64 [R1+0x160], R56 ;  /* 0x0001603801007387 */ /* 0x000fe80000100a00 */
[----:B-1----:R-:W-:Y:S01]  /*198f0*/  HMMA.1688.F32.TF32 R60, R88, R214, R120 ;  /* 0x000000d6583c723c */ /* 0x002fe20000081078 */
[----:B------:R1:W-:Y:S07]  /*19900*/  STL.64 [R1+0x168], R58 ;  /* 0x0001683a01007387 */ /* 0x0003ee0000100a00 */
[C---:B------:R-:W-:Y:S08]  /*19910*/  HMMA.1688.F32.TF32 R96, R92.reuse, R222, R132 ;  /* 0x000000de5c60723c */ /* 0x040ff00000081084 */
[C---:B------:R-:W-:Y:S08]  /*19920*/  HMMA.1688.F32.TF32 R236, R92.reuse, R198, R68 ;  /* 0x000000c65cec723c */ /* 0x040ff00000081044 */
[----:B------:R-:W-:Y:S01]  /*19930*/  HMMA.1688.F32.TF32 R232, R92, R34, R72 ;  /* 0x000000225ce8723c */ /* 0x000fe20000081048 */
[----:B------:R-:W-:Y:S01]  /*19940*/  MOV R110, R100 ;  /* 0x00000064006e7202 */ /* 0x000fe20000000f00 */
[----:B------:R-:W-:Y:S01]  /*19950*/  IMAD.MOV.U32 R114, RZ, RZ, R104 ;  /* 0x000000ffff727224 */ /* 0x000fe200078e0068 */
[----:B------:R-:W-:Y:S01]  /*19960*/  MOV R115, R105 ;  /* 0x0000006900737202 */ /* 0x000fe20000000f00 */
[----:B------:R-:W-:Y:S01]  /*19970*/  IMAD.MOV.U32 R111, RZ, RZ, R101 ;  /* 0x000000ffff6f7224 */ /* 0x000fe200078e0065 */
[----:B------:R-:W-:Y:S01]  /*19980*/  MOV R112, R182 ;  /* 0x000000b600707202 */ /* 0x000fe20000000f00 */
[----:B------:R-:W-:Y:S01]  /*19990*/  IMAD.MOV.U32 R113, RZ, RZ, R183 ;  /* 0x000000ffff717224 */ /* 0x000fe200078e00b7 */
[----:B------:R-:W-:Y:S01]  /*199a0*/  LOP3.LUT R229, R0, 0x40, RZ, 0x3c, !PT ;  /* 0x0000004000e57812 */ /* 0x000fe200078e3cff */
[C---:B-1----:R-:W-:Y:S01]  /*199b0*/  HMMA.1688.F32.TF32 R56, R88.reuse, R230, R124 ;  /* 0x000000e65838723c */ /* 0x042fe2000008107c */
[----:B------:R-:W-:Y:S04]  /*199c0*/  STL.64 [R1+0x150], R64 ;  /* 0x0001504001007387 */ /* 0x000fe80000100a00 */
[----:B------:R1:W-:Y:S04]  /*199d0*/  STL.64 [R1+0x158], R66 ;  /* 0x0001584201007387 */ /* 0x0003e80000100a00 */
[----:B------:R-:W-:Y:S04]  /*199e0*/  STL.64 [R1+0x140], R60 ;  /* 0x0001403c01007387 */ /* 0x000fe80000100a00 */
[----:B------:R2:W-:Y:S01]  /*199f0*/  STL.64 [R1+0x148], R62 ;  /* 0x0001483e01007387 */ /* 0x0005e20000100a00 */
[----:B-1----:R-:W-:Y:S01]  /*19a00*/  HMMA.1688.F32.TF32 R64, R88, R226, R128 ;  /* 0x000000e25840723c */ /* 0x002fe20000081080 */
[----:B------:R-:W-:-:S04]  /*19a10*/  IMAD.MOV.U32 R104, RZ, RZ, R102 ;  /* 0x000000ffff687224 */ /* 0x000fc800078e0066 */
[----:B------:R-:W-:Y:S04]  /*19a20*/  STL.64 [R1+0x130], R56 ;  /* 0x0001303801007387 */ /* 0x000fe80000100a00 */
[----:B------:R1:W-:Y:S01]  /*19a30*/  STL.64 [R1+0x138], R58 ;  /* 0x0001383a01007387 */ /* 0x0003e20000100a00 */
[----:B--2---:R-:W-:Y:S01]  /*19a40*/  HMMA.1688.F32.TF32 R60, R88, R198, R144 ;  /* 0x000000c6583c723c */ /* 0x004fe20000081090 */
[----:B------:R-:W-:Y:S01]  /*19a50*/  MOV R105, R103 ;  /* 0x0000006700697202 */ /* 0x000fe20000000f00 */
[----:B------:R-:W-:Y:S01]  /*19a60*/  IMAD.MOV.U32 R212, RZ, RZ, R96 ;  /* 0x000000ffffd47224 */ /* 0x000fe200078e0060 */
[----:B------:R-:W-:Y:S01]  /*19a70*/  MOV R33, R97 ;  /* 0x0000006100217202 */ /* 0x000fe20000000f00 */
[----:B------:R-:W-:Y:S01]  /*19a80*/  IMAD.MOV.U32 R32, RZ, RZ, R98 ;  /* 0x000000ffff207224 */ /* 0x000fe200078e0062 */
[----:B------:R-:W-:Y:S01]  /*19a90*/  LDS R72, [R229+UR17+0x1000] ;  /* 0x00100011e5487984 */ /* 0x000fe20008000800 */
[----:B------:R-:W-:-:S02]  /*19aa0*/  IMAD.MOV.U32 R213, RZ, RZ, R99 ;  /* 0x000000ffffd57224 */ /* 0x000fc400078e0063 */
[----:B------:R-:W-:Y:S01]  /*19ab0*/  IMAD.MOV.U32 R183, RZ, RZ, R252 ;  /* 0x000000ffffb77224 */ /* 0x000fe200078e00fc */
[----:B------:R-:W-:Y:S01]  /*19ac0*/  LDS R74, [R229+UR17+0x1800] ;  /* 0x00180011e54a7984 */ /* 0x000fe20008000800 */
[----:B-1----:R-:W-:Y:S03]  /*19ad0*/  HMMA.1688.F32.TF32 R56, R88, R34, R148 ;  /* 0x000000225838723c */ /* 0x002fe60000081094 */
[----:B------:R-:W-:Y:S04]  /*19ae0*/  STL.64 [R1+0x120], R64 ;  /* 0x0001204001007387 */ /* 0x000fe80000100a00 */
[----:B------:R-:W-:Y:S04]  /*19af0*/  STL.64 [R1+0x128], R66 ;  /* 0x0001284201007387 */ /* 0x000fe80000100a00 */
[----:B------:R-:W-:Y:S04]  /*19b00*/  STL.64 [R1+0x70], R60 ;  /* 0x0000703c01007387 */ /* 0x000fe80000100a00 */
[----:B------:R-:W-:Y:S04]  /*19b10*/  STL.64 [R1+0x78], R62 ;  /* 0x0000783e01007387 */ /* 0x000fe80000100a00 */
[----:B------:R-:W-:Y:S04]  /*19b20*/  STL.64 [R1+0x60], R56 ;  /* 0x0000603801007387 */ /* 0x000fe80000100a00 */
[----:B------:R-:W-:Y:S04]  /*19b30*/  STL.64 [R1+0x68], R58 ;  /* 0x0000683a01007387 */ /* 0x000fe80000100a00 */
[----:B------:R-:W-:Y:S04]  /*19b40*/  LDS R56, [R0+UR17+0x1180] ;  /* 0x0011801100387984 */ /* 0x000fe80008000800 */
[----:B------:R-:W-:Y:S04]  /*19b50*/  LDS R58, [R0+UR17+0x1980] ;  /* 0x00198011003a7984 */ /* 0x000fe80008000800 */
[----:B------:R-:W-:Y:S04]  /*19b60*/  LDS R57, [R2+UR17+0x1180] ;  /* 0x0011801102397984 */ /* 0x000fe80008000800 */
[----:B------:R-:W1:Y:S04]  /*19b70*/  LDS R59, [R2+UR17+0x1980] ;  /* 0x00198011023b7984 */ /* 0x000e680008000800 */
[----:B------:R-:W-:Y:S04]  /*19b80*/  LDS R73, [R3+UR17+0x1000] ;  /* 0x0010001103497984 */ /* 0x000fe80008000800 */
[----:B------:R-:W-:Y:S04]  /*19b90*/  LDS R75, [R3+UR17+0x1800] ;  /* 0x00180011034b7984 */ /* 0x000fe80008000800 */
[----:B------:R-:W-:Y:S04]  /*19ba0*/  LDS R116, [R229+UR17+0x1080] ;  /* 0x00108011e5747984 */ /* 0x000fe80008000800 */
[----:B------:R-:W-:Y:S04]  /*19bb0*/  LDS R118, [R229+UR17+0x1880] ;  /* 0x00188011e5767984 */ /* 0x000fe80008000800 */
[----:B------:R-:W-:Y:S04]  /*19bc0*/  LDS R117, [R3+UR17+0x1080] ;  /* 0x0010801103757984 */ /* 0x000fe80008000800 */
[----:B------:R-:W2:Y:S04]  /*19bd0*/  LDS R119, [R3+UR17+0x1880] ;  /* 0x0018801103777984 */ /* 0x000ea80008000800 */
[----:B------:R-:W-:Y:S04]  /*19be0*/  LDS R132, [R229+UR17+0x1100] ;  /* 0x00110011e5847984 */ /* 0x000fe80008000800 */
[----:B------:R-:W-:Y:S04]  /*19bf0*/  LDS R134, [R229+UR17+0x1900] ;  /* 0x00190011e5867984 */ /* 0x000fe80008000800 */
[----:B------:R-:W-:Y:S01]  /*19c00*/  LDS R133, [R3+UR17+0x1100] ;  /* 0x0011001103857984 */ /* 0x000fe20008000800 */
[C---:B-1----:R-:W-:Y:S03]  /*19c10*/  HMMA.1688.F32.TF32 R60, R56.reuse, R210, R184 ;  /* 0x000000d2383c723c */ /* 0x042fe600000810b8 */
[----:B------:R-:W1:Y:S04]  /*19c20*/  LDS R135, [R3+UR17+0x1900] ;  /* 0x0019001103877984 */ /* 0x000e680008000800 */
[----:B------:R-:W-:Y:S01]  /*19c30*/  LDS R184, [R229+UR17+0x1180] ;  /* 0x00118011e5b87984 */ /* 0x000fe20008000800 */
[C---:B------:R-:W-:Y:S03]  /*19c40*/  HMMA.1688.F32.TF32 R64, R56.reuse, R206, R156 ;  /* 0x000000ce3840723c */ /* 0x040fe6000008109c */
[----:B------:R-:W-:Y:S04]  /*19c50*/  LDS R186, [R229+UR17+0x1980] ;  /* 0x00198011e5ba7984 */ /* 0x000fe80008000800 */
[----:B------:R-:W-:Y:S01]  /*19c60*/  LDS R185, [R3+UR17+0x1180] ;  /* 0x0011801103b97984 */ /* 0x000fe20008000800 */
[----:B------:R-:W-:Y:S03]  /*19c70*/  HMMA.1688.F32.TF32 R164, R56, R214, R164 ;  /* 0x000000d638a4723c */ /* 0x000fe600000810a4 */
[----:B------:R-:W3:Y:S01]  /*19c80*/  LDS R187, [R3+UR17+0x1980] ;  /* 0x0019801103bb7984 */ /* 0x000ee20008000800 */
[----:B------:R-:W-:Y:S01]  /*19c90*/  MOV R228, R61 ;  /* 0x0000003d00e47202 */ /* 0x000fe20000000f00 */
[----:B------:R-:W-:-:S02]  /*19ca0*/  IMAD.MOV.U32 R225, RZ, RZ, R62 ;  /* 0x000000ffffe17224 */ /* 0x000fc400078e003e */
[----:B------:R4:W-:Y:S01]  /*19cb0*/  STL [R1+0x270], R60 ;  /* 0x0002703c01007387 */ /* 0x0009e20000100800 */
[----:B------:R-:W-:Y:S02]  /*19cc0*/  IMAD.MOV.U32 R224, RZ, RZ, R63 ;  /* 0x000000ffffe07224 */ /* 0x000fe400078e003f */
[----:B----4-:R-:W-:Y:S03]  /*19cd0*/  HMMA.1688.F32.TF32 R60, R56, R222, R188 ;  /* 0x000000de383c723c */ /* 0x010fe600000810bc */
[----:B------:R-:W-:Y:S04]  /*19ce0*/  STL [R1+0x12ec], R224 ;  /* 0x0012ece001007387 */ /* 0x000fe80000100800 */
[----:B------:R-:W-:Y:S04]  /*19cf0*/  STL [R1+0x12e8], R225 ;  /* 0x0012e8e101007387 */ /* 0x000fe80000100800 */
[----:B------:R-:W-:Y:S04]  /*19d00*/  STL [R1+0x12e4], R228 ;  /* 0x0012e4e401007387 */ /* 0x000fe80000100800 */
[----:B------:R4:W-:Y:S04]  /*19d10*/  STL.64 [R1+0x260], R64 ;  /* 0x0002604001007387 */ /* 0x0009e80000100a00 */
[----:B------:R1:W-:Y:S04]  /*19d20*/  STL.64 [R1+0x268], R66 ;  /* 0x0002684201007387 */ /* 0x0003e80000100a00 */
[----:B------:R1:W-:Y:S04]  /*19d30*/  STL [R1+0x250], R60 ;  /* 0x0002503c01007387 */ /* 0x0003e80000100800 */
[----:B------:R-:W3:Y:S04]  /*19d40*/  LDL.LU R106, [R1+0xf8] ;  /* 0x0000f800016a7983 */ /* 0x000ee80000300800 */
        /* <DEDUP_REMOVED lines=17> */
[----:B----4-:R-:W4:Y:S01]  /*19e60*/  LDL.LU R64, [R1+0x1a0] ;  /* 0x0001a00001407983 */ /* 0x010f220000300800 */
[----:B------:R-:W-:-:S03]  /*19e70*/  MOV R224, R61 ;  /* 0x0000003d00e07202 */ /* 0x000fc60000000f00 */
[----:B------:R-:W4:Y:S01]  /*19e80*/  LDL.LU R65, [R1+0x1a4] ;  /* 0x0001a40001417983 */ /* 0x000f220000300800 */
[----:B------:R-:W-:-:S03]  /*19e90*/  IMAD.MOV.U32 R225, RZ, RZ, R62 ;  /* 0x000000ffffe17224 */ /* 0x000fc600078e003e */
[----:B-1----:R-:W4:Y:S01]  /*19ea0*/  LDL.LU R66, [R1+0x1a8] ;  /* 0x0001a80001427983 */ /* 0x002f220000300800 */
[----:B------:R-:W-:-:S03]  /*19eb0*/  IMAD.MOV.U32 R228, RZ, RZ, R63 ;  /* 0x000000ffffe47224 */ /* 0x000fc600078e003f */
[----:B------:R-:W4:Y:S04]  /*19ec0*/  LDL.LU R67, [R1+0x1ac] ;  /* 0x0001ac0001437983 */ /* 0x000f280000300800 */
        /* <DEDUP_REMOVED lines=31> */
[----:B------:R-:W4:Y:S01]  /*1a0c0*/  LDL.LU R252, [R1+0x1314] ;  /* 0x0013140001fc7983 */ /* 0x000f220000300800 */
[----:B------:R-:W-:Y:S03]  /*1a0d0*/  HMMA.1688.F32.TF32 R156, R56, R230, R168 ;  /* 0x000000e6389c723c */ /* 0x000fe600000810a8 */
[----:B------:R1:W-:Y:S04]  /*1a0e0*/  STL [R1+0x12f8], R228 ;  /* 0x0012f8e401007387 */ /* 0x0003e80000100800 */
[----:B------:R-:W-:Y:S04]  /*1a0f0*/  STL [R1+0x12f4], R225 ;  /* 0x0012f4e101007387 */ /* 0x000fe80000100800 */
[----:B------:R-:W-:Y:S01]  /*1a100*/  STL [R1+0x12f0], R224 ;  /* 0x0012f0e001007387 */ /* 0x000fe20000100800 */
[----:B--2---:R-:W-:Y:S03]  /*1a110*/  HMMA.1688.F32.TF32 R108, R116, R226, R108 ;  /* 0x000000e2746c723c */ /* 0x004fe6000008106c */
[----:B------:R-:W-:Y:S04]  /*1a120*/  LDS R168, [R229+UR17+0x2000] ;  /* 0x00200011e5a87984 */ /* 0x000fe80008000800 */
[----:B------:R-:W-:Y:S01]  /*1a130*/  STL.64 [R1+0x230], R156 ;  /* 0x0002309c01007387 */ /* 0x000fe20000100a00 */
[----:B-1----:R-:W-:-:S03]  /*1a140*/  IMAD.MOV.U32 R228, RZ, RZ, R159 ;  /* 0x000000ffffe47224 */ /* 0x002fc600078e009f */
[----:B------:R-:W-:Y:S04]  /*1a150*/  STL.64 [R1+0x240], R164 ;  /* 0x000240a401007387 */ /* 0x000fe80000100a00 */
[----:B------:R1:W-:Y:S04]  /*1a160*/  STL.64 [R1+0x248], R166 ;  /* 0x000248a601007387 */ /* 0x0003e80000100a00 */
[----:B------:R2:W-:Y:S01]  /*1a170*/  STL [R1+0x238], R158 ;  /* 0x0002389e01007387 */ /* 0x0005e20000100800 */
[----:B------:R-:W-:Y:S03]  /*1a180*/  HMMA.1688.F32.TF32 R112, R116, R198, R112 ;  /* 0x000000c67470723c */ /* 0x000fe60000081070 */
[----:B------:R-:W-:Y:S04]  /*1a190*/  LDS R170, [R229+UR17+0x2800] ;  /* 0x00280011e5aa7984 */ /* 0x000fe80008000800 */
[----:B------:R-:W-:Y:S01]  /*1a1a0*/  LDS R169, [R3+UR17+0x2000] ;  /* 0x0020001103a97984 */ /* 0x000fe20008000800 */
[C---:B-1----:R-:W-:Y:S03]  /*1a1b0*/  HMMA.1688.F32.TF32 R164, R56.reuse, R226, R172 ;  /* 0x000000e238a4723c */ /* 0x042fe600000810ac */
[----:B------:R-:W-:Y:S05]  /*1a1c0*/  LDS R171, [R3+UR17+0x2800] ;  /* 0x0028001103ab7984 */ /* 0x000fea0008000800 */
[C---:B--2---:R-:W-:Y:S01]  /*1a1d0*/  HMMA.1688.F32.TF32 R156, R56.reuse, R198, R192 ;  /* 0x000000c6389c723c */ /* 0x044fe200000810c0 */
[----:B------:R1:W-:Y:S04]  /*1a1e0*/  STL [R1+0x12fc], R228 ;  /* 0x0012fce401007387 */ /* 0x0003e80000100800 */
[----:B------:R-:W-:Y:S03]  /*1a1f0*/  LDS R172, [R0+UR17+0x2000] ;  /* 0x0020001100ac7984 */ /* 0x000fe60008000800 */
[----:B------:R-:W-:Y:S01]  /*1a200*/  HMMA.1688.F32.TF32 R56, R56, R34, R136 ;  /* 0x000000223838723c */ /* 0x000fe20000081088 */
[----:B------:R-:W-:Y:S04]  /*1a210*/  LDS R174, [R0+UR17+0x2800] ;  /* 0x0028001100ae7984 */ /* 0x000fe80008000800 */
[----:B------:R-:W-:Y:S03]  /*1a220*/  LDS R173, [R2+UR17+0x2000] ;  /* 0x0020001102ad7984 */ /* 0x000fe60008000800 */
[C---:B------:R-:W-:Y:S01]  /*1a230*/  HMMA.1688.F32.TF32 R188, R132.reuse, R206, R76 ;  /* 0x000000ce84bc723c */ /* 0x040fe2000008104c */
[----:B------:R-:W-:Y:S04]  /*1a240*/  LDS R175, [R2+UR17+0x2800] ;  /* 0x0028001102af7984 */ /* 0x000fe80008000800 */
[----:B------:R-:W-:Y:S04]  /*1a250*/  STL.64 [R1+0x210], R156 ;  /* 0x0002109c01007387 */ /* 0x000fe80000100a00 */
[----:B------:R2:W-:Y:S02]  /*1a260*/  STL.64 [R1+0x220], R164 ;  /* 0x000220a401007387 */ /* 0x0005e40000100a00 */
[----:B------:R-:W-:Y:S01]  /*1a270*/  IMAD.MOV.U32 R196, RZ, RZ, R56 ;  /* 0x000000ffffc47224 */ /* 0x000fe200078e0038 */
[----:B------:R-:W-:Y:S01]  /*1a280*/  MOV R225, R58 ;  /* 0x0000003a00e17202 */ /* 0x000fe20000000f00 */
[----:B------:R-:W-:Y:S01]  /*1a290*/  IMAD.MOV.U32 R197, RZ, RZ, R57 ;  /* 0x000000ffffc57224 */ /* 0x000fe200078e0039 */
[----:B------:R-:W-:Y:S01]  /*1a2a0*/  STL.64 [R1+0x228], R166 ;  /* 0x000228a601007387 */ /* 0x000fe20000100a00 */
[----:B------:R-:W-:Y:S01]  /*1a2b0*/  IMAD.MOV.U32 R224, RZ, RZ, R59 ;  /* 0x000000ffffe07224 */ /* 0x000fe200078e003b */
[----:B------:R-:W-:Y:S02]  /*1a2c0*/  HMMA.1688.F32.TF32 R192, R132, R210, R152 ;  /* 0x000000d284c0723c */ /* 0x000fe40000081098 */
[----:B------:R-:W-:Y:S06]  /*1a2d0*/  STL [R1+0x218], R158 ;  /* 0x0002189e01007387 */ /* 0x000fec0000100800 */
[----:B---3--:R-:W-:Y:S08]  /*1a2e0*/  HMMA.1688.F32.TF32 R16, R184, R214, R16 ;  /* 0x000000d6b810723c */ /* 0x008ff00000081010 */
[-C--:B------:R-:W-:Y:S08]  /*1a2f0*/  HMMA.1688.F32.TF32 R104, R116, R230.reuse, R104 ;  /* 0x000000e67468723c */ /* 0x080ff00000081068 */
[----:B------:R-:W-:Y:S08]  /*1a300*/  HMMA.1688.F32.TF32 R20, R184, R230, R20 ;  /* 0x000000e6b814723c */ /* 0x000ff00000081014 */
[----:B------:R-:W-:Y:S08]  /*1a310*/  HMMA.1688.F32.TF32 R92, R116, R222, R92 ;  /* 0x000000de745c723c */ /* 0x000ff0000008105c */
[C---:B------:R-:W-:Y:S08]  /*1a320*/  HMMA.1688.F32.TF32 R24, R184.reuse, R226, R24 ;  /* 0x000000e2b818723c */ /* 0x040ff00000081018 */
[C---:B------:R-:W-:Y:S08]  /*1a330*/  HMMA.1688.F32.TF32 R28, R184.reuse, R198, R28 ;  /* 0x000000c6b81c723c */ /* 0x040ff0000008101c */
[----:B------:R-:W-:Y:S08]  /*1a340*/  HMMA.1688.F32.TF32 R200, R184, R34, R200 ;  /* 0x00000022b8c8723c */ /* 0x000ff000000810c8 */
[----:B------:R-:W-:Y:S08]  /*1a350*/  HMMA.1688.F32.TF32 R100, R116, R210, R100 ;  /* 0x000000d27464723c */ /* 0x000ff00000081064 */
[C---:B----4-:R-:W-:Y:S08]  /*1a360*/  HMMA.1688.F32.TF32 R124, R72.reuse, R222, R124 ;  /* 0x000000de487c723c */ /* 0x050ff0000008107c */
[----:B------:R-:W-:Y:S08]  /*1a370*/  HMMA.1688.F32.TF32 R120, R72, R206, R120 ;  /* 0x000000ce4878723c */ /* 0x000ff00000081078 */
[----:B------:R-:W-:Y:S01]  /*1a380*/  HMMA.1688.F32.TF32 R96, R116, R214, R96 ;  /* 0x000000d67460723c */ /* 0x000fe20000081060 */
[----:B-1----:R-:W-:Y:S01]  /*1a390*/  MOV R228, R159 ;  /* 0x0000009f00e47202 */ /* 0x002fe20000000f00 */
[----:B------:R-:W-:Y:S04]  /*1a3a0*/  LDS R166, [R0+UR17+0x2880] ;  /* 0x0028801100a67984 */ /* 0x000fe80008000800 */
[----:B------:R-:W-:Y:S02]  /*1a3b0*/  LDS R165, [R2+UR17+0x2080] ;  /* 0x0020801102a57984 */ /* 0x000fe40008000800 */
[----:B------:R-:W-:Y:S02]  /*1a3c0*/  HMMA.1688.F32.TF32 R56, R72, R210, R88 ;  /* 0x000000d24838723c */ /* 0x000fe40000081058 */
[----:B------:R-:W-:Y:S01]  /*1a3d0*/  LDS R167, [R2+UR17+0x2880] ;  /* 0x0028801102a77984 */ /* 0x000fe20008000800 */
[----:B--2---:R-:W-:-:S05]  /*1a3e0*/  LOP3.LUT R164, R252, 0x40, RZ, 0x3c, !PT ;  /* 0x00000040fca47812 */ /* 0x004fca00078e3cff */
[C---:B------:R-:W-:Y:S01]  /*1a3f0*/  HMMA.1688.F32.TF32 R88, R116.reuse, R206, R144 ;  /* 0x000000ce7458723c */ /* 0x040fe20000081090 */
[----:B------:R-:W-:Y:S04]  /*1a400*/  STL [R1+0x12b0], R252 ;  /* 0x0012b0fc01007387 */ /* 0x000fe80000100800 */
[----:B------:R-:W-:Y:S03]  /*1a410*/  STL [R1+0xe9c], R164 ;  /* 0x000e9ca401007387 */ /* 0x000fe60000100800 */
[----:B------:R-:W-:Y:S01]  /*1a420*/  HMMA.1688.F32.TF32 R116, R116, R34, R180 ;  /* 0x000000227474723c */ /* 0x000fe200000810b4 */
[----:B------:R-:W1:Y:S04]  /*1a430*/  LDSM.16.M88.4 R144, [R164+UR12+0x10000] ;  /* 0x0100000ca490783b */ /* 0x000e680008000200 */
[----:B------:R-:W2:Y:S03]  /*1a440*/  LDSM.16.M88.4 R136, [R164+UR12+0x10800] ;  /* 0x0108000ca488783b */ /* 0x000ea60008000200 */
[----:B------:R-:W-:Y:S01]  /*1a450*/  HMMA.1688.F32.TF32 R204, R184, R206, R8 ;  /* 0x000000ceb8cc723c */ /* 0x000fe20000081008 */
[----:B------:R-:W-:Y:S01]  /*1a460*/  IMAD.MOV.U32 R10, RZ, RZ, R221 ;  /* 0x000000ffff0a7224 */ /* 0x000fe200078e00dd */
[----:B------:R-:W-:Y:S01]  /*1a470*/  MOV R11, R220 ;  /* 0x000000dc000b7202 */ /* 0x000fe20000000f00 */
[----:B------:R-:W3:Y:S04]  /*1a480*/  LDL.LU R8, [R1+0x50] ;  /* 0x0000500001087983 */ /* 0x000ee80000300800 */
[----:B------:R-:W3:Y:S01]  /*1a490*/  LDL.LU R9, [R1+0x54] ;  /* 0x0000540001097983 */ /* 0x000ee20000300800 */
[----:B------:R-:W-:Y:S03]  /*1a4a0*/  HMMA.1688.F32.TF32 R180, R132, R222, R160 ;  /* 0x000000de84b4723c */ /* 0x000fe600000810a0 */
[----:B------:R-:W4:Y:S04]  /*1a4b0*/  LDSM.16.M88.4 R152, [R164+UR12+0x11000] ;  /* 0x0110000ca498783b */ /* 0x000f280008000200 */
[----:B------:R-:W-:Y:S01]  /*1a4c0*/  LDSM.16.M88.4 R160, [R164+UR12+0x12000] ;  /* 0x0120000ca4a0783b */ /* 0x000fe20008000200 */
[C---:B------:R-:W-:Y:S03]  /*1a4d0*/  HMMA.1688.F32.TF32 R208, R184.reuse, R210, R4 ;  /* 0x000000d2b8d0723c */ /* 0x040fe60000081004 */
[----:B------:R-:W-:Y:S04]  /*1a4e0*/  LDSM.16.M88.4 R156, [R164+UR12+0x12800] ;  /* 0x0128000ca49c783b */ /* 0x000fe80008000200 */
[----:B------:R-:W-:Y:S01]  /*1a4f0*/  LDSM.16.M88.4 R76, [R164+UR12+0x13800] ;  /* 0x0138000ca44c783b */ /* 0x000fe20008000200 */
[----:B------:R-:W-:Y:S01]  /*1a500*/  HMMA.1688.F32.TF32 R220, R184, R222, R12 ;  /* 0x000000deb8dc723c */ /* 0x000fe2000008100c */
[----:B------:R-:W-:-:S02]  /*1a510*/  IMAD.MOV.U32 R184, RZ, RZ, R219 ;  /* 0x000000ffffb87224 */ /* 0x000fc400078e00db */
[----:B------:R-:W3:Y:S04]  /*1a520*/  LDL.LU R219, [R1+0x1310] ;  /* 0x0013100001db7983 */ /* 0x000ee80000300800 */
[----:B------:R-:W3:Y:S04]  /*1a530*/  LDL.LU R185, [R1+0x44] ;  /* 0x0000440001b97983 */ /* 0x000ee80000300800 */
[----:B------:R-:W3:Y:S04]  /*1a540*/  LDL.LU R186, [R1+0x48] ;  /* 0x0000480001ba7983 */ /* 0x000ee80000300800 */
[----:B------:R-:W3:Y:S01]  /*1a550*/  LDL.LU R187, [R1+0x4c] ;  /* 0x00004c0001bb7983 */ /* 0x000ee20000300800 */
[C---:B------:R-:W-:Y:S08]  /*1a560*/  HMMA.1688.F32.TF32 R128, R72.reuse, R214, R128 ;  /* 0x000000d64880723c */ /* 0x040ff00000081080 */
[C---:B------:R-:W-:Y:S08]  /*1a570*/  HMMA.1688.F32.TF32 R60, R72.reuse, R230, R60 ;  /* 0x000000e6483c723c */ /* 0x040ff0000008103c */
[C---:B------:R-:W-:Y:S08]  /*1a580*/  HMMA.1688.F32.TF32 R64, R72.reuse, R226, R64 ;  /* 0x000000e24840723c */ /* 0x040ff00000081040 */
[C---:B------:R-:W-:Y:S08]  /*1a590*/  HMMA.1688.F32.TF32 R68, R72.reuse, R198, R68 ;  /* 0x000000c64844723c */ /* 0x040ff00000081044 */
[----:B------:R-:W-:Y:S01]  /*1a5a0*/  HMMA.1688.F32.TF32 R72, R72, R34, R148 ;  /* 0x000000224848723c */ /* 0x000fe20000081094 */
[----:B------:R-:W1:Y:S07]  /*1a5b0*/  LDSM.16.M88.4 R148, [R164+UR12+0x11800] ;  /* 0x0118000ca494783b */ /* 0x000e6e0008000200 */
[C---:B------:R-:W-:Y:S08]  /*1a5c0*/  HMMA.1688.F32.TF32 R80, R132.reuse, R214, R80 ;  /* 0x000000d68450723c */ /* 0x040ff00000081050 */
[C---:B------:R-:W-:Y:S01]  /*1a5d0*/  HMMA.1688.F32.TF32 R84, R132.reuse, R230, R84 ;  /* 0x000000e68454723c */ /* 0x040fe20000081054 */
[----:B------:R-:W-:Y:S04]  /*1a5e0*/  LDS R230, [R229+UR17+0x2980] ;  /* 0x00298011e5e67984 */ /* 0x000fe80008000800 */
[----:B------:R-:W-:Y:S03]  /*1a5f0*/  LDS R231, [R3+UR17+0x2980] ;  /* 0x0029801103e77984 */ /* 0x000fe60008000800 */
[C---:B------:R-:W-:Y:S08]  /*1a600*/  HMMA.1688.F32.TF32 R140, R132.reuse, R226, R140 ;  /* 0x000000e2848c723c */ /* 0x040ff0000008108c */
[C---:B------:R-:W-:Y:S08]  /*1a610*/  HMMA.1688.F32.TF32 R176, R132.reuse, R198, R176 ;  /* 0x000000c684b0723c */ /* 0x040ff000000810b0 */
[----:B------:R-:W-:Y:S01]  /*1a620*/  HMMA.1688.F32.TF32 R40, R132, R34, R40 ;  /* 0x000000228428723c */ /* 0x000fe20000081028 */
[----:B------:R-:W3:Y:S04]  /*1a630*/  LDSM.16.M88.4 R132, [R164+UR12+0x13000] ;  /* 0x0130000ca484783b */ /* 0x000ee80008000200 */
[----:B------:R-:W3:Y:S03]  /*1a640*/  LDS R164, [R0+UR17+0x2080] ;  /* 0x0020801100a47984 */ /* 0x000ee60008000800 */
[-C--:B-1----:R-:W-:Y:S08]  /*1a650*/  HMMA.1688.F32.TF32 R56, R168, R144.reuse, R56 ;  /* 0x00000090a838723c */ /* 0x082ff00000081038 */
[C---:B------:R-:W-:Y:S08]  /*1a660*/  HMMA.1688.F32.TF32 R36, R172.reuse, R144, R36 ;  /* 0x00000090ac24723c */ /* 0x040ff00000081024 */
[C---:B--2---:R-:W-:Y:S08]  /*1a670*/  HMMA.1688.F32.TF32 R44, R172.reuse, R136, R44 ;  /* 0x00000088ac2c723c */ /* 0x044ff0000008102c */
[C---:B----4-:R-:W-:Y:S08]  /*1a680*/  HMMA.1688.F32.TF32 R48, R172.reuse, R152, R48 ;  /* 0x00000098ac30723c */ /* 0x050ff00000081030 */
[C---:B------:R-:W-:Y:S08]  /*1a690*/  HMMA.1688.F32.TF32 R52, R172.reuse, R148, R52 ;  /* 0x00000094ac34723c */ /* 0x040ff00000081034 */
[C---:B------:R-:W-:Y:S08]  /*1a6a0*/  HMMA.1688.F32.TF32 R4, R172.reuse, R156, R244 ;  /* 0x0000009cac04723c */ /* 0x040ff000000810f4 */
[C---:B---3--:R-:W-:Y:S08]  /*1a6b0*/  HMMA.1688.F32.TF32 R8, R172.reuse, R132, R8 ;  /* 0x00000084ac08723c */ /* 0x048ff00000081008 */
[----:B------:R-:W-:Y:S01]  /*1a6c0*/  HMMA.1688.F32.TF32 R12, R172, R160, R216 ;  /* 0x000000a0ac0c723c */ /* 0x000fe200000810d8 */
[----:B------:R-:W-:Y:S01]  /*1a6d0*/  IMAD.MOV.U32 R216, RZ, RZ, R212 ;  /* 0x000000ffffd87224 */ /* 0x000fe200078e00d4 */
[----:B------:R-:W-:Y:S01]  /*1a6e0*/  MOV R217, R33 ;  /* 0x0000002100d97202 */ /* 0x000fe20000000f00 */
[----:B------:R-:W-:-:S05]  /*1a6f0*/  IMAD.MOV.U32 R218, RZ, RZ, R32 ;  /* 0x000000ffffda7224 */ /* 0x000fca00078e0020 */
[----:B------:R-:W-:Y:S01]  /*1a700*/  HMMA.1688.F32.TF32 R172, R172, R76, R184 ;  /* 0x0000004cacac723c */ /* 0x000fe200000810b8 */
[----:B------:R-:W2:Y:S04]  /*1a710*/  LDL.LU R184, [R1] ;  /* 0x0000000001b87983 */ /* 0x000ea80000300800 */
[----:B------:R-:W-:Y:S04]  /*1a720*/  STL.64 [R1+0x1b0], R56 ;  /* 0x0001b03801007387 */ /* 0x000fe80000100a00 */
[----:B------:R1:W-:Y:S04]  /*1a730*/  STL.64 [R1+0x1b8], R58 ;  /* 0x0001b83a01007387 */ /* 0x0003e80000100a00 */
[----:B------:R-:W2:Y:S04]  /*1a740*/  LDL.LU R185, [R1+0x4] ;  /* 0x0000040001b97983 */ /* 0x000ea80000300800 */
[----:B------:R-:W2:Y:S01]  /*1a750*/  LDL.LU R186, [R1+0x8] ;  /* 0x0000080001ba7983 */ /* 0x000ea20000300800 */
[----:B------:R-:W-:-:S03]  /*1a760*/  IMAD.MOV.U32 R219, RZ, RZ, R213 ;  /* 0x000000ffffdb7224 */ /* 0x000fc600078e00d5 */
[----:B------:R-:W2:Y:S04]  /*1a770*/  LDL.LU R187, [R1+0xc] ;  /* 0x00000c0001bb7983 */ /* 0x000ea80000300800 */
[----:B------:R-:W3:Y:S04]  /*1a780*/  LDL.LU R212, [R1+0x130c] ;  /* 0x00130c0001d47983 */ /* 0x000ee80000300800 */
[----:B------:R-:W4:Y:S04]  /*1a790*/  LDL.LU R33, [R1+0x1308] ;  /* 0x0013080001217983 */ /* 0x000f280000300800 */
[----:B------:R-:W4:Y:S04]  /*1a7a0*/  LDL.LU R32, [R1+0x1304] ;  /* 0x0013040001207983 */ /* 0x000f280000300800 */
[----:B------:R-:W2:Y:S04]  /*1a7b0*/  LDL.LU R213, [R1+0x1300] ;  /* 0x0013000001d57983 */ /* 0x000ea80000300800 */
[----:B------:R-:W4:Y:S04]  /*1a7c0*/  LDL.LU R244, [R1+0x20] ;  /* 0x0000200001f47983 */ /* 0x000f280000300800 */
[----:B------:R-:W4:Y:S04]  /*1a7d0*/  LDL.LU R245, [R1+0x24] ;  /* 0x0000240001f57983 */ /* 0x000f280000300800 */
[----:B------:R-:W4:Y:S04]  /*1a7e0*/  LDL.LU R246, [R1+0x28] ;  /* 0x0000280001f67983 */ /* 0x000f280000300800 */
[----:B------:R-:W4:Y:S01]  /*1a7f0*/  LDL.LU R247, [R1+0x2c] ;  /* 0x00002c0001f77983 */ /* 0x000f220000300800 */
[C---:B-1----:R-:W-:Y:S08]  /*1a800*/  HMMA.1688.F32.TF32 R56, R168.reuse, R148, R128 ;  /* 0x00000094a838723c */ /* 0x042ff00000081080 */
[----:B------:R-:W-:Y:S01]  /*1a810*/  HMMA.1688.F32.TF32 R60, R168, R160, R60 ;  /* 0x000000a0a83c723c */ /* 0x000fe2000008103c */
[----:B------:R-:W-:Y:S01]  /*1a820*/  IMAD.MOV.U32 R198, RZ, RZ, R225 ;  /* 0x000000ffffc67224 */ /* 0x000fe200078e00e1 */
[----:B------:R-:W-:Y:S01]  /*1a830*/  MOV R199, R224 ;  /* 0x000000e000c77202 */ /* 0x000fe20000000f00 */
[----:B------:R-:W-:Y:S04]  /*1a840*/  LDS R128, [R0+UR17+0x2100] ;  /* 0x0021001100807984 */ /* 0x000fe80008000800 */
[----:B------:R-:W-:Y:S04]  /*1a850*/  LDS R130, [R0+UR17+0x2900] ;  /* 0x0029001100827984 */ /* 0x000fe80008000800 */
[----:B------:R-:W-:Y:S04]  /*1a860*/  LDS R129, [R2+UR17+0x2100] ;  /* 0x0021001102817984 */ /* 0x000fe80008000800 */
[----:B------:R-:W-:Y:S01]  /*1a870*/  LDS R131, [R2+UR17+0x2900] ;  /* 0x0029001102837984 */ /* 0x000fe20008000800 */
[----:B---3--:R-:W-:Y:S01]  /*1a880*/  IMAD.MOV.U32 R35, RZ, RZ, R212 ;  /* 0x000000ffff237224 */ /* 0x008fe200078e00d4 */
[----:B--2---:R-:W-:-:S02]  /*1a890*/  MOV R34, R213 ;  /* 0x000000d500227202 */ /* 0x004fc40000000f00 */
[C---:B------:R-:W-:Y:S08]  /*1a8a0*/  HMMA.1688.F32.TF32 R212, R168.reuse, R136, R120 ;  /* 0x00000088a8d4723c */ /* 0x040ff00000081078 */
[----:B------:R-:W-:Y:S01]  /*1a8b0*/  HMMA.1688.F32.TF32 R120, R168, R152, R124 ;  /* 0x00000098a878723c */ /* 0x000fe2000008107c */
[----:B------:R-:W-:Y:S04]  /*1a8c0*/  LDS R124, [R229+UR17+0x2100] ;  /* 0x00210011e57c7984 */ /* 0x000fe80008000800 */
[----:B------:R-:W-:Y:S03]  /*1a8d0*/  LDS R126, [R229+UR17+0x2900] ;  /* 0x00290011e57e7984 */ /* 0x000fe60008000800 */
[----:B----4-:R-:W-:Y:S01]  /*1a8e0*/  HMMA.1688.F32.TF32 R32, R164, R144, R32 ;  /* 0x00000090a420723c */ /* 0x010fe20000081020 */
[----:B------:R-:W-:Y:S04]  /*1a8f0*/  LDS R125, [R3+UR17+0x2100] ;  /* 0x00210011037d7984 */ /* 0x000fe80008000800 */
[----:B------:R1:W-:Y:S04]  /*1a900*/  STL [R1+0x12c0], R212 ;  /* 0x0012c0d401007387 */ /* 0x0003e80000100800 */
[----:B------:R2:W-:Y:S04]  /*1a910*/  STL [R1+0x12bc], R213 ;  /* 0x0012bcd501007387 */ /* 0x0005e80000100800 */
[----:B------:R3:W-:Y:S01]  /*1a920*/  STL [R1+0x12b8], R214 ;  /* 0x0012b8d601007387 */ /* 0x0007e20000100800 */
[----:B-1----:R-:W-:-:S03]  /*1a930*/  IMAD.MOV.U32 R212, RZ, RZ, R56 ;  /* 0x000000ffffd47224 */ /* 0x002fc600078e0038 */
[----:B------:R1:W-:Y:S01]  /*1a940*/  STL [R1+0x12b4], R215 ;  /* 0x0012b4d701007387 */ /* 0x0003e20000100800 */
[----:B--2---:R-:W-:-:S03]  /*1a950*/  MOV R213, R57 ;  /* 0x0000003900d57202 */ /* 0x004fc60000000f00 */
[----:B------:R-:W-:Y:S01]  /*1a960*/  LDS R127, [R3+UR17+0x2900] ;  /* 0x00290011037f7984 */ /* 0x000fe20008000800 */
[----:B---3--:R-:W-:Y:S02]  /*1a970*/  IMAD.MOV.U32 R214, RZ, RZ, R58 ;  /* 0x000000ffffd67224 */ /* 0x008fe400078e003a */
[----:B-1----:R-:W-:Y:S02]  /*1a980*/  IMAD.MOV.U32 R215, RZ, RZ, R59 ;  /* 0x000000ffffd77224 */ /* 0x002fe400078e003b */
[----:B------:R-:W-:Y:S01]  /*1a990*/  HMMA.1688.F32.TF32 R56, R168, R156, R64 ;  /* 0x0000009ca838723c */ /* 0x000fe20000081040 */
[----:B------:R-:W-:Y:S04]  /*1a9a0*/  STL.64 [R1+0x1a0], R120 ;  /* 0x0001a07801007387 */ /* 0x000fe80000100a00 */
[----:B------:R-:W-:Y:S04]  /*1a9b0*/  STL.64 [R1+0x1a8], R122 ;  /* 0x0001a87a01007387 */ /* 0x000fe80000100a00 */
[----:B------:R1:W-:Y:S04]  /*1a9c0*/  STL [R1+0x12d0], R215 ;  /* 0x0012d0d701007387 */ /* 0x0003e80000100800 */
[----:B------:R2:W-:Y:S04]  /*1a9d0*/  STL [R1+0x12cc], R214 ;  /* 0x0012ccd601007387 */ /* 0x0005e80000100800 */
[----:B------:R3:W-:Y:S02]  /*1a9e0*/  STL [R1+0x12c8], R212 ;  /* 0x0012c8d401007387 */ /* 0x0007e40000100800 */
[----:B-1----:R-:W-:-:S02]  /*1a9f0*/  MOV R215, R56 ;  /* 0x0000003800d77202 */ /* 0x002fc40000000f00 */
[----:B------:R1:W-:Y:S01]  /*1aa00*/  STL [R1+0x12c4], R213 ;  /* 0x0012c4d501007387 */ /* 0x0003e20000100800 */
[----:B--2---:R-:W-:-:S03]  /*1aa10*/  IMAD.MOV.U32 R214, RZ, RZ, R57 ;  /* 0x000000ffffd67224 */ /* 0x004fc600078e0039 */
[----:B------:R-:W-:Y:S01]  /*1aa20*/  STL.64 [R1+0x180], R60 ;  /* 0x0001803c01007387 */ /* 0x000fe20000100a00 */
[----:B---3--:R-:W-:-:S03]  /*1aa30*/  IMAD.MOV.U32 R212, RZ, RZ, R58 ;  /* 0x000000ffffd47224 */ /* 0x008fc600078e003a */
[----:B------:R2:W-:Y:S01]  /*1aa40*/  STL.64 [R1+0x188], R62 ;  /* 0x0001883e01007387 */ /* 0x0005e20000100a00 */
[----:B-1----:R-:W-:Y:S02]  /*1aa50*/  MOV R213, R59 ;  /* 0x0000003b00d57202 */ /* 0x002fe40000000f00 */
[C---:B------:R-:W-:Y:S08]  /*1aa60*/  HMMA.1688.F32.TF32 R56, R168.reuse, R76, R72 ;  /* 0x0000004ca838723c */ /* 0x040ff00000081048 */
[----:B--2---:R-:W-:Y:S01]  /*1aa70*/  HMMA.1688.F32.TF32 R60, R168, R132, R68 ;  /* 0x00000084a83c723c */ /* 0x004fe20000081044 */
[----:B------:R-:W-:Y:S04]  /*1aa80*/  LDS R168, [R229+UR17+0x2080] ;  /* 0x00208011e5a87984 */ /* 0x000fe80008000800 */
[----:B------:R-:W-:Y:S04]  /*1aa90*/  LDS R170, [R229+UR17+0x2880] ;  /* 0x00288011e5aa7984 */ /* 0x000fe80008000800 */
[----:B------:R-:W-:Y:S04]  /*1aaa0*/  LDS R169, [R3+UR17+0x2080] ;  /* 0x0020801103a97984 */ /* 0x000fe80008000800 */
[----:B------:R-:W1:Y:S04]  /*1aab0*/  LDS R171, [R3+UR17+0x2880] ;  /* 0x0028801103ab7984 */ /* 0x000e680008000800 */
[----:B------:R2:W-:Y:S04]  /*1aac0*/  STL [R1+0x12e0], R213 ;  /* 0x0012e0d501007387 */ /* 0x0005e80000100800 */
[----:B------:R-:W-:Y:S01]  /*1aad0*/  STL [R1+0x12dc], R212 ;  /* 0x0012dcd401007387 */ /* 0x000fe20000100800 */
[----:B------:R-:W-:Y:S03]  /*1aae0*/  HMMA.1688.F32.TF32 R72, R164, R156, R240 ;  /* 0x0000009ca448723c */ /* 0x000fe600000810f0 */
[----:B------:R3:W-:Y:S04]  /*1aaf0*/  STL [R1+0x12d8], R214 ;  /* 0x0012d8d601007387 */ /* 0x0007e80000100800 */
[----:B------:R4:W-:Y:S04]  /*1ab00*/  STL [R1+0x12d4], R215 ;  /* 0x0012d4d701007387 */ /* 0x0009e80000100800 */
[----:B------:R-:W-:Y:S01]  /*1ab10*/  STL.64 [R1+0x100], R60 ;  /* 0x0001003c01007387 */ /* 0x000fe20000100a00 */
[----:B-1----:R-:W-:Y:S03]  /*1ab20*/  HMMA.1688.F32.TF32 R88, R168, R136, R88 ;  /* 0x00000088a858723c */ /* 0x002fe60000081058 */
[----:B------:R1:W-:Y:S04]  /*1ab30*/  STL.64 [R1+0x108], R62 ;  /* 0x0001083e01007387 */ /* 0x0003e80000100a00 */
[----:B------:R-:W4:Y:S01]  /*1ab40*/  LDL.LU R240, [R1+0x60] ;  /* 0x0000600001f07983 */ /* 0x000f220000300800 */
[----:B------:R-:W-:Y:S01]  /*1ab50*/  HMMA.1688.F32.TF32 R120, R164, R132, R236 ;  /* 0x00000084a478723c */ /* 0x000fe200000810ec */
[----:B--2---:R-:W-:Y:S01]  /*1ab60*/  IMAD.MOV.U32 R213, RZ, RZ, R56 ;  /* 0x000000ffffd57224 */ /* 0x004fe200078e0038 */
[----:B---3--:R-:W-:Y:S01]  /*1ab70*/  MOV R214, R58 ;  /* 0x0000003a00d67202 */ /* 0x008fe20000000f00 */
[----:B------:R-:W-:-:S08]  /*1ab80*/  IMAD.MOV.U32 R212, RZ, RZ, R57 ;  /* 0x000000ffffd47224 */ /* 0x000fd000078e0039 */
[----:B------:R2:W-:Y:S04]  /*1ab90*/  STL.64 [R1+0xd0], R88 ;  /* 0x0000d05801007387 */ /* 0x0005e80000100a00 */
[----:B------:R3:W-:Y:S04]  /*1aba0*/  STL.64 [R1+0xd8], R90 ;  /* 0x0000d85a01007387 */ /* 0x0007e80000100a00 */
[----:B------:R-:W2:Y:S04]  /*1abb0*/  LDL.LU R241, [R1+0x64] ;  /* 0x0000640001f17983 */ /* 0x000ea80000300800 */
[----:B------:R-:W2:Y:S01]  /*1abc0*/  LDL.LU R242, [R1+0x68] ;  /* 0x0000680001f27983 */ /* 0x000ea20000300800 */
[----:B----4-:R-:W-:-:S03]  /*1abd0*/  IMAD.MOV.U32 R215, RZ, RZ, R59 ;  /* 0x000000ffffd77224 */ /* 0x010fc600078e003b */
[----:B------:R-:W4:Y:S01]  /*1abe0*/  LDL.LU R243, [R1+0x6c] ;  /* 0x00006c0001f37983 */ /* 0x000f220000300800 */
[----:B------:R-:W-:Y:S03]  /*1abf0*/  HMMA.1688.F32.TF32 R56, R164, R136, R244 ;  /* 0x00000088a438723c */ /* 0x000fe600000810f4 */
[----:B------:R-:W2:Y:S04]  /*1ac00*/  LDL.LU R236, [R1+0x70] ;  /* 0x0000700001ec7983 */ /* 0x000ea80000300800 */
[----:B------:R-:W2:Y:S04]  /*1ac10*/  LDL.LU R237, [R1+0x74] ;  /* 0x0000740001ed7983 */ /* 0x000ea80000300800 */
[----:B------:R-:W2:Y:S01]  /*1ac20*/  LDL.LU R238, [R1+0x78] ;  /* 0x0000780001ee7983 */ /* 0x000ea20000300800 */
[----:B------:R-:W-:-:S03]  /*1ac30*/  MOV R247, R228 ;  /* 0x000000e400f77202 */ /* 0x000fc60000000f00 */
[----:B------:R-:W2:Y:S04]  /*1ac40*/  LDL.LU R239, [R1+0x7c] ;  /* 0x00007c0001ef7983 */ /* 0x000ea80000300800 */
[----:B------:R-:W2:Y:S04]  /*1ac50*/  LDL.LU R244, [R1+0x210] ;  /* 0x0002100001f47983 */ /* 0x000ea80000300800 */
[----:B------:R-:W2:Y:S04]  /*1ac60*/  LDL.LU R245, [R1+0x214] ;  /* 0x0002140001f57983 */ /* 0x000ea80000300800 */
[----:B------:R-:W2:Y:S04]  /*1ac70*/  LDL.LU R246, [R1+0x218] ;  /* 0x0002180001f67983 */ /* 0x000ea80000300800 */
[----:B------:R-:W2:Y:S01]  /*1ac80*/  LDL.LU R228, [R1+0x12fc] ;  /* 0x0012fc0001e47983 */ /* 0x000ea20000300800 */
[----:B------:R-:W-:Y:S08]  /*1ac90*/  HMMA.1688.F32.TF32 R100, R168, R144, R100 ;  /* 0x00000090a864723c */ /* 0x000ff00000081064 */
[-C--:B-1----:R-:W-:Y:S08]  /*1aca0*/  HMMA.1688.F32.TF32 R60, R164, R152.reuse, R216 ;  /* 0x00000098a43c723c */ /* 0x082ff000000810d8 */
[----:B------:R-:W-:Y:S03]  /*1acb0*/  HMMA.1688.F32.TF32 R92, R168, R152, R92 ;  /* 0x00000098a85c723c */ /* 0x000fe6000008105c */
[----:B------:R-:W-:Y:S01]  /*1acc0*/  IMAD.MOV.U32 R219, RZ, RZ, R100 ;  /* 0x000000ffffdb7224 */ /* 0x000fe200078e0064 */
[----:B------:R-:W-:Y:S01]  /*1acd0*/  MOV R218, R101 ;  /* 0x0000006500da7202 */ /* 0x000fe20000000f00 */
[----:B------:R-:W4:Y:S01]  /*1ace0*/  LDL.LU R100, [R1+0x140] ;  /* 0x0001400001647983 */ /* 0x000f220000300800 */
[----:B------:R-:W-:-:S02]  /*1acf0*/  IMAD.MOV.U32 R217, RZ, RZ, R102 ;  /* 0x000000ffffd97224 */ /* 0x000fc400078e0066 */
[----:B------:R-:W-:Y:S01]  /*1ad00*/  IMAD.MOV.U32 R216, RZ, RZ, R103 ;  /* 0x000000ffffd87224 */ /* 0x000fe200078e0067 */
[----:B------:R-:W4:Y:S01]  /*1ad10*/  LDL.LU R101, [R1+0x144] ;  /* 0x0001440001657983 */ /* 0x000f220000300800 */
[----:B------:R-:W-:Y:S03]  /*1ad20*/  HMMA.1688.F32.TF32 R68, R164, R160, R248 ;  /* 0x000000a0a444723c */ /* 0x000fe600000810f8 */
[----:B------:R-:W4:Y:S04]  /*1ad30*/  LDL.LU R102, [R1+0x148] ;  /* 0x0001480001667983 */ /* 0x000f280000300800 */
[----:B------:R-:W4:Y:S01]  /*1ad40*/  LDL.LU R103, [R1+0x14c] ;  /* 0x00014c0001677983 */ /* 0x000f220000300800 */
[-C--:B------:R-:W-:Y:S03]  /*1ad50*/  HMMA.1688.F32.TF32 R96, R168, R148.reuse, R96 ;  /* 0x00000094a860723c */ /* 0x080fe60000081060 */
[----:B------:R-:W4:Y:S04]  /*1ad60*/  LDL.LU R248, [R1+0x220] ;  /* 0x0002200001f87983 */ /* 0x000f280000300800 */
[----:B------:R-:W4:Y:S01]  /*1ad70*/  LDL.LU R249, [R1+0x224] ;  /* 0x0002240001f97983 */ /* 0x000f220000300800 */
[C---:B------:R-:W-:Y:S03]  /*1ad80*/  HMMA.1688.F32.TF32 R64, R164.reuse, R148, R184 ;  /* 0x00000094a440723c */ /* 0x040fe600000810b8 */
[----:B------:R-:W4:Y:S04]  /*1ad90*/  LDL.LU R250, [R1+0x228] ;  /* 0x0002280001fa7983 */ /* 0x000f280000300800 */
[----:B------:R-:W4:Y:S01]  /*1ada0*/  LDL.LU R251, [R1+0x22c] ;  /* 0x00022c0001fb7983 */ /* 0x000f220000300800 */
[----:B------:R-:W-:Y:S03]  /*1adb0*/  HMMA.1688.F32.TF32 R164, R164, R76, R232 ;  /* 0x0000004ca4a4723c */ /* 0x000fe600000810e8 */
[----:B------:R-:W4:Y:S04]  /*1adc0*/  LDL.LU R232, [R1+0x230] ;  /* 0x0002300001e87983 */ /* 0x000f280000300800 */
[----:B------:R-:W4:Y:S01]  /*1add0*/  LDL.LU R233, [R1+0x234] ;  /* 0x0002340001e97983 */ /* 0x000f220000300800 */
[C---:B------:R-:W-:Y:S03]  /*1ade0*/  HMMA.1688.F32.TF32 R104, R168.reuse, R160, R104 ;  /* 0x000000a0a868723c */ /* 0x040fe60000081068 */
[----:B------:R-:W4:Y:S04]  /*1adf0*/  LDL.LU R234, [R1+0x238] ;  /* 0x0002380001ea7983 */ /* 0x000f280000300800 */
[----:B------:R-:W-:Y:S01]  /*1ae00*/  LDS R184, [R0+UR17+0x2180] ;  /* 0x0021801100b87984 */ /* 0x000fe20008000800 */
[C---:B------:R-:W-:Y:S03]  /*1ae10*/  HMMA.1688.F32.TF32 R108, R168.reuse, R156, R108 ;  /* 0x0000009ca86c723c */ /* 0x040fe6000008106c */
[----:B------:R-:W-:Y:S04]  /*1ae20*/  LDS R186, [R0+UR17+0x2980] ;  /* 0x0029801100ba7984 */ /* 0x000fe80008000800 */
[----:B------:R-:W-:Y:S01]  /*1ae30*/  LDS R185, [R2+UR17+0x2180] ;  /* 0x0021801102b97984 */ /* 0x000fe20008000800 */
[----:B------:R-:W-:Y:S03]  /*1ae40*/  HMMA.1688.F32.TF32 R112, R168, R132, R112 ;  /* 0x00000084a870723c */ /* 0x000fe60000081070 */
[----:B------:R-:W1:Y:S01]  /*1ae50*/  LDS R187, [R2+UR17+0x2980] ;  /* 0x0029801102bb7984 */ /* 0x000e620008000800 */
[----:B--2---:R-:W-:-:S03]  /*1ae60*/  IMAD.MOV.U32 R235, RZ, RZ, R228 ;  /* 0x000000ffffeb7224 */ /* 0x004fc600078e00e4 */
[----:B------:R-:W2:Y:S04]  /*1ae70*/  LDL.LU R228, [R1+0x12f8] ;  /* 0x0012f80001e47983 */ /* 0x000ea80000300800 */
[----:B------:R-:W2:Y:S04]  /*1ae80*/  LDL.LU R88, [R1+0x170] ;  /* 0x0001700001587983 */ /* 0x000ea80000300800 */
[----:B------:R-:W2:Y:S04]  /*1ae90*/  LDL.LU R89, [R1+0x174] ;  /* 0x0001740001597983 */ /* 0x000ea80000300800 */
[----:B---3--:R-:W2:Y:S04]  /*1aea0*/  LDL.LU R90, [R1+0x178] ;  /* 0x00017800015a7983 */ /* 0x008ea80000300800 */
[----:B------:R-:W2:Y:S04]  /*1aeb0*/  LDL.LU R91, [R1+0x17c] ;  /* 0x00017c00015b7983 */ /* 0x000ea80000300800 */
[----:B------:R-:W3:Y:S04]  /*1aec0*/  LDL.LU R225, [R1+0x12f4] ;  /* 0x0012f40001e17983 */ /* 0x000ee80000300800 */
[----:B------:R-:W3:Y:S04]  /*1aed0*/  LDL.LU R224, [R1+0x12f0] ;  /* 0x0012f00001e07983 */ /* 0x000ee80000300800 */
[----:B------:R1:W-:Y:S04]  /*1aee0*/  STL.64 [R1+0xc0], R92 ;  /* 0x0000c05c01007387 */ /* 0x0003e80000100a00 */
[----:B------:R1:W-:Y:S04]  /*1aef0*/  STL.64 [R1+0xc8], R94 ;  /* 0x0000c85e01007387 */ /* 0x0003e80000100a00 */
[----:B-1----:R-:W3:Y:S04]  /*1af00*/  LDL.LU R92, [R1+0x160] ;  /* 0x00016000015c7983 */ /* 0x002ee80000300800 */
[----:B------:R-:W3:Y:S04]  /*1af10*/  LDL.LU R93, [R1+0x164] ;  /* 0x00016400015d7983 */ /* 0x000ee80000300800 */
[----:B------:R-:W3:Y:S04]  /*1af20*/  LDL.LU R94, [R1+0x168] ;  /* 0x00016800015e7983 */ /* 0x000ee80000300800 */
[----:B------:R-:W3:Y:S04]  /*1af30*/  LDL.LU R95, [R1+0x16c] ;  /* 0x00016c00015f7983 */ /* 0x000ee80000300800 */
[----:B------:R1:W-:Y:S04]  /*1af40*/  STL.64 [R1+0xb0], R96 ;  /* 0x0000b06001007387 */ /* 0x0003e80000100a00 */
[----:B------:R4:W-:Y:S04]  /*1af50*/  STL.64 [R1+0xb8], R98 ;  /* 0x0000b86201007387 */ /* 0x0009e80000100a00 */
[----:B-1----:R-:W3:Y:S04]  /*1af60*/  LDL.LU R96, [R1+0x150] ;  /* 0x0001500001607983 */ /* 0x002ee80000300800 */
[----:B------:R-:W3:Y:S04]  /*1af70*/  LDL.LU R97, [R1+0x154] ;  /* 0x0001540001617983 */ /* 0x000ee80000300800 */
[----:B----4-:R-:W4:Y:S04]  /*1af80*/  LDL.LU R98, [R1+0x158] ;  /* 0x0001580001627983 */ /* 0x010f280000300800 */
[----:B------:R-:W4:Y:S04]  /*1af90*/  LDL.LU R99, [R1+0x15c] ;  /* 0x00015c0001637983 */ /* 0x000f280000300800 */
[----:B------:R1:W-:Y:S04]  /*1afa0*/  STL.64 [R1+0xa0], R104 ;  /* 0x0000a06801007387 */ /* 0x0003e80000100a00 */
[----:B------:R1:W-:Y:S04]  /*1afb0*/  STL.64 [R1+0xa8], R106 ;  /* 0x0000a86a01007387 */ /* 0x0003e80000100a00 */
[----:B-1----:R-:W4:Y:S04]  /*1afc0*/  LDL.LU R104, [R1+0x130] ;  /* 0x0001300001687983 */ /* 0x002f280000300800 */
[----:B------:R-:W4:Y:S04]  /*1afd0*/  LDL.LU R105, [R1+0x134] ;  /* 0x0001340001697983 */ /* 0x000f280000300800 */
[----:B------:R-:W4:Y:S04]  /*1afe0*/  LDL.LU R106, [R1+0x138] ;  /* 0x00013800016a7983 */ /* 0x000f280000300800 */
[----:B------:R-:W4:Y:S04]  /*1aff0*/  LDL.LU R107, [R1+0x13c] ;  /* 0x00013c00016b7983 */ /* 0x000f280000300800 */
[----:B------:R1:W-:Y:S04]  /*1b000*/  STL.64 [R1+0x90], R108 ;  /* 0x0000906c01007387 */ /* 0x0003e80000100a00 */
[----:B------:R1:W-:Y:S04]  /*1b010*/  STL.64 [R1+0x98], R110 ;  /* 0x0000986e01007387 */ /* 0x0003e80000100a00 */
[----:B-1----:R-:W4:Y:S04]  /*1b020*/  LDL.LU R108, [R1+0x120] ;  /* 0x00012000016c7983 */ /* 0x002f280000300800 */
[----:B------:R-:W4:Y:S04]  /*1b030*/  LDL.LU R109, [R1+0x124] ;  /* 0x00012400016d7983 */ /* 0x000f280000300800 */
[----:B------:R-:W4:Y:S04]  /*1b040*/  LDL.LU R110, [R1+0x128] ;  /* 0x00012800016e7983 */ /* 0x000f280000300800 */
[----:B------:R-:W4:Y:S04]  /*1b050*/  LDL.LU R111, [R1+0x12c] ;  /* 0x00012c00016f7983 */ /* 0x000f280000300800 */
[----:B------:R-:W-:Y:S04]  /*1b060*/  STL.64 [R1+0x80], R112 ;  /* 0x0000807001007387 */ /* 0x000fe80000100a00 */
[----:B------:R1:W-:Y:S02]  /*1b070*/  STL.64 [R1+0x88], R114 ;  /* 0x0000887201007387 */ /* 0x0003e40000100a00 */
[----:B-1----:R-:W-:Y:S02]  /*1b080*/  HMMA.1688.F32.TF32 R112, R168, R76, R116 ;  /* 0x0000004ca870723c */ /* 0x002fe40000081074 */
[----:B------:R-:W4:Y:S06]  /*1b090*/  LDL.LU R168, [R1+0x240] ;  /* 0x0002400001a87983 */ /* 0x000f2c0000300800 */
[C---:B------:R-:W-:Y:S11]  /*1b0a0*/  HMMA.1688.F32.TF32 R100, R128.reuse, R148, R100 ;  /* 0x000000948064723c */ /* 0x040ff60000081064 */
[----:B------:R-:W-:Y:S04]  /*1b0b0*/  STL.64 [R1+0x50], R112 ;  /* 0x0000507001007387 */ /* 0x000fe80000100a00 */
[----:B------:R1:W-:Y:S01]  /*1b0c0*/  STL.64 [R1+0x58], R114 ;  /* 0x0000587201007387 */ /* 0x0003e20000100a00 */
[C---:B------:R-:W-:Y:S03]  /*1b0d0*/  HMMA.1688.F32.TF32 R116, R128.reuse, R76, R240 ;  /* 0x0000004c8074723c */ /* 0x040fe600000810f0 */
[----:B------:R-:W4:Y:S04]  /*1b0e0*/  LDL.LU R169, [R1+0x244] ;  /* 0x0002440001a97983 */ /* 0x000f280000300800 */
[----:B------:R-:W4:Y:S01]  /*1b0f0*/  LDL.LU R170, [R1+0x248] ;  /* 0x0002480001aa7983 */ /* 0x000f220000300800 */
[----:B-1----:R-:W-:Y:S03]  /*1b100*/  HMMA.1688.F32.TF32 R112, R128, R132, R236 ;  /* 0x000000848070723c */ /* 0x002fe600000810ec */
[----:B------:R-:W4:Y:S05]  /*1b110*/  LDL.LU R171, [R1+0x24c] ;  /* 0x00024c0001ab7983 */ /* 0x000f2a0000300800 */
[-C--:B------:R-:W-:Y:S08]  /*1b120*/  HMMA.1688.F32.TF32 R236, R124, R144.reuse, R192 ;  /* 0x000000907cec723c */ /* 0x080ff000000810c0 */
[C---:B--2---:R-:W-:Y:S08]  /*1b130*/  HMMA.1688.F32.TF32 R88, R128.reuse, R144, R88 ;  /* 0x000000908058723c */ /* 0x044ff00000081058 */
[C---:B---3--:R-:W-:Y:S08]  /*1b140*/  HMMA.1688.F32.TF32 R92, R128.reuse, R136, R92 ;  /* 0x00000088805c723c */ /* 0x048ff0000008105c */
[C---:B----4-:R-:W-:Y:S08]  /*1b150*/  HMMA.1688.F32.TF32 R96, R128.reuse, R152, R96 ;  /* 0x000000988060723c */ /* 0x050ff00000081060 */
[C---:B------:R-:W-:Y:S08]  /*1b160*/  HMMA.1688.F32.TF32 R104, R128.reuse, R160, R104 ;  /* 0x000000a08068723c */ /* 0x040ff00000081068 */
[----:B------:R-:W-:Y:S01]  /*1b170*/  HMMA.1688.F32.TF32 R108, R128, R156, R108 ;  /* 0x0000009c806c723c */ /* 0x000fe2000008106c */
[----:B------:R-:W2:Y:S01]  /*1b180*/  LDL.LU R128, [R1+0x250] ;  /* 0x0002500001807983 */ /* 0x000ea20000300800 */
[----:B------:R-:W-:Y:S01]  /*1b190*/  IMAD.MOV.U32 R129, RZ, RZ, R224 ;  /* 0x000000ffff817224 */ /* 0x000fe200078e00e0 */
[----:B------:R-:W-:Y:S01]  /*1b1a0*/  MOV R131, R228 ;  /* 0x000000e400837202 */ /* 0x000fe20000000f00 */
[----:B------:R-:W-:Y:S01]  /*1b1b0*/  IMAD.MOV.U32 R130, RZ, RZ, R225 ;  /* 0x000000ffff827224 */ /* 0x000fe200078e00e1 */
[----:B------:R-:W3:Y:S04]  /*1b1c0*/  LDL.LU R224, [R1+0x12ec] ;  /* 0x0012ec0001e07983 */ /* 0x000ee80000300800 */
[----:B------:R-:W4:Y:S04]  /*1b1d0*/  LDL.LU R225, [R1+0x12e8] ;  /* 0x0012e80001e17983 */ /* 0x000f280000300800 */
[----:B------:R-:W2:Y:S04]  /*1b1e0*/  LDL.LU R228, [R1+0x12e4] ;  /* 0x0012e40001e47983 */ /* 0x000ea80000300800 */
[----:B------:R-:W3:Y:S04]  /*1b1f0*/  LDL.LU R192, [R1+0x260] ;  /* 0x0002600001c07983 */ /* 0x000ee80000300800 */
[----:B------:R-:W-:Y:S04]  /*1b200*/  STL.64 [R1+0x30], R236 ;  /* 0x000030ec01007387 */ /* 0x000fe80000100a00 */
[----:B------:R1:W-:Y:S04]  /*1b210*/  STL.64 [R1+0x38], R238 ;  /* 0x000038ee01007387 */ /* 0x0003e80000100a00 */
[----:B------:R-:W3:Y:S04]  /*1b220*/  LDL.LU R193, [R1+0x264] ;  /* 0x0002640001c17983 */ /* 0x000ee80000300800 */
[----:B------:R-:W3:Y:S04]  /*1b230*/  LDL.LU R194, [R1+0x268] ;  /* 0x0002680001c27983 */ /* 0x000ee80000300800 */
[----:B------:R-:W3:Y:S01]  /*1b240*/  LDL.LU R195, [R1+0x26c] ;  /* 0x00026c0001c37983 */ /* 0x000ee20000300800 */
[C---:B-1----:R-:W-:Y:S03]  /*1b250*/  HMMA.1688.F32.TF32 R236, R124.reuse, R136, R188 ;  /* 0x000000887cec723c */ /* 0x042fe600000810bc */
[----:B------:R-:W4:Y:S05]  /*1b260*/  LDL.LU R188, [R1+0x270] ;  /* 0x0002700001bc7983 */ /* 0x000f2a0000300800 */
[C---:B------:R-:W-:Y:S08]  /*1b270*/  HMMA.1688.F32.TF32 R240, R124.reuse, R148, R80 ;  /* 0x000000947cf0723c */ /* 0x040ff00000081050 */
[C---:B------:R-:W-:Y:S03]  /*1b280*/  HMMA.1688.F32.TF32 R180, R124.reuse, R152, R180 ;  /* 0x000000987cb4723c */ /* 0x040fe600000810b4 */
[----:B------:R-:W-:Y:S04]  /*1b290*/  STL.64 [R1+0x10], R236 ;  /* 0x000010ec01007387 */ /* 0x000fe80000100a00 */
[----:B------:R1:W-:Y:S02]  /*1b2a0*/  STL.64 [R1+0x18], R238 ;  /* 0x000018ee01007387 */ /* 0x0003e40000100a00 */
[----:B-1----:R-:W-:Y:S10]  /*1b2b0*/  HMMA.1688.F32.TF32 R236, R124, R160, R84 ;  /* 0x000000a07cec723c */ /* 0x002ff40000081054 */
[----:B------:R-:W-:Y:S01]  /*1b2c0*/  STL.64 [R1], R180 ;  /* 0x000000b401007387 */ /* 0x000fe20000100a00 */
[----:B------:R-:W-:-:S03]  /*1b2d0*/  IMAD.MOV.U32 R252, RZ, RZ, R183 ;  /* 0x000000fffffc7224 */ /* 0x000fc600078e00b7 */
[----:B------:R1:W-:Y:S02]  /*1b2e0*/  STL [R1+0x8], R182 ;  /* 0x000008b601007387 */ /* 0x0003e40000100800 */
[C---:B-1----:R-:W-:Y:S01]  /*1b2f0*/  HMMA.1688.F32.TF32 R180, R184.reuse, R132, R244 ;  /* 0x00000084b8b4723c */ /* 0x042fe200000810f4 */
[----:B--2---:R-:W-:Y:S02]  /*1b300*/  IMAD.MOV.U32 R189, RZ, RZ, R228 ;  /* 0x000000ffffbd7224 */ /* 0x004fe400078e00e4 */
[----:B------:R-:W-:Y:S04]  /*1b310*/  LDS R228, [R229+UR17+0x2180] ;  /* 0x00218011e5e47984 */ /* 0x000fe80008000800 */
[----:B------:R-:W1:Y:S01]  /*1b320*/  LDS R229, [R3+UR17+0x2180] ;  /* 0x0021801103e57984 */ /* 0x000e620008000800 */
[----:B---3--:R-:W-:Y:S03]  /*1b330*/  HMMA.1688.F32.TF32 R80, R184, R136, R192 ;  /* 0x00000088b850723c */ /* 0x008fe600000810c0 */
[----:B------:R-:W-:Y:S04]  /*1b340*/  LDS R192, [R0+UR17+0x3080] ;  /* 0x0030801100c07984 */ /* 0x000fe80008000800 */
[----:B------:R-:W-:Y:S04]  /*1b350*/  LDS R194, [R0+UR17+0x3880] ;  /* 0x0038801100c27984 */ /* 0x000fe80008000800 */
[----:B------:R-:W-:Y:S04]  /*1b360*/  LDS R193, [R2+UR17+0x3080] ;  /* 0x0030801102c17984 */ /* 0x000fe80008000800 */
[----:B------:R-:W2:Y:S01]  /*1b370*/  LDS R195, [R2+UR17+0x3880] ;  /* 0x0038801102c37984 */ /* 0x000ea20008000800 */
[----:B----4-:R-:W-:Y:S01]  /*1b380*/  IMAD.MOV.U32 R190, RZ, RZ, R225 ;  /* 0x000000ffffbe7224 */ /* 0x010fe200078e00e1 */
[----:B------:R-:W-:-:S02]  /*1b390*/  MOV R191, R224 ;  /* 0x000000e000bf7202 */ /* 0x000fc40000000f00 */
[----:B------:R-:W-:Y:S08]  /*1b3a0*/  HMMA.1688.F32.TF32 R224, R124, R156, R140 ;  /* 0x0000009c7ce0723c */ /* 0x000ff0000008108c */
[----:B------:R-:W-:Y:S08]  /*1b3b0*/  HMMA.1688.F32.TF32 R140, R184, R160, R232 ;  /* 0x000000a0b88c723c */ /* 0x000ff000000810e8 */
[C---:B-1----:R-:W-:Y:S08]  /*1b3c0*/  HMMA.1688.F32.TF32 R232, R228.reuse, R144, R208 ;  /* 0x00000090e4e8723c */ /* 0x042ff000000810d0 */
[----:B------:R-:W-:Y:S08]  /*1b3d0*/  HMMA.1688.F32.TF32 R208, R228, R136, R204 ;  /* 0x00000088e4d0723c */ /* 0x000ff000000810cc */
[C---:B------:R-:W-:Y:S08]  /*1b3e0*/  HMMA.1688.F32.TF32 R84, R184.reuse, R152, R128 ;  /* 0x00000098b854723c */ /* 0x040ff00000081080 */
[----:B------:R-:W-:Y:S08]  /*1b3f0*/  HMMA.1688.F32.TF32 R128, R184, R148, R168 ;  /* 0x00000094b880723c */ /* 0x000ff000000810a8 */
[----:B------:R-:W-:Y:S08]  /*1b400*/  HMMA.1688.F32.TF32 R204, R228, R152, R220 ;  /* 0x00000098e4cc723c */ /* 0x000ff000000810dc */
[----:B------:R-:W-:Y:S08]  /*1b410*/  HMMA.1688.F32.TF32 R168, R184, R156, R248 ;  /* 0x0000009cb8a8723c */ /* 0x000ff000000810f8 */
[C---:B------:R-:W-:Y:S08]  /*1b420*/  HMMA.1688.F32.TF32 R248, R228.reuse, R160, R20 ;  /* 0x000000a0e4f8723c */ /* 0x040ff00000081014 */
[C---:B------:R-:W-:Y:S08]  /*1b430*/  HMMA.1688.F32.TF32 R16, R228.reuse, R148, R16 ;  /* 0x00000094e410723c */ /* 0x040ff00000081010 */
[----:B------:R-:W-:Y:S01]  /*1b440*/  HMMA.1688.F32.TF32 R244, R228, R156, R24 ;  /* 0x0000009ce4f4723c */ /* 0x000fe20000081018 */
[----:B------:R-:W-:Y:S07]  /*1b450*/  STL.64 [R1+0x70], R232 ;  /* 0x000070e801007387 */ /* 0x000fee0000100a00 */
[C---:B--2---:R-:W-:Y:S01]  /*1b460*/  HMMA.1688.F32.TF32 R56, R192.reuse, R138, R56 ;  /* 0x0000008ac038723c */ /* 0x044fe20000081038 */
[----:B------:R-:W-:Y:S07]  /*1b470*/  STL.64 [R1+0x78], R234 ;  /* 0x000078ea01007387 */ /* 0x000fee0000100a00 */
[C---:B------:R-:W-:Y:S01]  /*1b480*/  HMMA.1688.F32.TF32 R60, R192.reuse, R154, R60 ;  /* 0x0000009ac03c723c */ /* 0x040fe2000008103c */
[----:B------:R-:W-:Y:S04]  /*1b490*/  STL.64 [R1+0x60], R208 ;  /* 0x000060d001007387 */ /* 0x000fe80000100a00 */
[----:B------:R-:W-:Y:S03]  /*1b4a0*/  STL.64 [R1+0x68], R210 ;  /* 0x000068d201007387 */ /* 0x000fe60000100a00 */
        /* <DEDUP_REMOVED lines=17> */
[----:B------:R1:W-:Y:S04]  /*1b5c0*/  STL [R1+0x1254], R64 ;  /* 0x0012544001007387 */ /* 0x0003e80000100800 */
[----:B------:R2:W-:Y:S04]  /*1b5d0*/  STL [R1+0x1250], R65 ;  /* 0x0012504101007387 */ /* 0x0005e80000100800 */
[----:B------:R3:W-:Y:S01]  /*1b5e0*/  STL [R1+0x124c], R66 ;  /* 0x00124c4201007387 */ /* 0x0007e20000100800 */
[----:B-1----:R-:W-:-:S03]  /*1b5f0*/  MOV R64, R213 ;  /* 0x000000d500407202 */ /* 0x002fc60000000f00 */
[----:B------:R1:W-:Y:S01]  /*1b600*/  STL [R1+0x1248], R67 ;  /* 0x0012484301007387 */ /* 0x0003e20000100800 */
[----:B--2---:R-:W-:-:S03]  /*1b610*/  IMAD.MOV.U32 R65, RZ, RZ, R212 ;  /* 0x000000ffff417224 */ /* 0x004fc600078e00d4 */
[----:B------:R-:W2:Y:S01]  /*1b620*/  LDL.LU R213, [R1+0x12e0] ;  /* 0x0012e00001d57983 */ /* 0x000ea20000300800 */
[----:B---3--:R-:W-:-:S03]  /*1b630*/  IMAD.MOV.U32 R66, RZ, RZ, R214 ;  /* 0x000000ffff427224 */ /* 0x008fc600078e00d6 */
[----:B------:R-:W3:Y:S01]  /*1b640*/  LDL.LU R212, [R1+0x12dc] ;  /* 0x0012dc0001d47983 */ /* 0x000ee20000300800 */
[----:B-1----:R-:W-:-:S03]  /*1b650*/  MOV R67, R215 ;  /* 0x000000d700437202 */ /* 0x002fc60000000f00 */
[----:B------:R-:W4:Y:S04]  /*1b660*/  LDL.LU R214, [R1+0x12d8] ;  /* 0x0012d80001d67983 */ /* 0x000f280000300800 */
[----:B------:R-:W4:Y:S01]  /*1b670*/  LDL.LU R215, [R1+0x12d4] ;  /* 0x0012d40001d77983 */ /* 0x000f220000300800 */
[C---:B------:R-:W-:Y:S03]  /*1b680*/  HMMA.1688.F32.TF32 R68, R192.reuse, R162, R68 ;  /* 0x000000a2c044723c */ /* 0x040fe60000081044 */
[----:B------:R-:W-:Y:S04]  /*1b690*/  LDS R204, [R0+UR17+0x3180] ;  /* 0x0031801100cc7984 */ /* 0x000fe80008000800 */
[----:B------:R-:W-:Y:S01]  /*1b6a0*/  LDS R206, [R0+UR17+0x3980] ;  /* 0x0039801100ce7984 */ /* 0x000fe20008000800 */
[----:B------:R-:W-:Y:S03]  /*1b6b0*/  HMMA.1688.F32.TF32 R72, R192, R158, R72 ;  /* 0x0000009ec048723c */ /* 0x000fe60000081048 */
[----:B------:R-:W-:Y:S04]  /*1b6c0*/  LDS R205, [R2+UR17+0x3180] ;  /* 0x0031801102cd7984 */ /* 0x000fe80008000800 */
[----:B------:R-:W-:Y:S04]  /*1b6d0*/  LDS R207, [R2+UR17+0x3980] ;  /* 0x0039801102cf7984 */ /* 0x000fe80008000800 */
[----:B------:R1:W-:Y:S04]  /*1b6e0*/  STL [R1+0x121c], R68 ;  /* 0x00121c4401007387 */ /* 0x0003e80000100800 */
[----:B------:R1:W-:Y:S04]  /*1b6f0*/  STL [R1+0x1218], R69 ;  /* 0x0012184501007387 */ /* 0x0003e80000100800 */
[----:B------:R1:W-:Y:S04]  /*1b700*/  STL [R1+0x1214], R70 ;  /* 0x0012144601007387 */ /* 0x0003e80000100800 */
[----:B------:R1:W-:Y:S04]  /*1b710*/  STL [R1+0x1210], R71 ;  /* 0x0012104701007387 */ /* 0x0003e80000100800 */
[----:B-1----:R-:W4:Y:S04]  /*1b720*/  LDL.LU R68, [R1+0x100] ;  /* 0x0001000001447983 */ /* 0x002f280000300800 */
[----:B------:R-:W4:Y:S04]  /*1b730*/  LDL.LU R69, [R1+0x104] ;  /* 0x0001040001457983 */ /* 0x000f280000300800 */
[----:B------:R-:W4:Y:S04]  /*1b740*/  LDL.LU R70, [R1+0x108] ;  /* 0x0001080001467983 */ /* 0x000f280000300800 */
[----:B------:R-:W4:Y:S04]  /*1b750*/  LDL.LU R71, [R1+0x10c] ;  /* 0x00010c0001477983 */ /* 0x000f280000300800 */
[----:B------:R-:W-:Y:S04]  /*1b760*/  STL [R1+0x120c], R72 ;  /* 0x00120c4801007387 */ /* 0x000fe80000100800 */
[----:B------:R-:W-:Y:S04]  /*1b770*/  STL [R1+0x1208], R73 ;  /* 0x0012084901007387 */ /* 0x000fe80000100800 */
[----:B------:R-:W-:Y:S04]  /*1b780*/  STL [R1+0x1204], R74 ;  /* 0x0012044a01007387 */ /* 0x000fe80000100800 */
[----:B------:R2:W-:Y:S02]  /*1b790*/  STL [R1+0x1200], R75 ;  /* 0x0012004b01007387 */ /* 0x0005e40000100800 */
[----:B--2---:R-:W-:Y:S01]  /*1b7a0*/  IMAD.MOV.U32 R75, RZ, RZ, R213 ;  /* 0x000000ffff4b7224 */ /* 0x004fe200078e00d5 */
[----:B---3--:R-:W-:Y:S01]  /*1b7b0*/  MOV R74, R212 ;  /* 0x000000d4004a7202 */ /* 0x008fe20000000f00 */
[----:B----4-:R-:W-:-:S02]  /*1b7c0*/  IMAD.MOV.U32 R73, RZ, RZ, R214 ;  /* 0x000000ffff497224 */ /* 0x010fc400078e00d6 */
[----:B------:R-:W-:Y:S02]  /*1b7d0*/  IMAD.MOV.U32 R72, RZ, RZ, R215 ;  /* 0x000000ffff487224 */ /* 0x000fe400078e00d7 */
[----:B------:R-:W2:Y:S04]  /*1b7e0*/  LDL.LU R215, [R1+0x12d0] ;  /* 0x0012d00001d77983 */ /* 0x000ea80000300800 */
[----:B------:R-:W3:Y:S04]  /*1b7f0*/  LDL.LU R214, [R1+0x12cc] ;  /* 0x0012cc0001d67983 */ /* 0x000ee80000300800 */
[----:B------:R-:W4:Y:S04]  /*1b800*/  LDL.LU R212, [R1+0x12c8] ;  /* 0x0012c80001d47983 */ /* 0x000f280000300800 */
[----:B------:R-:W4:Y:S01]  /*1b810*/  LDL.LU R213, [R1+0x12c4] ;  /* 0x0012c40001d57983 */ /* 0x000f220000300800 */
[C---:B------:R-:W-:Y:S08]  /*1b820*/  HMMA.1688.F32.TF32 R176, R124.reuse, R132, R176 ;  /* 0x000000847cb0723c */ /* 0x040ff000000810b0 */
[----:B------:R-:W-:Y:S08]  /*1b830*/  HMMA.1688.F32.TF32 R124, R124, R76, R40 ;  /* 0x0000004c7c7c723c */ /* 0x000ff00000081028 */
[C---:B------:R-:W-:Y:S01]  /*1b840*/  HMMA.1688.F32.TF32 R40, R184.reuse, R144, R188 ;  /* 0x00000090b828723c */ /* 0x040fe200000810bc */
[----:B------:R-:W-:Y:S01]  /*1b850*/  IMAD.MOV.U32 R244, RZ, RZ, R219 ;  /* 0x000000fffff47224 */ /* 0x000fe200078e00db */
[----:B------:R-:W-:Y:S01]  /*1b860*/  MOV R245, R218 ;  /* 0x000000da00f57202 */ /* 0x000fe20000000f00 */
[----:B------:R-:W-:Y:S01]  /*1b870*/  IMAD.MOV.U32 R246, RZ, RZ, R217 ;  /* 0x000000fffff67224 */ /* 0x000fe200078e00d9 */
[----:B------:R-:W-:Y:S04]  /*1b880*/  LDS R188, [R0+UR17+0x3100] ;  /* 0x0031001100bc7984 */ /* 0x000fe80008000800 */
[----:B------:R-:W-:Y:S01]  /*1b890*/  HMMA.1688.F32.TF32 R184, R184, R76, R196 ;  /* 0x0000004cb8b8723c */ /* 0x000fe200000810c4 */
[----:B------:R-:W-:Y:S04]  /*1b8a0*/  LDS R196, [R0+UR17+0x3000] ;  /* 0x0030001100c47984 */ /* 0x000fe80008000800 */
[----:B------:R-:W-:Y:S04]  /*1b8b0*/  LDS R198, [R0+UR17+0x3800] ;  /* 0x0038001100c67984 */ /* 0x000fe80008000800 */
[----:B------:R-:W-:Y:S04]  /*1b8c0*/  LDS R197, [R2+UR17+0x3000] ;  /* 0x0030001102c57984 */ /* 0x000fe80008000800 */
[----:B------:R-:W1:Y:S01]  /*1b8d0*/  LDS R199, [R2+UR17+0x3800] ;  /* 0x0038001102c77984 */ /* 0x000e620008000800 */
[----:B------:R-:W-:Y:S01]  /*1b8e0*/  HMMA.1688.F32.TF32 R232, R228, R132, R28 ;  /* 0x00000084e4e8723c */ /* 0x000fe2000008101c */
[----:B------:R-:W-:-:S02]  /*1b8f0*/  IMAD.MOV.U32 R247, RZ, RZ, R216 ;  /* 0x000000fffff77224 */ /* 0x000fc400078e00d8 */
[----:B------:R-:W-:Y:S04]  /*1b900*/  LDS R190, [R0+UR17+0x3900] ;  /* 0x0039001100be7984 */ /* 0x000fe80008000800 */
[----:B------:R-:W-:Y:S01]  /*1b910*/  LDS R189, [R2+UR17+0x3100] ;  /* 0x0031001102bd7984 */ /* 0x000fe20008000800 */
[----:B------:R-:W-:Y:S03]  /*1b920*/  HMMA.1688.F32.TF32 R228, R228, R76, R200 ;  /* 0x0000004ce4e4723c */ /* 0x000fe600000810c8 */
[----:B------:R-:W4:Y:S04]  /*1b930*/  LDL.LU R200, [R1+0x180] ;  /* 0x0001800001c87983 */ /* 0x000f280000300800 */
[----:B------:R-:W4:Y:S04]  /*1b940*/  LDL.LU R201, [R1+0x184] ;  /* 0x0001840001c97983 */ /* 0x000f280000300800 */
[----:B------:R-:W4:Y:S04]  /*1b950*/  LDL.LU R202, [R1+0x188] ;  /* 0x0001880001ca7983 */ /* 0x000f280000300800 */
[----:B------:R-:W4:Y:S04]  /*1b960*/  LDL.LU R203, [R1+0x18c] ;  /* 0x00018c0001cb7983 */ /* 0x000f280000300800 */
[----:B------:R-:W2:Y:S01]  /*1b970*/  LDS R191, [R2+UR17+0x3900] ;  /* 0x0039001102bf7984 */ /* 0x000ea20008000800 */
[----:B-1----:R-:W-:Y:S01]  /*1b980*/  HMMA.1688.F32.TF32 R220, R196, R146, R36 ;  /* 0x00000092c4dc723c */ /* 0x002fe20000081024 */
[----:B------:R-:W-:-:S02]  /*1b990*/  LOP3.LUT R251, R0, 0x40, RZ, 0x3c, !PT ;  /* 0x0000004000fb7812 */ /* 0x000fc400078e3cff */
[----:B------:R-:W-:Y:S04]  /*1b9a0*/  LDS R37, [R3+UR17+0x3000] ;  /* 0x0030001103257984 */ /* 0x000fe80008000800 */
[----:B------:R-:W-:Y:S01]  /*1b9b0*/  LDS R36, [R251+UR17+0x3000] ;  /* 0x00300011fb247984 */ /* 0x000fe20008000800 */
[C---:B------:R-:W-:Y:S03]  /*1b9c0*/  HMMA.1688.F32.TF32 R216, R196.reuse, R138, R44 ;  /* 0x0000008ac4d8723c */ /* 0x040fe6000008102c */
[----:B------:R-:W-:Y:S04]  /*1b9d0*/  LDS R38, [R251+UR17+0x3800] ;  /* 0x00380011fb267984 */ /* 0x000fe80008000800 */
[----:B------:R-:W1:Y:S01]  /*1b9e0*/  LDS R39, [R3+UR17+0x3800] ;  /* 0x0038001103277984 */ /* 0x000e620008000800 */
[C---:B------:R-:W-:Y:S03]  /*1b9f0*/  HMMA.1688.F32.TF32 R48, R196.reuse, R154, R48 ;  /* 0x0000009ac430723c */ /* 0x040fe60000081030 */
[----:B------:R-:W-:Y:S04]  /*1ba00*/  LDS R44, [R251+UR17+0x3080] ;  /* 0x00308011fb2c7984 */ /* 0x000fe80008000800 */
[----:B------:R-:W-:Y:S01]  /*1ba10*/  LDS R46, [R251+UR17+0x3880] ;  /* 0x00388011fb2e7984 */ /* 0x000fe20008000800 */
[C---:B------:R-:W-:Y:S03]  /*1ba20*/  HMMA.1688.F32.TF32 R52, R196.reuse, R150, R52 ;  /* 0x00000096c434723c */ /* 0x040fe60000081034 */
[----:B------:R-:W-:Y:S04]  /*1ba30*/  LDS R45, [R3+UR17+0x3080] ;  /* 0x00308011032d7984 */ /* 0x000fe80008000800 */
[----:B------:R-:W1:Y:S01]  /*1ba40*/  LDS R47, [R3+UR17+0x3880] ;  /* 0x00388011032f7984 */ /* 0x000e620008000800 */
[C---:B------:R-:W-:Y:S08]  /*1ba50*/  HMMA.1688.F32.TF32 R12, R196.reuse, R162, R12 ;  /* 0x000000a2c40c723c */ /* 0x040ff0000008100c */
[C---:B------:R-:W-:Y:S08]  /*1ba60*/  HMMA.1688.F32.TF32 R4, R196.reuse, R158, R4 ;  /* 0x0000009ec404723c */ /* 0x040ff00000081004 */
[C---:B------:R-:W-:Y:S08]  /*1ba70*/  HMMA.1688.F32.TF32 R8, R196.reuse, R134, R8 ;  /* 0x00000086c408723c */ /* 0x040ff00000081008 */
[----:B------:R-:W-:Y:S01]  /*1ba80*/  HMMA.1688.F32.TF32 R172, R196, R78, R172 ;  /* 0x0000004ec4ac723c */ /* 0x000fe200000810ac */
[----:B--2---:R-:W-:-:S02]  /*1ba90*/  IMAD.MOV.U32 R199, RZ, RZ, R215 ;  /* 0x000000ffffc77224 */ /* 0x004fc400078e00d7 */
[----:B---3--:R-:W-:Y:S02]  /*1baa0*/  IMAD.MOV.U32 R198, RZ, RZ, R214 ;  /* 0x000000ffffc67224 */ /* 0x008fe400078e00d6 */
[----:B----4-:R-:W-:Y:S02]  /*1bab0*/  IMAD.MOV.U32 R196, RZ, RZ, R212 ;  /* 0x000000ffffc47224 */ /* 0x010fe400078e00d4 */
[----:B------:R-:W2:Y:S01]  /*1bac0*/  LDL.LU R212, [R1+0x12c0] ;  /* 0x0012c00001d47983 */ /* 0x000ea20000300800 */
[----:B------:R-:W-:-:S03]  /*1bad0*/  MOV R197, R213 ;  /* 0x000000d500c57202 */ /* 0x000fc60000000f00 */
[----:B------:R-:W2:Y:S04]  /*1bae0*/  LDL.LU R213, [R1+0x12bc] ;  /* 0x0012bc0001d57983 */ /* 0x000ea80000300800 */
[----:B------:R-:W2:Y:S04]  /*1baf0*/  LDL.LU R214, [R1+0x12b8] ;  /* 0x0012b80001d67983 */ /* 0x000ea80000300800 */
[----:B------:R-:W2:Y:S04]  /*1bb00*/  LDL.LU R215, [R1+0x12b4] ;  /* 0x0012b40001d77983 */ /* 0x000ea80000300800 */
        /* <DEDUP_REMOVED lines=8> */
[C---:B------:R-:W-:Y:S08]  /*1bb90*/  HMMA.1688.F32.TF32 R120, R192.reuse, R134, R120 ;  /* 0x00000086c078723c */ /* 0x040ff00000081078 */
[C---:B------:R-:W-:Y:S08]  /*1bba0*/  HMMA.1688.F32.TF32 R32, R192.reuse, R146, R32 ;  /* 0x00000092c020723c */ /* 0x040ff00000081020 */
[----:B------:R-:W-:Y:S08]  /*1bbb0*/  HMMA.1688.F32.TF32 R192, R192, R78, R164 ;  /* 0x0000004ec0c0723c */ /* 0x000ff000000810a4 */
[C---:B------:R-:W-:Y:S01]  /*1bbc0*/  HMMA.1688.F32.TF32 R88, R188.reuse, R146, R88 ;  /* 0x00000092bc58723c */ /* 0x040fe20000081058 */
[----:B------:R1:W-:Y:S07]  /*1bbd0*/  STL [R1+0x11fc], R120 ;  /* 0x0011fc7801007387 */ /* 0x0003ee0000100800 */
[C---:B------:R-:W-:Y:S01]  /*1bbe0*/  HMMA.1688.F32.TF32 R92, R188.reuse, R138, R92 ;  /* 0x0000008abc5c723c */ /* 0x040fe2000008105c */
[----:B------:R1:W-:Y:S07]  /*1bbf0*/  STL [R1+0x11f8], R121 ;  /* 0x0011f87901007387 */ /* 0x0003ee0000100800 */
[C---:B------:R-:W-:Y:S01]  /*1bc00*/  HMMA.1688.F32.TF32 R96, R188.reuse, R154, R96 ;  /* 0x0000009abc60723c */ /* 0x040fe20000081060 */
[----:B------:R1:W-:Y:S04]  /*1bc10*/  STL [R1+0x11f4], R122 ;  /* 0x0011f47a01007387 */ /* 0x0003e80000100800 */
[----:B------:R1:W-:Y:S03]  /*1bc20*/  STL [R1+0x11f0], R123 ;  /* 0x0011f07b01007387 */ /* 0x0003e60000100800 */
[C---:B------:R-:W-:Y:S01]  /*1bc30*/  HMMA.1688.F32.TF32 R100, R188.reuse, R150, R100 ;  /* 0x00000096bc64723c */ /* 0x040fe20000081064 */
[----:B------:R1:W-:Y:S04]  /*1bc40*/  STL [R1+0x122c], R192 ;  /* 0x00122cc001007387 */ /* 0x0003e80000100800 */
[----:B------:R1:W-:Y:S03]  /*1bc50*/  STL [R1+0x1228], R193 ;  /* 0x001228c101007387 */ /* 0x0003e60000100800 */
[----:B------:R-:W-:Y:S01]  /*1bc60*/  HMMA.1688.F32.TF32 R104, R188, R162, R104 ;  /* 0x000000a2bc68723c */ /* 0x000fe20000081068 */
[----:B------:R1:W-:Y:S04]  /*1bc70*/  STL [R1+0x1224], R194 ;  /* 0x001224c201007387 */ /* 0x0003e80000100800 */
[----:B------:R1:W-:Y:S04]  /*1bc80*/  STL [R1+0x1220], R195 ;  /* 0x001220c301007387 */ /* 0x0003e80000100800 */
[----:B------:R-:W-:Y:S04]  /*1bc90*/  STL [R1+0x1234], R88 ;  /* 0x0012345801007387 */ /* 0x000fe80000100800 */
[----:B------:R-:W-:Y:S04]  /*1bca0*/  STL [R1+0x1230], R89 ;  /* 0x0012305901007387 */ /* 0x000fe80000100800 */
[----:B------:R-:W-:Y:S04]  /*1bcb0*/  STL [R1+0x11ec], R90 ;  /* 0x0011ec5a01007387 */ /* 0x000fe80000100800 */
[----:B------:R-:W-:Y:S04]  /*1bcc0*/  STL [R1+0x11e8], R91 ;  /* 0x0011e85b01007387 */ /* 0x000fe80000100800 */
[----:B------:R1:W-:Y:S04]  /*1bcd0*/  STL [R1+0x1244], R92 ;  /* 0x0012445c01007387 */ /* 0x0003e80000100800 */
[----:B------:R1:W-:Y:S04]  /*1bce0*/  STL [R1+0x1240], R93 ;  /* 0x0012405d01007387 */ /* 0x0003e80000100800 */
[----:B------:R1:W-:Y:S04]  /*1bcf0*/  STL [R1+0x123c], R94 ;  /* 0x00123c5e01007387 */ /* 0x0003e80000100800 */
[----:B------:R1:W-:Y:S04]  /*1bd00*/  STL [R1+0x1238], R95 ;  /* 0x0012385f01007387 */ /* 0x0003e80000100800 */
[----:B------:R-:W-:Y:S04]  /*1bd10*/  STL [R1+0x1270], R96 ;  /* 0x0012706001007387 */ /* 0x000fe80000100800 */
[----:B------:R-:W-:Y:S01]  /*1bd20*/  STL [R1+0x126c], R97 ;  /* 0x00126c6101007387 */ /* 0x000fe20000100800 */
[----:B------:R-:W-:Y:S03]  /*1bd30*/  HMMA.1688.F32.TF32 R24, R204, R146, R40 ;  /* 0x00000092cc18723c */ /* 0x000fe60000081028 */
[----:B------:R-:W-:Y:S04]  /*1bd40*/  STL [R1+0x1268], R98 ;  /* 0x0012686201007387 */ /* 0x000fe80000100800 */
[----:B------:R-:W-:Y:S01]  /*1bd50*/  STL [R1+0x11e4], R99 ;  /* 0x0011e46301007387 */ /* 0x000fe20000100800 */
[----:B-1----:R-:W-:Y:S03]  /*1bd60*/  HMMA.1688.F32.TF32 R40, R36, R158, R72 ;  /* 0x0000009e2428723c */ /* 0x002fe60000081048 */
[----:B------:R-:W-:Y:S04]  /*1bd70*/  STL [R1+0x1278], R102 ;  /* 0x0012786601007387 */ /* 0x000fe80000100800 */
[----:B------:R-:W-:Y:S04]  /*1bd80*/  STL [R1+0x1274], R103 ;  /* 0x0012746701007387 */ /* 0x000fe80000100800 */
[----:B------:R-:W-:Y:S04]  /*1bd90*/  STL [R1+0x11e0], R107 ;  /* 0x0011e06b01007387 */ /* 0x000fe80000100800 */
[----:B------:R-:W4:Y:S04]  /*1bda0*/  LDL.LU R60, [R1+0xd0] ;  /* 0x0000d000013c7983 */ /* 0x000f280000300800 */
[----:B------:R-:W4:Y:S04]  /*1bdb0*/  LDL.LU R61, [R1+0xd4] ;  /* 0x0000d400013d7983 */ /* 0x000f280000300800 */
[----:B------:R-:W4:Y:S04]  /*1bdc0*/  LDL.LU R62, [R1+0xd8] ;  /* 0x0000d800013e7983 */ /* 0x000f280000300800 */
[----:B------:R-:W4:Y:S01]  /*1bdd0*/  LDL.LU R63, [R1+0xdc] ;  /* 0x0000dc00013f7983 */ /* 0x000f220000300800 */
[----:B------:R-:W-:Y:S01]  /*1bde0*/  HMMA.1688.F32.TF32 R80, R204, R138, R80 ;  /* 0x0000008acc50723c */ /* 0x000fe20000081050 */
[----:B------:R-:W-:Y:S01]  /*1bdf0*/  MOV R133, R40 ;  /* 0x0000002800857202 */ /* 0x000fe20000000f00 */
[----:B------:R-:W-:Y:S01]  /*1be00*/  IMAD.MOV.U32 R132, RZ, RZ, R41 ;  /* 0x000000ffff847224 */ /* 0x000fe200078e0029 */
[----:B------:R-:W-:Y:S01]  /*1be10*/  MOV R76, R43 ;  /* 0x0000002b004c7202 */ /* 0x000fe20000000f00 */
[----:B------:R-:W-:-:S04]  /*1be20*/  IMAD.MOV.U32 R77, RZ, RZ, R42 ;  /* 0x000000ffff4d7224 */ /* 0x000fc800078e002a */
[C---:B------:R-:W-:Y:S08]  /*1be30*/  HMMA.1688.F32.TF32 R84, R204.reuse, R154, R84 ;  /* 0x0000009acc54723c */ /* 0x040ff00000081054 */
[C---:B------:R-:W-:Y:S08]  /*1be40*/  HMMA.1688.F32.TF32 R128, R204.reuse, R150, R128 ;  /* 0x00000096cc80723c */ /* 0x040ff00000081080 */
[C---:B------:R-:W-:Y:S08]  /*1be50*/  HMMA.1688.F32.TF32 R28, R204.reuse, R162, R140 ;  /* 0x000000a2cc1c723c */ /* 0x040ff0000008108c */
[C---:B------:R-:W-:Y:S08]  /*1be60*/  HMMA.1688.F32.TF32 R168, R204.reuse, R158, R168 ;  /* 0x0000009ecca8723c */ /* 0x040ff000000810a8 */
[C---:B------:R-:W-:Y:S08]  /*1be70*/  HMMA.1688.F32.TF32 R180, R204.reuse, R134, R180 ;  /* 0x00000086ccb4723c */ /* 0x040ff000000810b4 */
[----:B------:R-:W-:Y:S08]  /*1be80*/  HMMA.1688.F32.TF32 R204, R204, R78, R184 ;  /* 0x0000004ecccc723c */ /* 0x000ff000000810b8 */
[C---:B------:R-:W-:Y:S08]  /*1be90*/  HMMA.1688.F32.TF32 R196, R36.reuse, R150, R196 ;  /* 0x0000009624c4723c */ /* 0x040ff000000810c4 */
[C---:B------:R-:W-:Y:S08]  /*1bea0*/  HMMA.1688.F32.TF32 R200, R36.reuse, R162, R200 ;  /* 0x000000a224c8723c */ /* 0x040ff000000810c8 */
[C---:B------:R-:W-:Y:S08]  /*1beb0*/  HMMA.1688.F32.TF32 R40, R36.reuse, R134, R68 ;  /* 0x000000862428723c */ /* 0x040ff00000081044 */
[C---:B--2---:R-:W-:Y:S08]  /*1bec0*/  HMMA.1688.F32.TF32 R212, R36.reuse, R138, R212 ;  /* 0x0000008a24d4723c */ /* 0x044ff000000810d4 */
[C---:B---3--:R-:W-:Y:S01]  /*1bed0*/  HMMA.1688.F32.TF32 R184, R36.reuse, R154, R56 ;  /* 0x0000009a24b8723c */ /* 0x048fe20000081038 */
[----:B------:R-:W2:Y:S04]  /*1bee0*/  LDL.LU R56, [R1+0xc0] ;  /* 0x0000c00001387983 */ /* 0x000ea80000300800 */
[----:B------:R-:W2:Y:S04]  /*1bef0*/  LDL.LU R57, [R1+0xc4] ;  /* 0x0000c40001397983 */ /* 0x000ea80000300800 */
[----:B------:R-:W2:Y:S04]  /*1bf00*/  LDL.LU R58, [R1+0xc8] ;  /* 0x0000c800013a7983 */ /* 0x000ea80000300800 */
[----:B------:R-:W2:Y:S01]  /*1bf10*/  LDL.LU R59, [R1+0xcc] ;  /* 0x0000cc00013b7983 */ /* 0x000ea20000300800 */
[C---:B----4-:R-:W-:Y:S08]  /*1bf20*/  HMMA.1688.F32.TF32 R208, R36.reuse, R146, R208 ;  /* 0x0000009224d0723c */ /* 0x050ff000000810d0 */
[----:B------:R-:W-:-:S15]  /*1bf30*/  HMMA.1688.F32.TF32 R36, R36, R78, R64 ;  /* 0x0000004e2424723c */ /* 0x000fde0000081040 */
[----:B------:R-:W-:-:S04]  /*1bf40*/  NOP ;  /* 0x0000000000007918 */ /* 0x000fc80000000000 */
[----:B------:R-:W-:Y:S01]  /*1bf50*/  IMAD.MOV.U32 R120, RZ, RZ, R36 ;  /* 0x000000ffff787224 */ /* 0x000fe200078e0024 */
[----:B------:R-:W-:Y:S01]  /*1bf60*/  MOV R121, R37 ;  /* 0x0000002500797202 */ /* 0x000fe20000000f00 */
[----:B------:R-:W-:Y:S02]  /*1bf70*/  IMAD.MOV.U32 R122, RZ, RZ, R38 ;  /* 0x000000ffff7a7224 */ /* 0x000fe400078e0026 */
[----:B------:R-:W-:Y:S02]  /*1bf80*/  IMAD.MOV.U32 R123, RZ, RZ, R39 ;  /* 0x000000ffff7b7224 */ /* 0x000fe400078e0027 */
[----:B------:R-:W-:Y:S01]  /*1bf90*/  HMMA.1688.F32.TF32 R36, R44, R146, R244 ;  /* 0x000000922c24723c */ /* 0x000fe200000810f4 */
[----:B------:R-:W3:Y:S04]  /*1bfa0*/  LDL.LU R244, [R1+0xb0] ;  /* 0x0000b00001f47983 */ /* 0x000ee80000300800 */
[----:B------:R-:W3:Y:S04]  /*1bfb0*/  LDL.LU R245, [R1+0xb4] ;  /* 0x0000b40001f57983 */ /* 0x000ee80000300800 */
[----:B------:R-:W3:Y:S04]  /*1bfc0*/  LDL.LU R246, [R1+0xb8] ;  /* 0x0000b80001f67983 */ /* 0x000ee80000300800 */
[----:B------:R-:W3:Y:S04]  /*1bfd0*/  LDL.LU R247, [R1+0xbc] ;  /* 0x0000bc0001f77983 */ /* 0x000ee80000300800 */
        /* <DEDUP_REMOVED lines=16> */
[----:B------:R-:W-:Y:S01]  /*1c0e0*/  MOV R156, R36 ;  /* 0x00000024009c7202 */ /* 0x000fe20000000f00 */
[----:B------:R-:W-:Y:S01]  /*1c0f0*/  IMAD.MOV.U32 R157, RZ, RZ, R37 ;  /* 0x000000ffff9d7224 */ /* 0x000fe200078e0025 */
[----:B------:R-:W-:Y:S01]  /*1c100*/  MOV R75, R39 ;  /* 0x00000027004b7202 */ /* 0x000fe20000000f00 */
[----:B------:R-:W-:-:S02]  /*1c110*/  IMAD.MOV.U32 R74, RZ, RZ, R38 ;  /* 0x000000ffff4a7224 */ /* 0x000fc400078e0026 */
[----:B------:R-:W-:Y:S01]  /*1c120*/  HMMA.1688.F32.TF32 R36, R44, R138, R60 ;  /* 0x0000008a2c24723c */ /* 0x000fe2000008103c */
[----:B------:R-:W4:Y:S04]  /*1c130*/  LDL.LU R60, [R1+0x30] ;  /* 0x00003000013c7983 */ /* 0x000f280000300800 */
[----:B------:R-:W4:Y:S04]  /*1c140*/  LDL.LU R61, [R1+0x34] ;  /* 0x00003400013d7983 */ /* 0x000f280000300800 */
[----:B------:R-:W4:Y:S04]  /*1c150*/  LDL.LU R62, [R1+0x38] ;  /* 0x00003800013e7983 */ /* 0x000f280000300800 */
[----:B------:R-:W4:Y:S06]  /*1c160*/  LDL.LU R63, [R1+0x3c] ;  /* 0x00003c00013f7983 */ /* 0x000f2c0000300800 */
[----:B------:R-:W-:Y:S01]  /*1c170*/  IMAD.MOV.U32 R160, RZ, RZ, R36 ;  /* 0x000000ffffa07224 */ /* 0x000fe200078e0024 */
[----:B------:R-:W-:Y:S01]  /*1c180*/  MOV R72, R38 ;  /* 0x0000002600487202 */ /* 0x000fe20000000f00 */
[----:B------:R-:W-:-:S02]  /*1c190*/  IMAD.MOV.U32 R161, RZ, RZ, R37 ;  /* 0x000000ffffa17224 */ /* 0x000fc400078e0025 */
[----:B------:R-:W-:Y:S02]  /*1c1a0*/  IMAD.MOV.U32 R73, RZ, RZ, R39 ;  /* 0x000000ffff497224 */ /* 0x000fe400078e0027 */
[----:B--2---:R-:W-:Y:S01]  /*1c1b0*/  HMMA.1688.F32.TF32 R36, R44, R154, R56 ;  /* 0x0000009a2c24723c */ /* 0x004fe20000081038 */
[----:B------:R-:W2:Y:S04]  /*1c1c0*/  LDL.LU R56, [R1+0x10] ;  /* 0x0000100001387983 */ /* 0x000ea80000300800 */
[----:B------:R-:W2:Y:S04]  /*1c1d0*/  LDL.LU R57, [R1+0x14] ;  /* 0x0000140001397983 */ /* 0x000ea80000300800 */
[----:B------:R-:W2:Y:S04]  /*1c1e0*/  LDL.LU R58, [R1+0x18] ;  /* 0x00001800013a7983 */ /* 0x000ea80000300800 */
[----:B------:R-:W2:Y:S06]  /*1c1f0*/  LDL.LU R59, [R1+0x1c] ;  /* 0x00001c00013b7983 */ /* 0x000eac0000300800 */
[----:B------:R-:W-:Y:S01]  /*1c200*/  IMAD.MOV.U32 R152, RZ, RZ, R36 ;  /* 0x000000ffff987224 */ /* 0x000fe200078e0024 */
[----:B------:R-:W-:Y:S01]  /*1c210*/  MOV R153, R37 ;  /* 0x0000002500997202 */ /* 0x000fe20000000f00 */
[----:B------:R-:W-:-:S02]  /*1c220*/  IMAD.MOV.U32 R70, RZ, RZ, R38 ;  /* 0x000000ffff467224 */ /* 0x000fc400078e0026 */
[----:B------:R-:W-:Y:S02]  /*1c230*/  IMAD.MOV.U32 R71, RZ, RZ, R39 ;  /* 0x000000ffff477224 */ /* 0x000fe400078e0027 */
[----:B---3--:R-:W-:Y:S01]  /*1c240*/  HMMA.1688.F32.TF32 R36, R44, R150, R244 ;  /* 0x000000962c24723c */ /* 0x008fe200000810f4 */
[----:B------:R-:W3:Y:S04]  /*1c250*/  LDL.LU R244, [R1] ;  /* 0x0000000001f47983 */ /* 0x000ee80000300800 */
[----:B------:R-:W3:Y:S04]  /*1c260*/  LDL.LU R245, [R1+0x4] ;  /* 0x0000040001f57983 */ /* 0x000ee80000300800 */
[----:B------:R-:W3:Y:S01]  /*1c270*/  LDL.LU R246, [R1+0x8] ;  /* 0x0000080001f67983 */ /* 0x000ee20000300800 */
[----:B------:R-:W-:-:S03]  /*1c280*/  IMAD.MOV.U32 R247, RZ, RZ, R252 ;  /* 0x000000fffff77224 */ /* 0x000fc600078e00fc */
[----:B------:R-:W3:Y:S06]  /*1c290*/  LDL.LU R252, [R1+0x12b0] ;  /* 0x0012b00001fc7983 */ /* 0x000eec0000300800 */
[----:B------:R-:W-:Y:S01]  /*1c2a0*/  MOV R148, R36 ;  /* 0x0000002400947202 */ /* 0x000fe20000000f00 */
[----:B------:R-:W-:Y:S01]  /*1c2b0*/  IMAD.MOV.U32 R149, RZ, RZ, R37 ;  /* 0x000000ffff957224 */ /* 0x000fe200078e0025 */
[----:B------:R-:W-:Y:S01]  /*1c2c0*/  MOV R69, R39 ;  /* 0x0000002700457202 */ /* 0x000fe20000000f00 */
[----:B------:R-:W-:Y:S02]  /*1c2d0*/  IMAD.MOV.U32 R68, RZ, RZ, R38 ;  /* 0x000000ffff447224 */ /* 0x000fe400078e0026 */
[----:B----4-:R-:W-:-:S15]  /*1c2e0*/  HMMA.1688.F32.TF32 R36, R44, R162, R192 ;  /* 0x000000a22c24723c */ /* 0x010fde00000810c0 */
[----:B------:R-:W-:-:S04]  /*1c2f0*/  NOP ;  /* 0x0000000000007918 */ /* 0x000fc80000000000 */
[----:B------:R-:W-:Y:S01]  /*1c300*/  IMAD.MOV.U32 R144, RZ, RZ, R36 ;  /* 0x000000ffff907224 */ /* 0x000fe200078e0024 */
[----:B------:R-:W-:Y:S01]  /*1c310*/  MOV R145, R37 ;  /* 0x0000002500917202 */ /* 0x000fe20000000f00 */
[----:B------:R-:W-:Y:S02]  /*1c320*/  IMAD.MOV.U32 R194, RZ, RZ, R38 ;  /* 0x000000ffffc27224 */ /* 0x000fe400078e0026 */
[----:B------:R-:W-:Y:S02]  /*1c330*/  IMAD.MOV.U32 R195, RZ, RZ, R39 ;  /* 0x000000ffffc37224 */ /* 0x000fe400078e0027 */
[-C--:B------:R-:W-:Y:S08]  /*1c340*/  HMMA.1688.F32.TF32 R36, R44, R158.reuse, R92 ;  /* 0x0000009e2c24723c */ /* 0x080ff0000008105c */
[----:B------:R-:W-:Y:S01]  /*1c350*/  HMMA.1688.F32.TF32 R16, R188, R158, R108 ;  /* 0x0000009ebc10723c */ /* 0x000fe2000008106c */
[----:B------:R-:W-:Y:S04]  /*1c360*/  LDS R108, [R251+UR17+0x3100] ;  /* 0x00310011fb6c7984 */ /* 0x000fe80008000800 */
[----:B------:R-:W-:Y:S04]  /*1c370*/  LDS R110, [R251+UR17+0x3900] ;  /* 0x00390011fb6e7984 */ /* 0x000fe80008000800 */
[----:B------:R-:W-:Y:S02]  /*1c380*/  LDS R109, [R3+UR17+0x3100] ;  /* 0x00310011036d7984 */ /* 0x000fe40008000800 */
[----:B------:R-:W-:Y:S01]  /*1c390*/  MOV R88, R36 ;  /* 0x0000002400587202 */ /* 0x000fe20000000f00 */
[----:B------:R-:W-:Y:S01]  /*1c3a0*/  IMAD.MOV.U32 R89, RZ, RZ, R37 ;  /* 0x000000ffff597224 */ /* 0x000fe200078e0025 */
[----:B------:R-:W-:Y:S01]  /*1c3b0*/  MOV R193, R39 ;  /* 0x0000002700c17202 */ /* 0x000fe20000000f00 */
[----:B------:R-:W-:Y:S01]  /*1c3c0*/  IMAD.MOV.U32 R192, RZ, RZ, R38 ;  /* 0x000000ffffc07224 */ /* 0x000fe200078e0026 */
[----:B------:R-:W1:Y:S01]  /*1c3d0*/  LDS R111, [R3+UR17+0x3900] ;  /* 0x00390011036f7984 */ /* 0x000e620008000800 */
[----:B------:R-:W-:-:S15]  /*1c3e0*/  HMMA.1688.F32.TF32 R36, R44, R134, R164 ;  /* 0x000000862c24723c */ /* 0x000fde00000810a4 */
[----:B------:R-:W-:-:S04]  /*1c3f0*/  NOP ;  /* 0x0000000000007918 */ /* 0x000fc80000000000 */
[----:B------:R-:W-:Y:S01]  /*1c400*/  IMAD.MOV.U32 R92, RZ, RZ, R36 ;  /* 0x000000ffff5c7224 */ /* 0x000fe200078e0024 */
[----:B------:R-:W-:Y:S01]  /*1c410*/  MOV R94, R38 ;  /* 0x00000026005e7202 */ /* 0x000fe20000000f00 */
[----:B------:R-:W-:Y:S02]  /*1c420*/  IMAD.MOV.U32 R93, RZ, RZ, R37 ;  /* 0x000000ffff5d7224 */ /* 0x000fe400078e0025 */
[----:B------:R-:W-:Y:S02]  /*1c430*/  IMAD.MOV.U32 R95, RZ, RZ, R39 ;  /* 0x000000ffff5f7224 */ /* 0x000fe400078e0027 */
[----:B------:R-:W-:-:S15]  /*1c440*/  HMMA.1688.F32.TF32 R36, R44, R78, R64 ;  /* 0x0000004e2c24723c */ /* 0x000fde0000081040 */
[----:B------:R-:W-:-:S04]  /*1c450*/  NOP ;  /* 0x0000000000007918 */ /* 0x000fc80000000000 */
[----:B------:R-:W-:Y:S01]  /*1c460*/  IMAD.MOV.U32 R64, RZ, RZ, R36 ;  /* 0x000000ffff407224 */ /* 0x000fe200078e0024 */
[----:B------:R-:W-:Y:S01]  /*1c470*/  MOV R65, R37 ;  /* 0x0000002500417202 */ /* 0x000fe20000000f00 */
[----:B------:R-:W-:Y:S02]  /*1c480*/  IMAD.MOV.U32 R66, RZ, RZ, R38 ;  /* 0x000000ffff427224 */ /* 0x000fe400078e0026 */
[----:B------:R-:W-:Y:S02]  /*1c490*/  IMAD.MOV.U32 R67, RZ, RZ, R39 ;  /* 0x000000ffff437224 */ /* 0x000fe400078e0027 */
[----:B-1----:R-:W-:-:S15]  /*1c4a0*/  HMMA.1688.F32.TF32 R36, R108, R146, R60 ;  /* 0x000000926c24723c */ /* 0x002fde000008103c */
[----:B------:R-:W-:-:S04]  /*1c4b0*/  NOP ;  /* 0x0000000000007918 */ /* 0x000fc80000000000 */
[----:B------:R-:W-:Y:S01]  /*1c4c0*/  MOV R60, R36 ;  /* 0x00000024003c7202 */ /* 0x000fe20000000f00 */
[----:B------:R-:W-:Y:S01]  /*1c4d0*/  IMAD.MOV.U32 R61, RZ, RZ, R37 ;  /* 0x000000ffff3d7224 */ /* 0x000fe200078e0025 */
[----:B------:R-:W-:Y:S01]  /*1c4e0*/  MOV R63, R39 ;  /* 0x00000027003f7202 */ /* 0x000fe20000000f00 */
[----:B------:R-:W-:Y:S01]  /*1c4f0*/  IMAD.MOV.U32 R62, RZ, RZ, R38 ;  /* 0x000000ffff3e7224 */ /* 0x000fe200078e0026 */
[----:B------:R-:W-:Y:S01]  /*1c500*/  MOV R99, R42 ;  /* 0x0000002a00637202 */ /* 0x000fe20000000f00 */
[----:B------:R-:W-:Y:S01]  /*1c510*/  IMAD.MOV.U32 R107, RZ, RZ, R43 ;  /* 0x000000ffff6b7224 */ /* 0x000fe200078e002b */
[C---:B------:R-:W-:Y:S08]  /*1c520*/  HMMA.1688.F32.TF32 R20, R188.reuse, R134, R112 ;  /* 0x00000086bc14723c */ /* 0x040ff00000081070 */
[----:B------:R-:W-:Y:S08]  /*1c530*/  HMMA.1688.F32.TF32 R188, R188, R78, R116 ;  /* 0x0000004ebcbc723c */ /* 0x000ff00000081074 */
[----:B------:R-:W-:Y:S01]  /*1c540*/  HMMA.1688.F32.TF32 R116, R108, R158, R224 ;  /* 0x0000009e6c74723c */ /* 0x000fe200000810e0 */
[----:B------:R-:W-:Y:S01]  /*1c550*/  IMAD.MOV.U32 R90, RZ, RZ, R40 ;  /* 0x000000ffff5a7224 */ /* 0x000fe200078e0028 */
[----:B------:R-:W-:Y:S01]  /*1c560*/  LDS R224, [R0+UR17+0x4000] ;  /* 0x0040001100e07984 */ /* 0x000fe20008000800 */
[----:B------:R-:W-:-:S03]  /*1c570*/  IMAD.MOV.U32 R91, RZ, RZ, R41 ;  /* 0x000000ffff5b7224 */ /* 0x000fc600078e0029 */
[----:B------:R-:W-:Y:S04]  /*1c580*/  LDS R226, [R0+UR17+0x4800] ;  /* 0x0048001100e27984 */ /* 0x000fe80008000800 */
[----:B------:R-:W-:Y:S04]  /*1c590*/  LDS R225, [R2+UR17+0x4000] ;  /* 0x0040001102e17984 */ /* 0x000fe80008000800 */
[----:B------:R-:W-:Y:S05]  /*1c5a0*/  LDS R227, [R2+UR17+0x4800] ;  /* 0x0048001102e37984 */ /* 0x000fea0008000800 */
[----:B------:R-:W-:Y:S01]  /*1c5b0*/  IMAD.MOV.U32 R137, RZ, RZ, R119 ;  /* 0x000000ffff897224 */ /* 0x000fe200078e0077 */
[----:B--2---:R-:W-:-:S15]  /*1c5c0*/  HMMA.1688.F32.TF32 R36, R108, R138, R56 ;  /* 0x0000008a6c24723c */ /* 0x004fde0000081038 */
[----:B------:R-:W-:-:S04]  /*1c5d0*/  NOP ;  /* 0x0000000000007918 */ /* 0x000fc80000000000 */
[----:B------:R-:W-:Y:S01]  /*1c5e0*/  IMAD.MOV.U32 R103, RZ, RZ, R36 ;  /* 0x000000ffff677224 */ /* 0x000fe200078e0024 */
[----:B------:R-:W-:Y:S01]  /*1c5f0*/  MOV R97, R38 ;  /* 0x0000002600617202 */ /* 0x000fe20000000f00 */
[----:B------:R-:W-:Y:S02]  /*1c600*/  IMAD.MOV.U32 R96, RZ, RZ, R37 ;  /* 0x000000ffff607224 */ /* 0x000fe400078e0025 */
[----:B------:R-:W-:Y:S02]  /*1c610*/  IMAD.MOV.U32 R98, RZ, RZ, R39 ;  /* 0x000000ffff627224 */ /* 0x000fe400078e0027 */
[----:B---3--:R-:W-:Y:S01]  /*1c620*/  HMMA.1688.F32.TF32 R36, R108, R154, R244 ;  /* 0x0000009a6c24723c */ /* 0x008fe200000810f4 */
[----:B------:R-:W1:Y:S04]  /*1c630*/  LDSM.16.M88.4 R140, [R252+UR12+0x10880] ;  /* 0x0108800cfc8c783b */ /* 0x000e680008000200 */
[----:B------:R-:W-:-:S14]  /*1c640*/  LDSM.16.M88.4 R164, [R252+UR12+0x13880] ;  /* 0x0138800cfca4783b */ /* 0x000fdc0008000200 */
[----:B------:R-:W-:Y:S01]  /*1c650*/  IMAD.MOV.U32 R44, RZ, RZ, R36 ;  /* 0x000000ffff2c7224 */ /* 0x000fe200078e0024 */
[----:B------:R-:W-:Y:S01]  /*1c660*/  MOV R43, R37 ;  /* 0x00000025002b7202 */ /* 0x000fe20000000f00 */
[----:B------:R-:W-:Y:S02]  /*1c670*/  IMAD.MOV.U32 R42, RZ, RZ, R38 ;  /* 0x000000ffff2a7224 */ /* 0x000fe400078e0026 */
[----:B------:R-:W-:Y:S02]  /*1c680*/  IMAD.MOV.U32 R102, RZ, RZ, R39 ;  /* 0x000000ffff667224 */ /* 0x000fe400078e0027 */
[----:B------:R-:W-:-:S15]  /*1c690*/  HMMA.1688.F32.TF32 R36, R108, R150, R240 ;  /* 0x000000966c24723c */ /* 0x000fde00000810f0 */
[----:B------:R-:W-:-:S04]  /*1c6a0*/  NOP ;  /* 0x0000000000007918 */ /* 0x000fc80000000000 */
[----:B------:R-:W-:Y:S01]  /*1c6b0*/  MOV R56, R36 ;  /* 0x0000002400387202 */ /* 0x000fe20000000f00 */
[----:B------:R-:W-:Y:S01]  /*1c6c0*/  IMAD.MOV.U32 R57, RZ, RZ, R37 ;  /* 0x000000ffff397224 */ /* 0x000fe200078e0025 */
[----:B------:R-:W-:Y:S01]  /*1c6d0*/  MOV R59, R39 ;  /* 0x00000027003b7202 */ /* 0x000fe20000000f00 */
[----:B------:R-:W-:Y:S02]  /*1c6e0*/  IMAD.MOV.U32 R58, RZ, RZ, R38 ;  /* 0x000000ffff3a7224 */ /* 0x000fe400078e0026 */
[C---:B------:R-:W-:Y:S01]  /*1c6f0*/  HMMA.1688.F32.TF32 R36, R108.reuse, R162, R236 ;  /* 0x000000a26c24723c */ /* 0x040fe200000810ec */
[----:B------:R-:W-:Y:S01]  /*1c700*/  IMAD.MOV.U32 R136, RZ, RZ, R118 ;  /* 0x000000ffff887224 */ /* 0x000fe200078e0076 */
[----:B------:R-:W-:Y:S04]  /*1c710*/  LDS R236, [R251+UR17+0x3180] ;  /* 0x00318011fbec7984 */ /* 0x000fe80008000800 */
[----:B------:R-:W-:Y:S02]  /*1c720*/  LDS R238, [R251+UR17+0x3980] ;  /* 0x00398011fbee7984 */ /* 0x000fe40008000800 */
[----:B------:R-:W-:Y:S02]  /*1c730*/  HMMA.1688.F32.TF32 R240, R108, R78, R124 ;  /* 0x0000004e6cf0723c */ /* 0x000fe4000008107c */
[----:B------:R-:W-:Y:S04]  /*1c740*/  LDS R237, [R3+UR17+0x3180] ;  /* 0x0031801103ed7984 */ /* 0x000fe80008000800 */
[----:B------:R-:W-:Y:S02]  /*1c750*/  LDS R239, [R3+UR17+0x3980] ;  /* 0x0039801103ef7984 */ /* 0x000fe40008000800 */
[----:B-1----:R-:W-:Y:S02]  /*1c760*/  HMMA.1688.F32.TF32 R216, R224, R140, R216 ;  /* 0x0000008ce0d8723c */ /* 0x002fe400000810d8 */
[----:B------:R-:W-:Y:S01]  /*1c770*/  LDS R124, [R0+UR17+0x4100] ;  /* 0x00410011007c7984 */ /* 0x000fe20008000800 */
[----:B------:R-:W-:Y:S01]  /*1c780*/  MOV R46, R37 ;  /* 0x00000025002e7202 */ /* 0x000fe20000000f00 */
[----:B------:R-:W-:Y:S01]  /*1c790*/  IMAD.MOV.U32 R45, RZ, RZ, R36 ;  /* 0x000000ffff2d7224 */ /* 0x000fe200078e0024 */
[----:B------:R-:W-:Y:S01]  /*1c7a0*/  MOV R36, R116 ;  /* 0x0000007400247202 */ /* 0x000fe20000000f00 */
[----:B------:R-:W-:Y:S01]  /*1c7b0*/  IMAD.MOV.U32 R37, RZ, RZ, R117 ;  /* 0x000000ffff257224 */ /* 0x000fe200078e0075 */
[----:B------:R-:W-:Y:S01]  /*1c7c0*/  LDS R126, [R0+UR17+0x4900] ;  /* 0x00490011007e7984 */ /* 0x000fe20008000800 */
[----:B------:R-:W-:Y:S01]  /*1c7d0*/  HMMA.1688.F32.TF32 R116, R108, R134, R176 ;  /* 0x000000866c74723c */ /* 0x000fe200000810b0 */
[----:B------:R-:W-:-:S02]  /*1c7e0*/  IMAD.MOV.U32 R112, RZ, RZ, R39 ;  /* 0x000000ffff707224 */ /* 0x000fc400078e0027 */
[----:B------:R-:W-:Y:S01]  /*1c7f0*/  IMAD.MOV.U32 R47, RZ, RZ, R38 ;  /* 0x000000ffff2f7224 */ /* 0x000fe200078e0026 */
[----:B------:R-:W-:Y:S04]  /*1c800*/  STL [R1+0x11bc], R240 ;  /* 0x0011bcf001007387 */ /* 0x000fe80000100800 */
[----:B------:R-:W-:Y:S04]  /*1c810*/  LDSM.16.M88.4 R108, [R252+UR12+0x11880] ;  /* 0x0118800cfc6c783b */ /* 0x000fe80008000200 */
[----:B------:R-:W-:Y:S04]  /*1c820*/  LDS R176, [R0+UR17+0x4080] ;  /* 0x0040801100b07984 */ /* 0x000fe80008000800 */
[----:B------:R-:W-:Y:S03]  /*1c830*/  LDS R178, [R0+UR17+0x4880] ;  /* 0x0048801100b27984 */ /* 0x000fe60008000800 */
[----:B------:R-:W-:Y:S01]  /*1c840*/  MOV R41, R117 ;  /* 0x0000007500297202 */ /* 0x000fe20000000f00 */
[----:B------:R-:W-:Y:S01]  /*1c850*/  IMAD.MOV.U32 R40, RZ, RZ, R116 ;  /* 0x000000ffff287224 */ /* 0x000fe200078e0074 */
[----:B------:R-:W-:Y:S01]  /*1c860*/  MOV R38, R118 ;  /* 0x0000007600267202 */ /* 0x000fe20000000f00 */
[----:B------:R-:W-:Y:S01]  /*1c870*/  IMAD.MOV.U32 R39, RZ, RZ, R119 ;  /* 0x000000ffff277224 */ /* 0x000fe200078e0077 */
[----:B------:R-:W-:Y:S04]  /*1c880*/  LDS R177, [R2+UR17+0x4080] ;  /* 0x0040801102b17984 */ /* 0x000fe80008000800 */
[----:B------:R-:W1:Y:S04]  /*1c890*/  LDSM.16.M88.4 R116, [R252+UR12+0x10080] ;  /* 0x0100800cfc74783b */ /* 0x000e680008000200 */
[----:B------:R-:W-:Y:S04]  /*1c8a0*/  STL [R1+0x11b8], R241 ;  /* 0x0011b8f101007387 */ /* 0x000fe80000100800 */
[----:B------:R-:W-:Y:S04]  /*1c8b0*/  STL [R1+0x11b4], R242 ;  /* 0x0011b4f201007387 */ /* 0x000fe80000100800 */
[----:B------:R-:W-:Y:S04]  /*1c8c0*/  STL [R1+0x11b0], R243 ;  /* 0x0011b0f301007387 */ /* 0x000fe80000100800 */
[----:B------:R-:W-:Y:S04]  /*1c8d0*/  LDS R179, [R2+UR17+0x4880] ;  /* 0x0048801102b37984 */ /* 0x000fe80008000800 */
[----:B------:R-:W-:Y:S04]  /*1c8e0*/  LDS R125, [R2+UR17+0x4100] ;  /* 0x00410011027d7984 */ /* 0x000fe80008000800 */
[----:B------:R-:W-:Y:S04]  /*1c8f0*/  LDS R127, [R2+UR17+0x4900] ;  /* 0x00490011027f7984 */ /* 0x000fe80008000800 */
[----:B-1----:R-:W-:Y:S04]  /*1c900*/  STL [R1+0x1170], R118 ;  /* 0x0011707601007387 */ /* 0x002fe80000100800 */
[----:B------:R-:W-:Y:S04]  /*1c910*/  STL [R1+0x116c], R119 ;  /* 0x00116c7701007387 */ /* 0x000fe80000100800 */
[----:B------:R-:W-:Y:S04]  /*1c920*/  STL [R1+0x1164], R142 ;  /* 0x0011648e01007387 */ /* 0x000fe80000100800 */
[----:B------:R1:W-:Y:S02]  /*1c930*/  STL [R1+0x1160], R143 ;  /* 0x0011608f01007387 */ /* 0x0003e40000100800 */
[----:B-1----:R-:W-:-:S02]  /*1c940*/  IMAD.MOV.U32 R143, RZ, RZ, R112 ;  /* 0x000000ffff8f7224 */ /* 0x002fc400078e0070 */
[----:B------:R-:W1:Y:S04]  /*1c950*/  LDSM.16.M88.4 R112, [R252+UR12+0x11080] ;  /* 0x0110800cfc70783b */ /* 0x000e680008000200 */
[----:B-1----:R1:W-:Y:S04]  /*1c960*/  STL [R1+0x1174], R114 ;  /* 0x0011747201007387 */ /* 0x0023e80000100800 */
[----:B------:R2:W-:Y:S04]  /*1c970*/  STL [R1+0x1168], R115 ;  /* 0x0011687301007387 */ /* 0x0005e80000100800 */
[----:B------:R3:W-:Y:S04]  /*1c980*/  STL [R1+0x117c], R110 ;  /* 0x00117c6e01007387 */ /* 0x0007e80000100800 */
        /* <DEDUP_REMOVED lines=8> */
[----:B-1----:R-:W-:Y:S01]  /*1ca10*/  IMAD.MOV.U32 R114, RZ, RZ, R47 ;  /* 0x000000ffff727224 */ /* 0x002fe200078e002f */
[----:B--2---:R-:W-:Y:S01]  /*1ca20*/  MOV R115, R46 ;  /* 0x0000002e00737202 */ /* 0x004fe20000000f00 */
[----:B---3--:R-:W-:Y:S01]  /*1ca30*/  IMAD.MOV.U32 R110, RZ, RZ, R45 ;  /* 0x000000ffff6e7224 */ /* 0x008fe200078e002d */
[----:B------:R1:W-:Y:S01]  /*1ca40*/  STL [R1+0x1178], R111 ;  /* 0x0011786f01007387 */ /* 0x0003e20000100800 */
[----:B------:R-:W-:Y:S01]  /*1ca50*/  IMAD.MOV.U32 R142, RZ, RZ, R44 ;  /* 0x000000ffff8e7224 */ /* 0x000fe200078e002c */
[----:B------:R-:W-:Y:S01]  /*1ca60*/  MOV R119, R43 ;  /* 0x0000002b00777202 */ /* 0x000fe20000000f00 */
[----:B------:R-:W-:Y:S01]  /*1ca70*/  IMAD.MOV.U32 R118, RZ, RZ, R42 ;  /* 0x000000ffff767224 */ /* 0x000fe200078e002a */
[----:B------:R-:W2:Y:S01]  /*1ca80*/  LDSM.16.M88.4 R44, [R252+UR12+0x12080] ;  /* 0x0120800cfc2c783b */ /* 0x000ea20008000200 */
[----:B------:R-:W-:Y:S01]  /*1ca90*/  IMAD.MOV.U32 R243, RZ, RZ, R41 ;  /* 0x000000fffff37224 */ /* 0x000fe200078e0029 */
[----:B-1----:R-:W-:-:S02]  /*1caa0*/  MOV R111, R40 ;  /* 0x00000028006f7202 */ /* 0x002fc40000000f00 */
[----:B------:R-:W1:Y:S04]  /*1cab0*/  LDSM.16.M88.4 R40, [R252+UR12+0x12880] ;  /* 0x0128800cfc28783b */ /* 0x000e680008000200 */
[----:B--2---:R2:W-:Y:S04]  /*1cac0*/  STL [R1+0x1184], R46 ;  /* 0x0011842e01007387 */ /* 0x0045e80000100800 */
[----:B------:R3:W-:Y:S04]  /*1cad0*/  STL [R1+0x1180], R47 ;  /* 0x0011802f01007387 */ /* 0x0007e80000100800 */
[----:B-1----:R1:W-:Y:S01]  /*1cae0*/  STL [R1+0x118c], R42 ;  /* 0x00118c2a01007387 */ /* 0x0023e20000100800 */
[----:B--2---:R-:W-:-:S03]  /*1caf0*/  IMAD.MOV.U32 R46, RZ, RZ, R39 ;  /* 0x000000ffff2e7224 */ /* 0x004fc600078e0027 */
[----:B------:R2:W-:Y:S01]  /*1cb00*/  STL [R1+0x1188], R43 ;  /* 0x0011882b01007387 */ /* 0x0005e20000100800 */
[----:B---3--:R-:W-:Y:S01]  /*1cb10*/  IMAD.MOV.U32 R47, RZ, RZ, R38 ;  /* 0x000000ffff2f7224 */ /* 0x008fe200078e0026 */
[----:B-1----:R-:W-:Y:S01]  /*1cb20*/  MOV R42, R37 ;  /* 0x00000025002a7202 */ /* 0x002fe20000000f00 */
[----:B--2---:R-:W-:Y:S02]  /*1cb30*/  IMAD.MOV.U32 R43, RZ, RZ, R36 ;  /* 0x000000ffff2b7224 */ /* 0x004fe400078e0024 */
[----:B------:R-:W1:Y:S04]  /*1cb40*/  LDSM.16.M88.4 R36, [R252+UR12+0x13080] ;  /* 0x0130800cfc24783b */ /* 0x000e680008000200 */
[----:B-1----:R1:W-:Y:S04]  /*1cb50*/  STL [R1+0x1194], R38 ;  /* 0x0011942601007387 */ /* 0x0023e80000100800 */
[----:B------:R2:W-:Y:S04]  /*1cb60*/  STL [R1+0x1190], R39 ;  /* 0x0011902701007387 */ /* 0x0005e80000100800 */
[----:B------:R3:W-:Y:S01]  /*1cb70*/  STL [R1+0x119c], R166 ;  /* 0x00119ca601007387 */ /* 0x0007e20000100800 */
[----:B-1----:R-:W-:-:S03]  /*1cb80*/  IMAD.MOV.U32 R38, RZ, RZ, R137 ;  /* 0x000000ffff267224 */ /* 0x002fc600078e0089 */
[----:B------:R-:W-:Y:S01]  /*1cb90*/  STL [R1+0x1198], R167 ;  /* 0x001198a701007387 */ /* 0x000fe20000100800 */
[----:B--2---:R-:W-:-:S03]  /*1cba0*/  MOV R39, R136 ;  /* 0x0000008800277202 */ /* 0x004fc60000000f00 */
[----:B------:R-:W-:Y:S01]  /*1cbb0*/  STL [R1+0xfdc], R252 ;  /* 0x000fdcfc01007387 */ /* 0x000fe20000100800 */
[----:B---3--:R-:W-:Y:S01]  /*1cbc0*/  MOV R166, R39 ;  /* 0x0000002700a67202 */ /* 0x008fe20000000f00 */
[----:B------:R-:W-:Y:S02]  /*1cbd0*/  IMAD.MOV.U32 R39, RZ, RZ, R38 ;  /* 0x000000ffff277224 */ /* 0x000fe400078e0026 */
[----:B------:R-:W-:Y:S01]  /*1cbe0*/  IMAD.MOV.U32 R38, RZ, RZ, R42 ;  /* 0x000000ffff267224 */ /* 0x000fe200078e002a */
[----:B------:R-:W-:Y:S01]  /*1cbf0*/  MOV R42, R243 ;  /* 0x000000f3002a7202 */ /* 0x000fe20000000f00 */
[----:B----4-:R-:W-:-:S15]  /*1cc00*/  HMMA.1688.F32.TF32 R244, R236, R146, R244 ;  /* 0x00000092ecf4723c */ /* 0x010fde00000810f4 */
[----:B------:R-:W-:-:S04]  /*1cc10*/  NOP ;  /* 0x0000000000007918 */ /* 0x000fc80000000000 */
[----:B------:R-:W-:Y:S01]  /*1cc20*/  IMAD.MOV.U32 R137, RZ, RZ, R245 ;  /* 0x000000ffff897224 */ /* 0x000fe200078e00f5 */
[----:B------:R1:W-:Y:S01]  /*1cc30*/  STL.64 [R1+0x218], R246 ;  /* 0x000218f601007387 */ /* 0x0003e20000100a00 */
[----:B------:R-:W-:-:S03]  /*1cc40*/  IMAD.MOV.U32 R136, RZ, RZ, R244 ;  /* 0x000000ffff887224 */ /* 0x000fc600078e00f4 */
[----:B-1----:R-:W2:Y:S04]  /*1cc50*/  LDL.LU.64 R246, [R1+0x12a8] ;  /* 0x0012a80001f67983 */ /* 0x002ea80000300a00 */
[----:B------:R-:W2:Y:S04]  /*1cc60*/  LDL.LU.64 R244, [R1+0x12a0] ;  /* 0x0012a00001f47983 */ /* 0x000ea80000300a00 */
[----:B------:R-:W-:Y:S04]  /*1cc70*/  STL [R1+0x11dc], R137 ;  /* 0x0011dc8901007387 */ /* 0x000fe80000100800 */
[----:B------:R1:W-:Y:S02]  /*1cc80*/  STL [R1+0x11d8], R136 ;  /* 0x0011d88801007387 */ /* 0x0003e40000100800 */
[----:B-1----:R-:W-:Y:S02]  /*1cc90*/  HMMA.1688.F32.TF32 R136, R236, R138, R248 ;  /* 0x0000008aec88723c */ /* 0x002fe400000810f8 */
[----:B------:R-:W3:Y:S04]  /*1cca0*/  LDL.LU.64 R250, [R1+0x1298] ;  /* 0x0012980001fa7983 */ /* 0x000ee80000300a00 */
[----:B------:R-:W3:-:S13]  /*1ccb0*/  LDL.LU.64 R248, [R1+0x1290] ;  /* 0x0012900001f87983 */ /* 0x000eda0000300a00 */
[----:B------:R-:W-:Y:S01]  /*1ccc0*/  MOV R240, R137 ;  /* 0x0000008900f07202 */ /* 0x000fe20000000f00 */
[----:B------:R1:W-:Y:S01]  /*1ccd0*/  STL [R1+0x170], R136 ;  /* 0x0001708801007387 */ /* 0x0003e20000100800 */
[----:B------:R-:W-:Y:S02]  /*1cce0*/  IMAD.MOV.U32 R241, RZ, RZ, R138 ;  /* 0x000000fffff17224 */ /* 0x000fe400078e008a */
[----:B------:R-:W-:Y:S01]  /*1ccf0*/  IMAD.MOV.U32 R242, RZ, RZ, R139 ;  /* 0x000000fffff27224 */ /* 0x000fe200078e008b */
[----:B-1----:R-:W4:Y:S04]  /*1cd00*/  LDL.LU R136, [R1+0x20] ;  /* 0x0000200001887983 */ /* 0x002f280000300800 */
[----:B------:R-:W4:Y:S04]  /*1cd10*/  LDL.LU R137, [R1+0x24] ;  /* 0x0000240001897983 */ /* 0x000f280000300800 */
[----:B------:R-:W4:Y:S04]  /*1cd20*/  LDL.LU R138, [R1+0x28] ;  /* 0x00002800018a7983 */ /* 0x000f280000300800 */
[----:B------:R-:W4:Y:S04]  /*1cd30*/  LDL.LU R139, [R1+0x2c] ;  /* 0x00002c00018b7983 */ /* 0x000f280000300800 */
[----:B------:R1:W-:Y:S04]  /*1cd40*/  STL [R1+0x11c8], R240 ;  /* 0x0011c8f001007387 */ /* 0x0003e80000100800 */
[----:B------:R1:W-:Y:S04]  /*1cd50*/  STL [R1+0x11c4], R241 ;  /* 0x0011c4f101007387 */ /* 0x0003e80000100800 */
[----:B------:R1:W-:Y:S04]  /*1cd60*/  STL [R1+0x11c0], R242 ;  /* 0x0011c0f201007387 */ /* 0x0003e80000100800 */
[----:B-1----:R-:W2:Y:S04]  /*1cd70*/  LDL.LU R240, [R1+0x40] ;  /* 0x0000400001f07983 */ /* 0x002ea80000300800 */
[----:B------:R-:W2:Y:S04]  /*1cd80*/  LDL.LU R241, [R1+0x44] ;  /* 0x0000440001f17983 */ /* 0x000ea80000300800 */
[----:B------:R-:W2:Y:S04]  /*1cd90*/  LDL.LU R242, [R1+0x48] ;  /* 0x0000480001f27983 */ /* 0x000ea80000300800 */
[----:B------:R-:W2:Y:S01]  /*1cda0*/  LDL.LU R243, [R1+0x4c] ;  /* 0x00004c0001f37983 */ /* 0x000ea20000300800 */
[----:B------:R-:W-:Y:S08]  /*1cdb0*/  HMMA.1688.F32.TF32 R228, R236, R78, R228 ;  /* 0x0000004eece4723c */ /* 0x000ff000000810e4 */
[C---:B------:R-:W-:Y:S08]  /*1cdc0*/  HMMA.1688.F32.TF32 R220, R224.reuse, R116, R220 ;  /* 0x00000074e0dc723c */ /* 0x040ff000000810dc */
[----:B------:R-:W-:Y:S01]  /*1cdd0*/  HMMA.1688.F32.TF32 R48, R224, R112, R48 ;  /* 0x00000070e030723c */ /* 0x000fe20000081030 */
[----:B------:R-:W-:Y:S01]  /*1cde0*/  IMAD.MOV.U32 R147, RZ, RZ, R166 ;  /* 0x000000ffff937224 */ /* 0x000fe200078e00a6 */
[----:B------:R-:W-:Y:S01]  /*1cdf0*/  MOV R252, R39 ;  /* 0x0000002700fc7202 */ /* 0x000fe20000000f00 */
[----:B------:R-:W-:Y:S01]  /*1ce00*/  IMAD.MOV.U32 R146, RZ, RZ, R38 ;  /* 0x000000ffff927224 */ /* 0x000fe200078e0026 */
[----:B------:R-:W-:Y:S04]  /*1ce10*/  LDS R79, [R3+UR17+0x4880] ;  /* 0x00488011034f7984 */ /* 0x000fe80008000800 */
[C---:B---3--:R-:W-:Y:S08]  /*1ce20*/  HMMA.1688.F32.TF32 R248, R236.reuse, R162, R248 ;  /* 0x000000a2ecf8723c */ /* 0x048ff000000810f8 */
[C---:B----4-:R-:W-:Y:S08]  /*1ce30*/  HMMA.1688.F32.TF32 R136, R236.reuse, R150, R136 ;  /* 0x00000096ec88723c */ /* 0x050ff00000081088 */
[----:B--2---:R-:W-:-:S15]  /*1ce40*/  HMMA.1688.F32.TF32 R240, R236, R154, R240 ;  /* 0x0000009aecf0723c */ /* 0x004fde00000810f0 */
[----:B------:R-:W-:-:S04]  /*1ce50*/  NOP ;  /* 0x0000000000007918 */ /* 0x000fc80000000000 */
[----:B------:R-:W-:Y:S04]  /*1ce60*/  STL [R1+0xd4], R241 ;  /* 0x0000d4f101007387 */ /* 0x000fe80000100800 */
[----:B------:R1:W-:Y:S02]  /*1ce70*/  STL.64 [R1+0xd8], R242 ;  /* 0x0000d8f201007387 */ /* 0x0003e40000100a00 */
[----:B-1----:R-:W-:Y:S02]  /*1ce80*/  IMAD.MOV.U32 R243, RZ, RZ, R240 ;  /* 0x000000fffff37224 */ /* 0x002fe400078e00f0 */
[----:B------:R-:W-:-:S03]  /*1ce90*/  IMAD.MOV.U32 R240, RZ, RZ, R249 ;  /* 0x000000fffff07224 */ /* 0x000fc600078e00f9 */
[----:B------:R1:W-:Y:S01]  /*1cea0*/  STL [R1+0x11cc], R243 ;  /* 0x0011ccf301007387 */ /* 0x0003e20000100800 */
[----:B------:R-:W-:-:S03]  /*1ceb0*/  MOV R242, R137 ;  /* 0x0000008900f27202 */ /* 0x000fc60000000f00 */
[----:B------:R2:W-:Y:S01]  /*1cec0*/  STL.64 [R1+0xc8], R138 ;  /* 0x0000c88a01007387 */ /* 0x0005e20000100a00 */
[----:B------:R-:W-:Y:S02]  /*1ced0*/  IMAD.MOV.U32 R241, RZ, RZ, R136 ;  /* 0x000000fffff17224 */ /* 0x000fe400078e0088 */
[----:B-1----:R-:W-:Y:S01]  /*1cee0*/  IMAD.MOV.U32 R243, RZ, RZ, R248 ;  /* 0x000000fffff37224 */ /* 0x002fe200078e00f8 */
[----:B--2---:R-:W-:Y:S01]  /*1cef0*/  MOV R139, R250 ;  /* 0x000000fa008b7202 */ /* 0x004fe20000000f00 */
[----:B------:R-:W-:Y:S02]  /*1cf00*/  IMAD.MOV.U32 R138, RZ, RZ, R251 ;  /* 0x000000ffff8a7224 */ /* 0x000fe400078e00fb */
[----:B------:R-:W-:Y:S01]  /*1cf10*/  HMMA.1688.F32.TF32 R248, R236, R158, R244 ;  /* 0x0000009eecf8723c */ /* 0x000fe200000810f4 */
[----:B------:R-:W-:Y:S04]  /*1cf20*/  STL [R1+0x11d4], R242 ;  /* 0x0011d4f201007387 */ /* 0x000fe80000100800 */
[----:B------:R-:W-:Y:S04]  /*1cf30*/  STL [R1+0x11d0], R241 ;  /* 0x0011d0f101007387 */ /* 0x000fe80000100800 */
[----:B------:R-:W-:Y:S04]  /*1cf40*/  STL.64 [R1+0x80], R228 ;  /* 0x000080e401007387 */ /* 0x000fe80000100a00 */
[----:B------:R-:W-:Y:S04]  /*1cf50*/  STL.64 [R1+0x88], R230 ;  /* 0x000088e601007387 */ /* 0x000fe80000100a00 */
[----:B------:R-:W-:Y:S04]  /*1cf60*/  STL.64 [R1+0x70], R220 ;  /* 0x000070dc01007387 */ /* 0x000fe80000100a00 */
[----:B------:R-:W-:Y:S04]  /*1cf70*/  STL.64 [R1+0x78], R222 ;  /* 0x000078de01007387 */ /* 0x000fe80000100a00 */
[----:B------:R-:W-:Y:S04]  /*1cf80*/  STL.64 [R1+0x60], R216 ;  /* 0x000060d801007387 */ /* 0x000fe80000100a00 */
[----:B------:R-:W-:Y:S04]  /*1cf90*/  STL.64 [R1+0x68], R218 ;  /* 0x000068da01007387 */ /* 0x000fe80000100a00 */
[----:B------:R-:W-:Y:S04]  /*1cfa0*/  STL.64 [R1+0x50], R48 ;  /* 0x0000503001007387 */ /* 0x000fe80000100a00 */
[----:B------:R1:W-:Y:S01]  /*1cfb0*/  STL.64 [R1+0x58], R50 ;  /* 0x0000583201007387 */ /* 0x0003e20000100a00 */
[----:B------:R-:W-:Y:S01]  /*1cfc0*/  IMAD.MOV.U32 R247, RZ, RZ, R248 ;  /* 0x000000fffff77224 */ /* 0x000fe200078e00f8 */
[----:B------:R-:W-:Y:S01]  /*1cfd0*/  MOV R246, R249 ;  /* 0x000000f900f67202 */ /* 0x000fe20000000f00 */
[----:B------:R-:W-:Y:S01]  /*1cfe0*/  IMAD.MOV.U32 R245, RZ, RZ, R250 ;  /* 0x000000fffff57224 */ /* 0x000fe200078e00fa */
[----:B------:R-:W-:Y:S01]  /*1cff0*/  MOV R250, R147 ;  /* 0x0000009300fa7202 */ /* 0x000fe20000000f00 */
[----:B------:R-:W-:-:S02]  /*1d000*/  IMAD.MOV.U32 R244, RZ, RZ, R251 ;  /* 0x000000fffff47224 */ /* 0x000fc400078e00fb */
[----:B------:R-:W-:Y:S01]  /*1d010*/  IMAD.MOV.U32 R249, RZ, RZ, R146 ;  /* 0x000000fffff97224 */ /* 0x000fe200078e0092 */
[----:B-1----:R-:W-:Y:S01]  /*1d020*/  HMMA.1688.F32.TF32 R48, R224, R108, R52 ;  /* 0x0000006ce030723c */ /* 0x002fe20000081034 */
[----:B------:R-:W-:Y:S02]  /*1d030*/  IMAD.MOV.U32 R251, RZ, RZ, R252 ;  /* 0x000000fffffb7224 */ /* 0x000fe400078e00fc */
[----:B------:R-:W-:Y:S01]  /*1d040*/  IMAD.MOV.U32 R248, RZ, RZ, R43 ;  /* 0x000000fffff87224 */ /* 0x000fe200078e002b */
[----:B------:R-:W-:Y:S01]  /*1d050*/  MOV R222, R250 ;  /* 0x000000fa00de7202 */ /* 0x000fe20000000f00 */
[----:B------:R-:W-:Y:S02]  /*1d060*/  IMAD.MOV.U32 R221, RZ, RZ, R249 ;  /* 0x000000ffffdd7224 */ /* 0x000fe400078e00f9 */
[----:B------:R-:W-:Y:S02]  /*1d070*/  IMAD.MOV.U32 R220, RZ, RZ, R248 ;  /* 0x000000ffffdc7224 */ /* 0x000fe400078e00f8 */
[----:B------:R-:W-:-:S02]  /*1d080*/  IMAD.MOV.U32 R223, RZ, RZ, R251 ;  /* 0x000000ffffdf7224 */ /* 0x000fc400078e00fb */
[----:B------:R-:W-:Y:S08]  /*1d090*/  HMMA.1688.F32.TF32 R248, R176, R116, R32 ;  /* 0x00000074b0f8723c */ /* 0x000ff00000081020 */
[----:B------:R-:W-:Y:S01]  /*1d0a0*/  IMAD.MOV.U32 R39, RZ, RZ, R51 ;  /* 0x000000ffff277224 */ /* 0x000fe200078e0033 */
[----:B------:R-:W-:Y:S01]  /*1d0b0*/  MOV R38, R50 ;  /* 0x0000003200267202 */ /* 0x000fe20000000f00 */
[----:B------:R-:W-:-:S02]  /*1d0c0*/  IMAD.MOV.U32 R167, RZ, RZ, R49 ;  /* 0x000000ffffa77224 */ /* 0x000fc400078e0031 */
[----:B------:R-:W-:Y:S01]  /*1d0d0*/  IMAD.MOV.U32 R166, RZ, RZ, R48 ;  /* 0x000000ffffa67224 */ /* 0x000fe200078e0030 */
[----:B------:R-:W-:Y:S04]  /*1d0e0*/  STL [R1+0x11ac], R39 ;  /* 0x0011ac2701007387 */ /* 0x000fe80000100800 */
[----:B------:R-:W-:Y:S04]  /*1d0f0*/  STL [R1+0x11a8], R38 ;  /* 0x0011a82601007387 */ /* 0x000fe80000100800 */
[----:B------:R-:W-:Y:S04]  /*1d100*/  STL [R1+0x11a4], R167 ;  /* 0x0011a4a701007387 */ /* 0x000fe80000100800 */
[----:B------:R-:W-:Y:S04]  /*1d110*/  STL [R1+0x11a0], R166 ;  /* 0x0011a0a601007387 */ /* 0x000fe80000100800 */
[----:B------:R1:W-:Y:S04]  /*1d120*/  STL.64 [R1+0x1108], R250 ;  /* 0x001108fa01007387 */ /* 0x0003e80000100a00 */
[----:B------:R2:W-:Y:S01]  /*1d130*/  STL.64 [R1+0x1100], R248 ;  /* 0x001100f801007387 */ /* 0x0005e20000100a00 */
[----:B-1----:R-:W-:Y:S01]  /*1d140*/  IMAD.MOV.U32 R250, RZ, RZ, R58 ;  /* 0x000000fffffa7224 */ /* 0x002fe200078e003a */
[----:B------:R-:W-:-:S02]  /*1d150*/  MOV R251, R59 ;  /* 0x0000003b00fb7202 */ /* 0x000fc40000000f00 */
[----:B--2---:R-:W-:Y:S01]  /*1d160*/  MOV R248, R56 ;  /* 0x0000003800f87202 */ /* 0x004fe20000000f00 */
[----:B------:R-:W-:Y:S01]  /*1d170*/  IMAD.MOV.U32 R249, RZ, RZ, R57 ;  /* 0x000000fffff97224 */ /* 0x000fe200078e0039 */
[----:B------:R-:W2:Y:S04]  /*1d180*/  LDL.LU R56, [R1+0x1288] ;  /* 0x0012880001387983 */ /* 0x000ea80000300800 */
[----:B------:R-:W2:Y:S04]  /*1d190*/  LDL.LU R57, [R1+0x1284] ;  /* 0x0012840001397983 */ /* 0x000ea80000300800 */
[----:B------:R-:W2:Y:S04]  /*1d1a0*/  LDL.LU R58, [R1+0x1280] ;  /* 0x00128000013a7983 */ /* 0x000ea80000300800 */
[----:B------:R-:W2:Y:S01]  /*1d1b0*/  LDL.LU R59, [R1+0x127c] ;  /* 0x00127c00013b7983 */ /* 0x000ea20000300800 */
[----:B------:R-:W-:Y:S08]  /*1d1c0*/  HMMA.1688.F32.TF32 R232, R236, R134, R232 ;  /* 0x00000086ece8723c */ /* 0x000ff000000810e8 */
[C---:B------:R-:W-:Y:S08]  /*1d1d0*/  HMMA.1688.F32.TF32 R12, R224.reuse, R44, R12 ;  /* 0x0000002ce00c723c */ /* 0x040ff0000008100c */
[----:B------:R-:W-:Y:S03]  /*1d1e0*/  HMMA.1688.F32.TF32 R4, R224, R40, R4 ;  /* 0x00000028e004723c */ /* 0x000fe60000081004 */
[----:B------:R-:W-:Y:S01]  /*1d1f0*/  MOV R137, R232 ;  /* 0x000000e800897202 */ /* 0x000fe20000000f00 */
[----:B------:R-:W-:Y:S01]  /*1d200*/  IMAD.MOV.U32 R136, RZ, RZ, R233 ;  /* 0x000000ffff887224 */ /* 0x000fe200078e00e9 */
[----:B------:R-:W-:Y:S01]  /*1d210*/  MOV R241, R235 ;  /* 0x000000eb00f17202 */ /* 0x000fe20000000f00 */
[----:B------:R-:W-:-:S02]  /*1d220*/  IMAD.MOV.U32 R242, RZ, RZ, R234 ;  /* 0x000000fffff27224 */ /* 0x000fc400078e00ea */
[----:B------:R-:W-:-:S03]  /*1d230*/  IMAD.MOV.U32 R162, RZ, RZ, R47 ;  /* 0x000000ffffa27224 */ /* 0x000fc600078e002f */
[----:B------:R-:W-:Y:S02]  /*1d240*/  IMAD.MOV.U32 R47, RZ, RZ, R15 ;  /* 0x000000ffff2f7224 */ /* 0x000fe400078e000f */
[----:B------:R-:W-:Y:S02]  /*1d250*/  IMAD.MOV.U32 R15, RZ, RZ, R102 ;  /* 0x000000ffff0f7224 */ /* 0x000fe400078e0066 */
[----:B------:R-:W3:Y:S04]  /*1d260*/  LDL.LU R102, [R1+0x1278] ;  /* 0x0012780001667983 */ /* 0x000ee80000300800 */
[----:B------:R-:W-:Y:S01]  /*1d270*/  MOV R39, R4 ;  /* 0x0000000400277202 */ /* 0x000fe20000000f00 */
[----:B------:R-:W-:Y:S01]  /*1d280*/  IMAD.MOV.U32 R38, RZ, RZ, R5 ;  /* 0x000000ffff267224 */ /* 0x000fe200078e0005 */
[----:B------:R-:W-:Y:S01]  /*1d290*/  MOV R166, R7 ;  /* 0x0000000700a67202 */ /* 0x000fe20000000f00 */
[----:B------:R-:W-:-:S02]  /*1d2a0*/  IMAD.MOV.U32 R167, RZ, RZ, R6 ;  /* 0x000000ffffa77224 */ /* 0x000fc400078e0006 */
[----:B------:R-:W-:Y:S01]  /*1d2b0*/  HMMA.1688.F32.TF32 R4, R224, R36, R8 ;  /* 0x00000024e004723c */ /* 0x000fe20000081008 */
[----:B------:R-:W-:Y:S01]  /*1d2c0*/  IMAD.MOV.U32 R8, RZ, RZ, R103 ;  /* 0x000000ffff087224 */ /* 0x000fe200078e0067 */
[----:B------:R-:W-:Y:S01]  /*1d2d0*/  MOV R9, R96 ;  /* 0x0000006000097202 */ /* 0x000fe20000000f00 */
[----:B------:R-:W3:Y:S01]  /*1d2e0*/  LDL.LU R103, [R1+0x1274] ;  /* 0x0012740001677983 */ /* 0x000ee20000300800 */
[----:B------:R-:W-:Y:S02]  /*1d2f0*/  IMAD.MOV.U32 R10, RZ, RZ, R97 ;  /* 0x000000ffff0a7224 */ /* 0x000fe400078e0061 */
[----:B------:R-:W-:Y:S01]  /*1d300*/  IMAD.MOV.U32 R11, RZ, RZ, R98 ;  /* 0x000000ffff0b7224 */ /* 0x000fe200078e0062 */
[----:B------:R-:W4:Y:S04]  /*1d310*/  LDL.LU R96, [R1+0x1270] ;  /* 0x0012700001607983 */ /* 0x000f280000300800 */
[----:B------:R-:W4:Y:S04]  /*1d320*/  LDL.LU R97, [R1+0x126c] ;  /* 0x00126c0001617983 */ /* 0x000f280000300800 */
[----:B------:R-:W4:Y:S01]  /*1d330*/  LDL.LU R98, [R1+0x1268] ;  /* 0x0012680001627983 */ /* 0x000f220000300800 */
[----:B--2---:R-:W-:Y:S01]  /*1d340*/  HMMA.1688.F32.TF32 R232, R176, R140, R56 ;  /* 0x0000008cb0e8723c */ /* 0x004fe20000081038 */
[----:B------:R-:W-:Y:S01]  /*1d350*/  MOV R56, R60 ;  /* 0x0000003c00387202 */ /* 0x000fe20000000f00 */
[----:B------:R-:W-:Y:S01]  /*1d360*/  IMAD.MOV.U32 R57, RZ, RZ, R61 ;  /* 0x000000ffff397224 */ /* 0x000fe200078e003d */
[----:B------:R-:W2:Y:S01]  /*1d370*/  LDL.LU R60, [R1+0x1264] ;  /* 0x00126400013c7983 */ /* 0x000ea20000300800 */
[----:B------:R-:W-:Y:S01]  /*1d380*/  IMAD.MOV.U32 R58, RZ, RZ, R62 ;  /* 0x000000ffff3a7224 */ /* 0x000fe200078e003e */
[----:B------:R-:W-:-:S02]  /*1d390*/  MOV R59, R63 ;  /* 0x0000003f003b7202 */ /* 0x000fc40000000f00 */
[----:B------:R-:W2:Y:S04]  /*1d3a0*/  LDL.LU R61, [R1+0x1260] ;  /* 0x00126000013d7983 */ /* 0x000ea80000300800 */
[----:B------:R-:W2:Y:S04]  /*1d3b0*/  LDL.LU R62, [R1+0x125c] ;  /* 0x00125c00013e7983 */ /* 0x000ea80000300800 */
[----:B------:R-:W2:Y:S04]  /*1d3c0*/  LDL.LU R63, [R1+0x1258] ;  /* 0x00125800013f7983 */ /* 0x000ea80000300800 */
[----:B------:R1:W-:Y:S04]  /*1d3d0*/  STL.64 [R1+0x1118], R234 ;  /* 0x001118ea01007387 */ /* 0x0003e80000100a00 */
[----:B------:R1:W-:Y:S02]  /*1d3e0*/  STL.64 [R1+0x1110], R232 ;  /* 0x001110e801007387 */ /* 0x0003e40000100a00 */
[----:B-1----:R-:W-:Y:S01]  /*1d3f0*/  MOV R234, R66 ;  /* 0x0000004200ea7202 */ /* 0x002fe20000000f00 */
[----:B------:R-:W-:-:S02]  /*1d400*/  IMAD.MOV.U32 R235, RZ, RZ, R67 ;  /* 0x000000ffffeb7224 */ /* 0x000fc400078e0043 */
[----:B------:R-:W-:Y:S02]  /*1d410*/  IMAD.MOV.U32 R232, RZ, RZ, R64 ;  /* 0x000000ffffe87224 */ /* 0x000fe400078e0040 */
[----:B------:R-:W3:Y:S01]  /*1d420*/  LDL.LU R64, [R1+0x1254] ;  /* 0x0012540001407983 */ /* 0x000ee20000300800 */
[----:B------:R-:W-:-:S03]  /*1d430*/  IMAD.MOV.U32 R233, RZ, RZ, R65 ;  /* 0x000000ffffe97224 */ /* 0x000fc600078e0041 */
[----:B------:R-:W3:Y:S04]  /*1d440*/  LDL.LU R65, [R1+0x1250] ;  /* 0x0012500001417983 */ /* 0x000ee80000300800 */
[----:B------:R-:W3:Y:S04]  /*1d450*/  LDL.LU R66, [R1+0x124c] ;  /* 0x00124c0001427983 */ /* 0x000ee80000300800 */
[----:B------:R-:W3:Y:S01]  /*1d460*/  LDL.LU R67, [R1+0x1248] ;  /* 0x0012480001437983 */ /* 0x000ee20000300800 */
[----:B------:R-:W-:Y:S01]  /*1d470*/  IMAD.MOV.U32 R146, RZ, RZ, R142 ;  /* 0x000000ffff927224 */ /* 0x000fe200078e008e */
[----:B------:R-:W-:Y:S01]  /*1d480*/  MOV R159, R42 ;  /* 0x0000002a009f7202 */ /* 0x000fe20000000f00 */
[----:B------:R-:W-:Y:S01]  /*1d490*/  IMAD.MOV.U32 R147, RZ, RZ, R119 ;  /* 0x000000ffff937224 */ /* 0x000fe200078e0077 */
[----:B------:R-:W-:Y:S01]  /*1d4a0*/  MOV R151, R115 ;  /* 0x0000007300977202 */ /* 0x000fe20000000f00 */
[----:B------:R-:W-:-:S02]  /*1d4b0*/  IMAD.MOV.U32 R150, RZ, RZ, R110 ;  /* 0x000000ffff967224 */ /* 0x000fc400078e006e */
[----:B------:R-:W-:Y:S02]  /*1d4c0*/  IMAD.MOV.U32 R42, RZ, RZ, R12 ;  /* 0x000000ffff2a7224 */ /* 0x000fe400078e000c */
[----:B------:R-:W-:Y:S02]  /*1d4d0*/  IMAD.MOV.U32 R43, RZ, RZ, R13 ;  /* 0x000000ffff2b7224 */ /* 0x000fe400078e000d */
[----:B------:R-:W-:Y:S02]  /*1d4e0*/  IMAD.MOV.U32 R154, RZ, RZ, R114 ;  /* 0x000000ffff9a7224 */ /* 0x000fe400078e0072 */
[----:B------:R-:W-:Y:S02]  /*1d4f0*/  IMAD.MOV.U32 R12, RZ, RZ, R146 ;  /* 0x000000ffff0c7224 */ /* 0x000fe400078e0092 */
[----:B------:R-:W-:Y:S02]  /*1d500*/  IMAD.MOV.U32 R155, RZ, RZ, R143 ;  /* 0x000000ffff9b7224 */ /* 0x000fe400078e008f */
[----:B------:R-:W-:-:S02]  /*1d510*/  IMAD.MOV.U32 R13, RZ, RZ, R147 ;  /* 0x000000ffff0d7224 */ /* 0x000fc400078e0093 */
[----:B------:R-:W-:Y:S01]  /*1d520*/  IMAD.MOV.U32 R146, RZ, RZ, R194 ;  /* 0x000000ffff927224 */ /* 0x000fe200078e00c2 */
[----:B------:R-:W-:Y:S01]  /*1d530*/  MOV R33, R151 ;  /* 0x0000009700217202 */ /* 0x000fe20000000f00 */
[----:B------:R-:W-:Y:S01]  /*1d540*/  IMAD.MOV.U32 R32, RZ, RZ, R150 ;  /* 0x000000ffff207224 */ /* 0x000fe200078e0096 */
[----:B------:R-:W-:Y:S01]  /*1d550*/  MOV R150, R68 ;  /* 0x0000004400967202 */ /* 0x000fe20000000f00 */
[----:B------:R-:W-:Y:S02]  /*1d560*/  IMAD.MOV.U32 R147, RZ, RZ, R195 ;  /* 0x000000ffff937224 */ /* 0x000fe400078e00c3 */
[----:B------:R-:W-:Y:S02]  /*1d570*/  IMAD.MOV.U32 R34, RZ, RZ, R154 ;  /* 0x000000ffff227224 */ /* 0x000fe400078e009a */
[----:B------:R-:W-:Y:S02]  /*1d580*/  IMAD.MOV.U32 R151, RZ, RZ, R69 ;  /* 0x000000ffff977224 */ /* 0x000fe400078e0045 */
[----:B------:R-:W-:Y:S01]  /*1d590*/  IMAD.MOV.U32 R35, RZ, RZ, R155 ;  /* 0x000000ffff237224 */ /* 0x000fe200078e009b */
[----:B------:R-:W-:Y:S01]  /*1d5a0*/  MOV R155, R71 ;  /* 0x00000047009b7202 */ /* 0x000fe20000000f00 */
[----:B------:R-:W-:-:S02]  /*1d5b0*/  IMAD.MOV.U32 R154, RZ, RZ, R70 ;  /* 0x000000ffff9a7224 */ /* 0x000fc400078e0046 */
[----:B------:R-:W-:Y:S01]  /*1d5c0*/  IMAD.MOV.U32 R163, RZ, RZ, R46 ;  /* 0x000000ffffa37224 */ /* 0x000fe200078e002e */
[----:B------:R-:W-:Y:S01]  /*1d5d0*/  MOV R158, R111 ;  /* 0x0000006f009e7202 */ /* 0x000fe20000000f00 */
[----:B------:R-:W-:Y:S02]  /*1d5e0*/  IMAD.MOV.U32 R238, RZ, RZ, R162 ;  /* 0x000000ffffee7224 */ /* 0x000fe400078e00a2 */
[----:B------:R-:W-:Y:S01]  /*1d5f0*/  IMAD.MOV.U32 R162, RZ, RZ, R72 ;  /* 0x000000ffffa27224 */ /* 0x000fe200078e0048 */
[----:B------:R-:W-:Y:S01]  /*1d600*/  MOV R239, R163 ;  /* 0x000000a300ef7202 */ /* 0x000fe20000000f00 */
[----:B------:R-:W-:Y:S01]  /*1d610*/  IMAD.MOV.U32 R163, RZ, RZ, R73 ;  /* 0x000000ffffa37224 */ /* 0x000fe200078e0049 */
[----:B------:R-:W-:Y:S01]  /*1d620*/  MOV R236, R158 ;  /* 0x0000009e00ec7202 */ /* 0x000fe20000000f00 */
[----:B------:R-:W-:Y:S01]  /*1d630*/  IMAD.MOV.U32 R237, RZ, RZ, R159 ;  /* 0x000000ffffed7224 */ /* 0x000fe200078e009f */
[----:B------:R-:W-:Y:S01]  /*1d640*/  MOV R158, R74 ;  /* 0x0000004a009e7202 */ /* 0x000fe20000000f00 */
[----:B------:R-:W-:Y:S01]  /*1d650*/  IMAD.MOV.U32 R159, RZ, RZ, R75 ;  /* 0x000000ffff9f7224 */ /* 0x000fe200078e004b */
[----:B--2---:R-:W-:-:S15]  /*1d660*/  HMMA.1688.F32.TF32 R60, R176, R112, R60 ;  /* 0x00000070b03c723c */ /* 0x004fde000008103c */
[----:B------:R-:W-:-:S04]  /*1d670*/  NOP ;  /* 0x0000000000007918 */ /* 0x000fc80000000000 */
[----:B------:R1:W-:Y:S01]  /*1d680*/  STL.64 [R1+0x1128], R62 ;  /* 0x0011283e01007387 */ /* 0x0003e20000100a00 */
[----:B---3--:R-:W-:Y:S03]  /*1d690*/  HMMA.1688.F32.TF32 R64, R176, R108, R64 ;  /* 0x0000006cb040723c */ /* 0x008fe60000081040 */
[----:B------:R2:W-:Y:S01]  /*1d6a0*/  STL.64 [R1+0x1120], R60 ;  /* 0x0011203c01007387 */ /* 0x0005e20000100a00 */
[----:B-1----:R-:W-:Y:S02]  /*1d6b0*/  IMAD.MOV.U32 R62, RZ, RZ, R94 ;  /* 0x000000ffff3e7224 */ /* 0x002fe400078e005e */
[----:B------:R-:W-:Y:S02]  /*1d6c0*/  IMAD.MOV.U32 R63, RZ, RZ, R95 ;  /* 0x000000ffff3f7224 */ /* 0x000fe400078e005f */
[----:B--2---:R-:W-:Y:S01]  /*1d6d0*/  IMAD.MOV.U32 R60, RZ, RZ, R92 ;  /* 0x000000ffff3c7224 */ /* 0x004fe200078e005c */
[----:B------:R-:W-:Y:S01]  /*1d6e0*/  MOV R61, R93 ;  /* 0x0000005d003d7202 */ /* 0x000fe20000000f00 */
[----:B------:R-:W2:Y:S04]  /*1d6f0*/  LDL.LU R92, [R1+0x1244] ;  /* 0x00124400015c7983 */ /* 0x000ea80000300800 */
[----:B------:R-:W2:Y:S04]  /*1d700*/  LDL.LU R93, [R1+0x1240] ;  /* 0x00124000015d7983 */ /* 0x000ea80000300800 */
[----:B------:R-:W2:Y:S04]  /*1d710*/  LDL.LU R94, [R1+0x123c] ;  /* 0x00123c00015e7983 */ /* 0x000ea80000300800 */
[----:B------:R-:W2:Y:S04]  /*1d720*/  LDL.LU R95, [R1+0x1238] ;  /* 0x00123800015f7983 */ /* 0x000ea80000300800 */
[----:B------:R1:W-:Y:S04]  /*1d730*/  STL.64 [R1+0x1138], R66 ;  /* 0x0011384201007387 */ /* 0x0003e80000100a00 */
[----:B------:R3:W-:Y:S01]  /*1d740*/  STL.64 [R1+0x1130], R64 ;  /* 0x0011304001007387 */ /* 0x0007e20000100a00 */
[----:B-1----:R-:W-:Y:S01]  /*1d750*/  IMAD.MOV.U32 R66, RZ, RZ, R192 ;  /* 0x000000ffff427224 */ /* 0x002fe200078e00c0 */
[----:B------:R-:W-:-:S02]  /*1d760*/  MOV R67, R193 ;  /* 0x000000c100437202 */ /* 0x000fc40000000f00 */
[----:B---3--:R-:W-:Y:S01]  /*1d770*/  MOV R64, R88 ;  /* 0x0000005800407202 */ /* 0x008fe20000000f00 */
[----:B------:R-:W-:Y:S01]  /*1d780*/  IMAD.MOV.U32 R65, RZ, RZ, R89 ;  /* 0x000000ffff417224 */ /* 0x000fe200078e0059 */
[----:B------:R-:W3:Y:S04]  /*1d790*/  LDL.LU R88, [R1+0x1234] ;  /* 0x0012340001587983 */ /* 0x000ee80000300800 */
[----:B------:R-:W3:Y:S04]  /*1d7a0*/  LDL.LU R89, [R1+0x1230] ;  /* 0x0012300001597983 */ /* 0x000ee80000300800 */
[----:B------:R-:W2:Y:S04]  /*1d7b0*/  LDL.LU R192, [R1+0x122c] ;  /* 0x00122c0001c07983 */ /* 0x000ea80000300800 */
[----:B------:R-:W2:Y:S04]  /*1d7c0*/  LDL.LU R193, [R1+0x1228] ;  /* 0x0012280001c17983 */ /* 0x000ea80000300800 */
[----:B------:R-:W2:Y:S04]  /*1d7d0*/  LDL.LU R194, [R1+0x1224] ;  /* 0x0012240001c27983 */ /* 0x000ea80000300800 */
[----:B------:R-:W2:Y:S04]  /*1d7e0*/  LDL.LU R195, [R1+0x1220] ;  /* 0x0012200001c37983 */ /* 0x000ea80000300800 */
[----:B------:R-:W2:Y:S04]  /*1d7f0*/  LDL.LU R68, [R1+0x121c] ;  /* 0x00121c0001447983 */ /* 0x000ea80000300800 */
[----:B------:R-:W2:Y:S04]  /*1d800*/  LDL.LU R69, [R1+0x1218] ;  /* 0x0012180001457983 */ /* 0x000ea80000300800 */
[----:B------:R-:W2:Y:S04]  /*1d810*/  LDL.LU R70, [R1+0x1214] ;  /* 0x0012140001467983 */ /* 0x000ea80000300800 */
[----:B------:R-:W2:Y:S04]  /*1d820*/  LDL.LU R71, [R1+0x1210] ;  /* 0x0012100001477983 */ /* 0x000ea80000300800 */
[----:B------:R-:W3:Y:S04]  /*1d830*/  LDL.LU R72, [R1+0x120c] ;  /* 0x00120c0001487983 */ /* 0x000ee80000300800 */
[----:B------:R-:W3:Y:S04]  /*1d840*/  LDL.LU R73, [R1+0x1208] ;  /* 0x0012080001497983 */ /* 0x000ee80000300800 */
[----:B------:R-:W3:Y:S04]  /*1d850*/  LDL.LU R74, [R1+0x1204] ;  /* 0x00120400014a7983 */ /* 0x000ee80000300800 */
[----:B------:R-:W3:Y:S01]  /*1d860*/  LDL.LU R75, [R1+0x1200] ;  /* 0x00120000014b7983 */ /* 0x000ee20000300800 */
[----:B--2---:R-:W-:-:S15]  /*1d870*/  HMMA.1688.F32.TF32 R68, R176, R44, R68 ;  /* 0x0000002cb044723c */ /* 0x004fde0000081044 */
[----:B------:R-:W-:-:S04]  /*1d880*/  NOP ;  /* 0x0000000000007918 */ /* 0x000fc80000000000 */
[----:B------:R1:W-:Y:S04]  /*1d890*/  STL.64 [R1+0x1148], R70 ;  /* 0x0011484601007387 */ /* 0x0003e80000100a00 */
[----:B------:R2:W-:Y:S01]  /*1d8a0*/  STL.64 [R1+0x1140], R68 ;  /* 0x0011404401007387 */ /* 0x0005e20000100a00 */
[----:B-1----:R-:W-:Y:S02]  /*1d8b0*/  IMAD.MOV.U32 R70, RZ, RZ, R122 ;  /* 0x000000ffff467224 */ /* 0x002fe400078e007a */
[----:B--2---:R-:W-:Y:S01]  /*1d8c0*/  IMAD.MOV.U32 R68, RZ, RZ, R120 ;  /* 0x000000ffff447224 */ /* 0x004fe200078e0078 */
[----:B------:R-:W-:Y:S01]  /*1d8d0*/  MOV R69, R121 ;  /* 0x0000007900457202 */ /* 0x000fe20000000f00 */
[----:B------:R-:W2:Y:S01]  /*1d8e0*/  LDL.LU R120, [R1+0x11fc] ;  /* 0x0011fc0001787983 */ /* 0x000ea20000300800 */
[----:B------:R-:W-:-:S03]  /*1d8f0*/  IMAD.MOV.U32 R71, RZ, RZ, R123 ;  /* 0x000000ffff477224 */ /* 0x000fc600078e007b */
[----:B------:R-:W2:Y:S04]  /*1d900*/  LDL.LU R121, [R1+0x11f8] ;  /* 0x0011f80001797983 */ /* 0x000ea80000300800 */
[----:B------:R-:W2:Y:S04]  /*1d910*/  LDL.LU R122, [R1+0x11f4] ;  /* 0x0011f400017a7983 */ /* 0x000ea80000300800 */
[----:B------:R-:W2:Y:S01]  /*1d920*/  LDL.LU R123, [R1+0x11f0] ;  /* 0x0011f000017b7983 */ /* 0x000ea20000300800 */
[----:B---3--:R-:W-:-:S15]  /*1d930*/  HMMA.1688.F32.TF32 R72, R176, R40, R72 ;  /* 0x00000028b048723c */ /* 0x008fde0000081048 */
[----:B------:R-:W-:-:S04]  /*1d940*/  NOP ;  /* 0x0000000000007918 */ /* 0x000fc80000000000 */
[----:B------:R1:W-:Y:S04]  /*1d950*/  STL.64 [R1+0x1158], R74 ;  /* 0x0011584a01007387 */ /* 0x0003e80000100a00 */
[----:B------:R3:W-:Y:S01]  /*1d960*/  STL.64 [R1+0x1150], R72 ;  /* 0x0011504801007387 */ /* 0x0007e20000100a00 */
[----:B-1----:R-:W-:Y:S01]  /*1d970*/  IMAD.MOV.U32 R74, RZ, RZ, R99 ;  /* 0x000000ffff4a7224 */ /* 0x002fe200078e0063 */
[----:B------:R-:W-:Y:S02]  /*1d980*/  MOV R75, R107 ;  /* 0x0000006b004b7202 */ /* 0x000fe40000000f00 */
[----:B---3--:R-:W-:Y:S01]  /*1d990*/  MOV R72, R90 ;  /* 0x0000005a00487202 */ /* 0x008fe20000000f00 */
[----:B------:R-:W-:Y:S01]  /*1d9a0*/  IMAD.MOV.U32 R73, RZ, RZ, R91 ;  /* 0x000000ffff497224 */ /* 0x000fe200078e005b */
[----:B------:R-:W3:Y:S04]  /*1d9b0*/  LDL.LU R90, [R1+0x11ec] ;  /* 0x0011ec00015a7983 */ /* 0x000ee80000300800 */
[----:B------:R-:W3:Y:S04]  /*1d9c0*/  LDL.LU R91, [R1+0x11e8] ;  /* 0x0011e800015b7983 */ /* 0x000ee80000300800 */
[----:B------:R-:W4:Y:S04]  /*1d9d0*/  LDL.LU R99, [R1+0x11e4] ;  /* 0x0011e40001637983 */ /* 0x000f280000300800 */
[----:B------:R-:W4:Y:S01]  /*1d9e0*/  LDL.LU R107, [R1+0x11e0] ;  /* 0x0011e000016b7983 */ /* 0x000f220000300800 */
[----:B------:R-:W-:Y:S01]  /*1d9f0*/  MOV R252, R118 ;  /* 0x0000007600fc7202 */ /* 0x000fe20000000f00 */
[----:B------:R-:W-:Y:S01]  /*1da00*/  IMAD.MOV.U32 R110, RZ, RZ, R4 ;  /* 0x000000ffff6e7224 */ /* 0x000fe200078e0004 */
[----:B------:R-:W-:Y:S01]  /*1da10*/  MOV R114, R6 ;  /* 0x0000000600727202 */ /* 0x000fe20000000f00 */
[----:B------:R-:W-:-:S02]  /*1da20*/  IMAD.MOV.U32 R111, RZ, RZ, R5 ;  /* 0x000000ffff6f7224 */ /* 0x000fc400078e0005 */
[----:B------:R-:W-:Y:S02]  /*1da30*/  IMAD.MOV.U32 R118, RZ, RZ, R7 ;  /* 0x000000ffff767224 */ /* 0x000fe400078e0007 */
[-C--:B------:R-:W-:Y:S01]  /*1da40*/  HMMA.1688.F32.TF32 R4, R224, R164.reuse, R172 ;  /* 0x000000a4e004723c */ /* 0x080fe200000810ac */
[----:B------:R-:W-:Y:S01]  /*1da50*/  MOV R46, R14 ;  /* 0x0000000e002e7202 */ /* 0x000fe20000000f00 */
[----:B------:R-:W-:Y:S01]  /*1da60*/  LDS R225, [R3+UR17+0x4100] ;  /* 0x0041001103e17984 */ /* 0x000fe20008000800 */
[----:B------:R-:W-:Y:S02]  /*1da70*/  MOV R14, R252 ;  /* 0x000000fc000e7202 */ /* 0x000fe40000000f00 */
[----:B------:R-:W-:Y:S01]  /*1da80*/  LOP3.LUT R252, R0, 0x40, RZ, 0x3c, !PT ;  /* 0x0000004000fc7812 */ /* 0x000fe200078e3cff */
[----:B------:R-:W-:Y:S02]  /*1da90*/  LDS R227, [R3+UR17+0x4900] ;  /* 0x0049001103e37984 */ /* 0x000fe40008000800 */
[----:B------:R-:W-:Y:S02]  /*1daa0*/  HMMA.1688.F32.TF32 R192, R176, R164, R192 ;  /* 0x000000a4b0c0723c */ /* 0x000fe400000810c0 */
[----:B------:R-:W-:Y:S04]  /*1dab0*/  LDS R78, [R252+UR17+0x4880] ;  /* 0x00488011fc4e7984 */ /* 0x000fe80008000800 */
[----:B------:R-:W-:Y:S02]  /*1dac0*/  LDS R224, [R252+UR17+0x4100] ;  /* 0x00410011fce07984 */ /* 0x000fe40008000800 */
[----:B------:R-:W-:Y:S02]  /*1dad0*/  HMMA.1688.F32.TF32 R92, R124, R140, R92 ;  /* 0x0000008c7c5c723c */ /* 0x000fe4000008105c */
[----:B------:R-:W-:Y:S01]  /*1dae0*/  LDS R226, [R252+UR17+0x4900] ;  /* 0x00490011fce27984 */ /* 0x000fe20008000800 */
[----:B------:R-:W-:Y:S01]  /*1daf0*/  IMAD.MOV.U32 R119, RZ, RZ, R4 ;  /* 0x000000ffff777224 */ /* 0x000fe200078e0004 */
[----:B------:R-:W-:Y:S01]  /*1db00*/  MOV R115, R5 ;  /* 0x0000000500737202 */ /* 0x000fe20000000f00 */
[----:B------:R-:W-:Y:S01]  /*1db10*/  IMAD.MOV.U32 R142, RZ, RZ, R6 ;  /* 0x000000ffff8e7224 */ /* 0x000fe200078e0006 */
[----:B------:R-:W-:Y:S01]  /*1db20*/  LDS R4, [R0+UR17+0x4180] ;  /* 0x0041801100047984 */ /* 0x000fe20008000800 */
[----:B------:R-:W-:-:S03]  /*1db30*/  IMAD.MOV.U32 R143, RZ, RZ, R7 ;  /* 0x000000ffff8f7224 */ /* 0x000fc600078e0007 */
        /* <DEDUP_REMOVED lines=8> */
[----:B------:R-:W-:Y:S01]  /*1dbc0*/  LDS R175, [R3+UR17+0x4800] ;  /* 0x0048001103af7984 */ /* 0x000fe20008000800 */
[C---:B------:R-:W-:Y:S08]  /*1dbd0*/  HMMA.1688.F32.TF32 R20, R124.reuse, R36, R20 ;  /* 0x000000247c14723c */ /* 0x040ff00000081014 */
[----:B------:R-:W-:Y:S08]  /*1dbe0*/  HMMA.1688.F32.TF32 R188, R124, R164, R188 ;  /* 0x000000a47cbc723c */ /* 0x000ff000000810bc */
[----:B-1----:R-:W-:Y:S08]  /*1dbf0*/  HMMA.1688.F32.TF32 R52, R4, R108, R128 ;  /* 0x0000006c0434723c */ /* 0x002ff00000081080 */
[----:B--2---:R-:W-:Y:S01]  /*1dc00*/  HMMA.1688.F32.TF32 R120, R176, R36, R120 ;  /* 0x00000024b078723c */ /* 0x004fe20000081078 */
[----:B------:R-:W-:Y:S01]  /*1dc10*/  MOV R178, R77 ;  /* 0x0000004d00b27202 */ /* 0x000fe20000000f00 */
[----:B------:R-:W-:Y:S01]  /*1dc20*/  IMAD.MOV.U32 R179, RZ, RZ, R76 ;  /* 0x000000ffffb37224 */ /* 0x000fe200078e004c */
[----:B------:R-:W-:Y:S04]  /*1dc30*/  LDS R77, [R3+UR17+0x4080] ;  /* 0x00408011034d7984 */ /* 0x000fe80008000800 */
[----:B------:R-:W1:Y:S01]  /*1dc40*/  LDS R76, [R252+UR17+0x4080] ;  /* 0x00408011fc4c7984 */ /* 0x000e620008000800 */
[C---:B---3--:R-:W-:Y:S08]  /*1dc50*/  HMMA.1688.F32.TF32 R88, R124.reuse, R116, R88 ;  /* 0x000000747c58723c */ /* 0x048ff00000081058 */
[C---:B----4-:R-:W-:Y:S08]  /*1dc60*/  HMMA.1688.F32.TF32 R96, R124.reuse, R112, R96 ;  /* 0x000000707c60723c */ /* 0x050ff00000081060 */
[----:B------:R-:W-:Y:S08]  /*1dc70*/  HMMA.1688.F32.TF32 R104, R124, R44, R104 ;  /* 0x0000002c7c68723c */ /* 0x000ff00000081068 */
[C---:B-1----:R-:W-:Y:S08]  /*1dc80*/  HMMA.1688.F32.TF32 R156, R76.reuse, R116, R156 ;  /* 0x000000744c9c723c */ /* 0x042ff0000008109c */
        /* <DEDUP_REMOVED lines=9> */
[----:B------:R-:W2:Y:S01]  /*1dd20*/  LDL.LU R137, [R1+0x11dc] ;  /* 0x0011dc0001897983 */ /* 0x000ea20000300800 */
[----:B------:R-:W-:-:S02]  /*1dd30*/  IMAD.MOV.U32 R234, RZ, RZ, R242 ;  /* 0x000000ffffea7224 */ /* 0x000fc400078e00f2 */
[----:B------:R-:W-:Y:S01]  /*1dd40*/  IMAD.MOV.U32 R235, RZ, RZ, R241 ;  /* 0x000000ffffeb7224 */ /* 0x000fe200078e00f1 */
[----:B------:R-:W2:Y:S04]  /*1dd50*/  LDL.LU R136, [R1+0x11d8] ;  /* 0x0011d80001887983 */ /* 0x000ea80000300800 */
[----:B------:R-:W3:Y:S04]  /*1dd60*/  LDL.LU R242, [R1+0x11d4] ;  /* 0x0011d40001f27983 */ /* 0x000ee80000300800 */
[----:B------:R-:W4:Y:S01]  /*1dd70*/  LDL.LU R241, [R1+0x11d0] ;  /* 0x0011d00001f17983 */ /* 0x000f220000300800 */
[----:B------:R-:W-:Y:S08]  /*1dd80*/  HMMA.1688.F32.TF32 R48, R4, R116, R24 ;  /* 0x000000740430723c */ /* 0x000ff00000081018 */
[----:B------:R-:W-:Y:S01]  /*1dd90*/  HMMA.1688.F32.TF32 R24, R224, R108, R248 ;  /* 0x0000006ce018723c */ /* 0x000fe200000810f8 */
[----:B------:R-:W-:Y:S01]  /*1dda0*/  MOV R248, R243 ;  /* 0x000000f300f87202 */ /* 0x000fe20000000f00 */
[----:B------:R-:W-:Y:S01]  /*1ddb0*/  IMAD.MOV.U32 R249, RZ, RZ, R240 ;  /* 0x000000fffff97224 */ /* 0x000fe200078e00f0 */
[----:B------:R-:W2:Y:S01]  /*1ddc0*/  LDL.LU R243, [R1+0x11cc] ;  /* 0x0011cc0001f37983 */ /* 0x000ea20000300800 */
[----:B------:R-:W-:Y:S01]  /*1ddd0*/  MOV R251, R138 ;  /* 0x0000008a00fb7202 */ /* 0x000fe20000000f00 */
[----:B------:R-:W-:-:S02]  /*1dde0*/  IMAD.MOV.U32 R250, RZ, RZ, R139 ;  /* 0x000000fffffa7224 */ /* 0x000fc400078e008b */
[----:B------:R-:W2:Y:S04]  /*1ddf0*/  LDL.LU R240, [R1+0x11c8] ;  /* 0x0011c80001f07983 */ /* 0x000ea80000300800 */
[----:B------:R-:W2:Y:S04]  /*1de00*/  LDL.LU R138, [R1+0x218] ;  /* 0x00021800018a7983 */ /* 0x000ea80000300800 */
[----:B------:R-:W2:Y:S01]  /*1de10*/  LDL.LU R139, [R1+0x21c] ;  /* 0x00021c00018b7983 */ /* 0x000ea20000300800 */
[----:B---3--:R-:W-:Y:S02]  /*1de20*/  IMAD.MOV.U32 R65, RZ, RZ, R242 ;  /* 0x000000ffff417224 */ /* 0x008fe400078e00f2 */
[----:B----4-:R-:W-:-:S02]  /*1de30*/  IMAD.MOV.U32 R64, RZ, RZ, R241 ;  /* 0x000000ffff407224 */ /* 0x010fc400078e00f1 */
[----:B------:R-:W3:Y:S04]  /*1de40*/  LDL.LU R241, [R1+0x11c4] ;  /* 0x0011c40001f17983 */ /* 0x000ee80000300800 */
[----:B------:R-:W4:Y:S01]  /*1de50*/  LDL.LU R242, [R1+0x11c0] ;  /* 0x0011c00001f27983 */ /* 0x000f220000300800 */
[----:B------:R-:W-:Y:S02]  /*1de60*/  IMAD.MOV.U32 R176, RZ, RZ, R133 ;  /* 0x000000ffffb07224 */ /* 0x000fe400078e0085 */
[----:B------:R-:W-:Y:S01]  /*1de70*/  IMAD.MOV.U32 R177, RZ, RZ, R132 ;  /* 0x000000ffffb17224 */ /* 0x000fe200078e0084 */
[C---:B------:R-:W-:Y:S01]  /*1de80*/  HMMA.1688.F32.TF32 R80, R4.reuse, R140, R80 ;  /* 0x0000008c0450723c */ /* 0x040fe20000081050 */
[----:B------:R-:W4:Y:S04]  /*1de90*/  LDL.LU R66, [R1+0xc8] ;  /* 0x0000c80001427983 */ /* 0x000f280000300800 */
[----:B------:R-:W4:Y:S03]  /*1dea0*/  LDL.LU R67, [R1+0xcc] ;  /* 0x0000cc0001437983 */ /* 0x000f260000300800 */
[C---:B------:R-:W-:Y:S08]  /*1deb0*/  HMMA.1688.F32.TF32 R84, R4.reuse, R112, R84 ;  /* 0x000000700454723c */ /* 0x040ff00000081054 */
[C---:B------:R-:W-:Y:S08]  /*1dec0*/  HMMA.1688.F32.TF32 R132, R4.reuse, R44, R28 ;  /* 0x0000002c0484723c */ /* 0x040ff0000008101c */
[C---:B------:R-:W-:Y:S08]  /*1ded0*/  HMMA.1688.F32.TF32 R168, R4.reuse, R40, R168 ;  /* 0x0000002804a8723c */ /* 0x040ff000000810a8 */
[C---:B------:R-:W-:Y:S08]  /*1dee0*/  HMMA.1688.F32.TF32 R180, R4.reuse, R36, R180 ;  /* 0x0000002404b4723c */ /* 0x040ff000000810b4 */
[----:B------:R-:W-:Y:S08]  /*1def0*/  HMMA.1688.F32.TF32 R204, R4, R164, R204 ;  /* 0x000000a404cc723c */ /* 0x000ff000000810cc */
[----:B------:R-:W-:Y:S01]  /*1df00*/  HMMA.1688.F32.TF32 R4, R224, R116, R56 ;  /* 0x00000074e004723c */ /* 0x000fe20000081038 */
[----:B------:R-:W4:Y:S01]  /*1df10*/  LDL.LU R56, [R1+0x170] ;  /* 0x0001700001387983 */ /* 0x000f220000300800 */
[----:B--2---:R-:W-:-:S03]  /*1df20*/  MOV R57, R240 ;  /* 0x000000f000397202 */ /* 0x004fc60000000f00 */
[----:B------:R-:W2:Y:S03]  /*1df30*/  LDL.LU R240, [R1+0x11bc] ;  /* 0x0011bc0001f07983 */ /* 0x000ea60000300800 */
[C---:B------:R-:W-:Y:S08]  /*1df40*/  HMMA.1688.F32.TF32 R216, R172.reuse, R112, R184 ;  /* 0x00000070acd8723c */ /* 0x040ff000000810b8 */
[C---:B------:R-:W-:Y:S08]  /*1df50*/  HMMA.1688.F32.TF32 R184, R172.reuse, R40, R176 ;  /* 0x00000028acb8723c */ /* 0x040ff000000810b0 */
[C---:B------:R-:W-:Y:S08]  /*1df60*/  HMMA.1688.F32.TF32 R208, R172.reuse, R116, R208 ;  /* 0x00000074acd0723c */ /* 0x040ff000000810d0 */
[C---:B------:R-:W-:Y:S08]  /*1df70*/  HMMA.1688.F32.TF32 R212, R172.reuse, R140, R212 ;  /* 0x0000008cacd4723c */ /* 0x040ff000000810d4 */
[C---:B------:R-:W-:Y:S08]  /*1df80*/  HMMA.1688.F32.TF32 R196, R172.reuse, R108, R196 ;  /* 0x0000006cacc4723c */ /* 0x040ff000000810c4 */
[C---:B------:R-:W-:Y:S01]  /*1df90*/  HMMA.1688.F32.TF32 R228, R172.reuse, R44, R200 ;  /* 0x0000002cace4723c */ /* 0x040fe200000810c8 */
[----:B------:R-:W-:Y:S04]  /*1dfa0*/  LDS R200, [R252+UR17+0x4180] ;  /* 0x00418011fcc87984 */ /* 0x000fe80008000800 */
[----:B------:R-:W-:Y:S03]  /*1dfb0*/  LDS R202, [R252+UR17+0x4980] ;  /* 0x00498011fcca7984 */ /* 0x000fe60008000800 */
[C---:B------:R-:W-:Y:S01]  /*1dfc0*/  HMMA.1688.F32.TF32 R176, R172.reuse, R36, R72 ;  /* 0x00000024acb0723c */ /* 0x040fe20000081048 */
[----:B------:R-:W-:Y:S04]  /*1dfd0*/  LDS R201, [R3+UR17+0x4180] ;  /* 0x0041801103c97984 */ /* 0x000fe80008000800 */
[----:B------:R-:W1:Y:S03]  /*1dfe0*/  LDS R203, [R3+UR17+0x4980] ;  /* 0x0049801103cb7984 */ /* 0x000e660008000800 */
[----:B------:R-:W-:Y:S01]  /*1dff0*/  HMMA.1688.F32.TF32 R172, R172, R164, R68 ;  /* 0x000000a4acac723c */ /* 0x000fe20000081044 */
[----:B------:R-:W-:Y:S01]  /*1e000*/  MOV R68, R243 ;  /* 0x000000f300447202 */ /* 0x000fe20000000f00 */
[----:B---3--:R-:W-:-:S02]  /*1e010*/  IMAD.MOV.U32 R58, RZ, RZ, R241 ;  /* 0x000000ffff3a7224 */ /* 0x008fc400078e00f1 */
[----:B------:R-:W2:Y:S01]  /*1e020*/  LDL.LU R241, [R1+0x11b8] ;  /* 0x0011b80001f17983 */ /* 0x000ea20000300800 */
[----:B----4-:R-:W-:-:S03]  /*1e030*/  IMAD.MOV.U32 R59, RZ, RZ, R242 ;  /* 0x000000ffff3b7224 */ /* 0x010fc600078e00f2 */
[----:B------:R-:W2:Y:S04]  /*1e040*/  LDL.LU R242, [R1+0x11b4] ;  /* 0x0011b40001f27983 */ /* 0x000ea80000300800 */
[----:B------:R-:W2:Y:S04]  /*1e050*/  LDL.LU R243, [R1+0x11b0] ;  /* 0x0011b00001f37983 */ /* 0x000ea80000300800 */
[----:B------:R-:W3:Y:S04]  /*1e060*/  LDL.LU R69, [R1+0xd4] ;  /* 0x0000d40001457983 */ /* 0x000ee80000300800 */
[----:B------:R-:W3:Y:S04]  /*1e070*/  LDL.LU R70, [R1+0xd8] ;  /* 0x0000d80001467983 */ /* 0x000ee80000300800 */
[----:B------:R-:W3:Y:S01]  /*1e080*/  LDL.LU R71, [R1+0xdc] ;  /* 0x0000dc0001477983 */ /* 0x000ee20000300800 */
[C---:B-1----:R-:W-:Y:S08]  /*1e090*/  HMMA.1688.F32.TF32 R136, R200.reuse, R116, R136 ;  /* 0x00000074c888723c */ /* 0x042ff00000081088 */
[C---:B------:R-:W-:Y:S11]  /*1e0a0*/  HMMA.1688.F32.TF32 R64, R200.reuse, R108, R64 ;  /* 0x0000006cc840723c */ /* 0x040ff60000081040 */
[----:B------:R1:W-:Y:S01]  /*1e0b0*/  STL [R1+0x10dc], R136 ;  /* 0x0010dc8801007387 */ /* 0x0003e20000100800 */
[----:B------:R-:W-:Y:S03]  /*1e0c0*/  HMMA.1688.F32.TF32 R56, R200, R140, R56 ;  /* 0x0000008cc838723c */ /* 0x000fe60000081038 */
[----:B------:R4:W-:Y:S04]  /*1e0d0*/  STL [R1+0x10d8], R137 ;  /* 0x0010d88901007387 */ /* 0x0009e80000100800 */
[----:B------:R1:W-:Y:S04]  /*1e0e0*/  STL [R1+0x10d4], R138 ;  /* 0x0010d48a01007387 */ /* 0x0003e80000100800 */
[----:B------:R4:W-:Y:S01]  /*1e0f0*/  STL [R1+0x10d0], R139 ;  /* 0x0010d08b01007387 */ /* 0x0009e20000100800 */
[----:B------:R-:W-:Y:S01]  /*1e100*/  IMAD.MOV.U32 R60, RZ, RZ, R247 ;  /* 0x000000ffff3c7224 */ /* 0x000fe200078e00f7 */
[----:B------:R-:W-:Y:S01]  /*1e110*/  MOV R62, R245 ;  /* 0x000000f5003e7202 */ /* 0x000fe20000000f00 */
[----:B------:R-:W-:-:S02]  /*1e120*/  IMAD.MOV.U32 R61, RZ, RZ, R246 ;  /* 0x000000ffff3d7224 */ /* 0x000fc400078e00f6 */
[----:B------:R-:W-:Y:S01]  /*1e130*/  IMAD.MOV.U32 R63, RZ, RZ, R244 ;  /* 0x000000ffff3f7224 */ /* 0x000fe200078e00f4 */
[----:B-1----:R-:W-:Y:S01]  /*1e140*/  MOV R136, R39 ;  /* 0x0000002700887202 */ /* 0x002fe20000000f00 */
[----:B----4-:R-:W-:Y:S01]  /*1e150*/  IMAD.MOV.U32 R137, RZ, RZ, R38 ;  /* 0x000000ffff897224 */ /* 0x010fe200078e0026 */
[C---:B------:R-:W-:Y:S01]  /*1e160*/  HMMA.1688.F32.TF32 R28, R224.reuse, R44, R32 ;  /* 0x0000002ce01c723c */ /* 0x040fe20000081020 */
[----:B------:R-:W-:Y:S01]  /*1e170*/  IMAD.MOV.U32 R138, RZ, RZ, R167 ;  /* 0x000000ffff8a7224 */ /* 0x000fe200078e00a7 */
[----:B------:R-:W-:Y:S04]  /*1e180*/  STL [R1+0x10ec], R56 ;  /* 0x0010ec3801007387 */ /* 0x000fe80000100800 */
[----:B------:R-:W-:Y:S04]  /*1e190*/  STL [R1+0x10e8], R57 ;  /* 0x0010e83901007387 */ /* 0x000fe80000100800 */
[----:B------:R-:W-:Y:S04]  /*1e1a0*/  STL [R1+0x10e4], R58 ;  /* 0x0010e43a01007387 */ /* 0x000fe80000100800 */
[----:B------:R1:W-:Y:S01]  /*1e1b0*/  STL [R1+0x10e0], R59 ;  /* 0x0010e03b01007387 */ /* 0x0003e20000100800 */
[----:B------:R-:W-:Y:S01]  /*1e1c0*/  MOV R139, R166 ;  /* 0x000000a6008b7202 */ /* 0x000fe20000000f00 */
[----:B------:R-:W-:Y:S02]  /*1e1d0*/  HMMA.1688.F32.TF32 R8, R224, R140, R8 ;  /* 0x0000008ce008723c */ /* 0x000fe40000081008 */
[----:B------:R-:W-:Y:S04]  /*1e1e0*/  LDS R244, [R0+UR17+0x5100] ;  /* 0x0051001100f47984 */ /* 0x000fe80008000800 */
[----:B------:R-:W-:Y:S02]  /*1e1f0*/  LDS R246, [R0+UR17+0x5900] ;  /* 0x0059001100f67984 */ /* 0x000fe40008000800 */
[C---:B-1----:R-:W-:Y:S02]  /*1e200*/  HMMA.1688.F32.TF32 R56, R200.reuse, R44, R248 ;  /* 0x0000002cc838723c */ /* 0x042fe400000810f8 */
[----:B------:R-:W-:Y:S04]  /*1e210*/  LDS R245, [R2+UR17+0x5100] ;  /* 0x0051001102f57984 */ /* 0x000fe80008000800 */
[----:B------:R-:W-:Y:S02]  /*1e220*/  LDS R247, [R2+UR17+0x5900] ;  /* 0x0059001102f77984 */ /* 0x000fe40008000800 */
[----:B---3--:R-:W-:-:S15]  /*1e230*/  HMMA.1688.F32.TF32 R68, R200, R112, R68 ;  /* 0x00000070c844723c */ /* 0x008fde0000081044 */
[----:B------:R-:W-:-:S04]  /*1e240*/  NOP ;  /* 0x0000000000007918 */ /* 0x000fc80000000000 */
[----:B------:R-:W-:Y:S04]  /*1e250*/  STL.64 [R1+0xf0], R68 ;  /* 0x0000f04401007387 */ /* 0x000fe80000100a00 */
[----:B------:R-:W-:Y:S04]  /*1e260*/  STL.64 [R1+0xf8], R70 ;  /* 0x0000f84601007387 */ /* 0x000fe80000100a00 */
[----:B------:R-:W3:Y:S04]  /*1e270*/  LDL.LU R248, [R1+0x80] ;  /* 0x0000800001f87983 */ /* 0x000ee80000300800 */
[----:B------:R-:W-:Y:S04]  /*1e280*/  STL.64 [R1+0xe0], R64 ;  /* 0x0000e04001007387 */ /* 0x000fe80000100a00 */
[----:B------:R1:W-:Y:S04]  /*1e290*/  STL.64 [R1+0xe8], R66 ;  /* 0x0000e84201007387 */ /* 0x0003e80000100a00 */
[----:B------:R-:W-:Y:S01]  /*1e2a0*/  STL.64 [R1+0xd0], R56 ;  /* 0x0000d03801007387 */ /* 0x000fe20000100a00 */
[C---:B-1----:R-:W-:Y:S03]  /*1e2b0*/  HMMA.1688.F32.TF32 R64, R200.reuse, R40, R60 ;  /* 0x00000028c840723c */ /* 0x042fe6000008103c */
[----:B------:R-:W-:Y:S04]  /*1e2c0*/  STL.64 [R1+0xd8], R58 ;  /* 0x0000d83a01007387 */ /* 0x000fe80000100a00 */
[----:B------:R-:W3:Y:S04]  /*1e2d0*/  LDL.LU R249, [R1+0x84] ;  /* 0x0000840001f97983 */ /* 0x000ee80000300800 */
[----:B------:R-:W3:Y:S04]  /*1e2e0*/  LDL.LU R250, [R1+0x88] ;  /* 0x0000880001fa7983 */ /* 0x000ee80000300800 */
[----:B------:R-:W3:Y:S04]  /*1e2f0*/  LDL.LU R251, [R1+0x8c] ;  /* 0x00008c0001fb7983 */ /* 0x000ee80000300800 */
[----:B------:R1:W-:Y:S04]  /*1e300*/  STL.64 [R1+0xc0], R64 ;  /* 0x0000c04001007387 */ /* 0x0003e80000100a00 */
[----:B------:R4:W-:Y:S04]  /*1e310*/  STL.64 [R1+0xc8], R66 ;  /* 0x0000c84201007387 */ /* 0x0009e80000100a00 */
[----:B------:R-:W2:Y:S04]  /*1e320*/  LDL.LU R39, [R1+0x11ac] ;  /* 0x0011ac0001277983 */ /* 0x000ea80000300800 */
[----:B------:R-:W2:Y:S04]  /*1e330*/  LDL.LU R38, [R1+0x11a8] ;  /* 0x0011a80001267983 */ /* 0x000ea80000300800 */
[----:B------:R-:W2:Y:S04]  /*1e340*/  LDL.LU R167, [R1+0x11a4] ;  /* 0x0011a40001a77983 */ /* 0x000ea80000300800 */
[----:B------:R-:W2:Y:S01]  /*1e350*/  LDL.LU R166, [R1+0x11a0] ;  /* 0x0011a00001a67983 */ /* 0x000ea20000300800 */
[----:B------:R-:W-:Y:S03]  /*1e360*/  HMMA.1688.F32.TF32 R60, R200, R36, R232 ;  /* 0x00000024c83c723c */ /* 0x000fe600000810e8 */
[----:B-1----:R-:W2:Y:S04]  /*1e370*/  LDL.LU R64, [R1+0x50] ;  /* 0x0000500001407983 */ /* 0x002ea80000300800 */
[----:B------:R-:W2:Y:S04]  /*1e380*/  LDL.LU R65, [R1+0x54] ;  /* 0x0000540001417983 */ /* 0x000ea80000300800 */
[----:B----4-:R-:W4:Y:S04]  /*1e390*/  LDL.LU R66, [R1+0x58] ;  /* 0x0000580001427983 */ /* 0x010f280000300800 */
[----:B------:R-:W4:Y:S04]  /*1e3a0*/  LDL.LU R67, [R1+0x5c] ;  /* 0x00005c0001437983 */ /* 0x000f280000300800 */
[----:B------:R-:W4:Y:S04]  /*1e3b0*/  LDL.LU R72, [R1+0x70] ;  /* 0x0000700001487983 */ /* 0x000f280000300800 */
[----:B------:R-:W4:Y:S04]  /*1e3c0*/  LDL.LU R73, [R1+0x74] ;  /* 0x0000740001497983 */ /* 0x000f280000300800 */
[----:B------:R-:W4:Y:S01]  /*1e3d0*/  LDL.LU R74, [R1+0x78] ;  /* 0x00007800014a7983 */ /* 0x000f220000300800 */
[----:B------:R-:W-:-:S03]  /*1e3e0*/  IMAD.MOV.U32 R56, RZ, RZ, R60 ;  /* 0x000000ffff387224 */ /* 0x000fc600078e003c */
[----:B------:R-:W4:Y:S01]  /*1e3f0*/  LDL.LU R75, [R1+0x7c] ;  /* 0x00007c00014b7983 */ /* 0x000f220000300800 */
[----:B------:R-:W-:-:S03]  /*1e400*/  MOV R57, R61 ;  /* 0x0000003d00397202 */ /* 0x000fc60000000f00 */
[----:B------:R-:W4:Y:S01]  /*1e410*/  LDL.LU R68, [R1+0x60] ;  /* 0x0000600001447983 */ /* 0x000f220000300800 */
[----:B------:R-:W-:-:S03]  /*1e420*/  IMAD.MOV.U32 R58, RZ, RZ, R62 ;  /* 0x000000ffff3a7224 */ /* 0x000fc600078e003e */
[----:B------:R-:W4:Y:S01]  /*1e430*/  LDL.LU R69, [R1+0x64] ;  /* 0x0000640001457983 */ /* 0x000f220000300800 */
[----:B------:R-:W-:-:S03]  /*1e440*/  IMAD.MOV.U32 R59, RZ, RZ, R63 ;  /* 0x000000ffff3b7224 */ /* 0x000fc600078e003f */
[----:B------:R-:W4:Y:S04]  /*1e450*/  LDL.LU R70, [R1+0x68] ;  /* 0x0000680001467983 */ /* 0x000f280000300800 */
[----:B------:R-:W4:Y:S01]  /*1e460*/  LDL.LU R71, [R1+0x6c] ;  /* 0x00006c0001477983 */ /* 0x000f220000300800 */
[----:B------:R-:W-:Y:S01]  /*1e470*/  HMMA.1688.F32.TF32 R32, R224, R40, R220 ;  /* 0x00000028e020723c */ /* 0x000fe200000810dc */
[----:B------:R-:W-:Y:S01]  /*1e480*/  IMAD.MOV.U32 R232, RZ, RZ, R110 ;  /* 0x000000ffffe87224 */ /* 0x000fe200078e006e */
[----:B------:R-:W-:Y:S01]  /*1e490*/  MOV R234, R114 ;  /* 0x0000007200ea7202 */ /* 0x000fe20000000f00 */
[----:B------:R-:W-:-:S05]  /*1e4a0*/  IMAD.MOV.U32 R233, RZ, RZ, R111 ;  /* 0x000000ffffe97224 */ /* 0x000fca00078e006f */
[----:B------:R-:W-:Y:S01]  /*1e4b0*/  HMMA.1688.F32.TF32 R220, R224, R36, R236 ;  /* 0x00000024e0dc723c */ /* 0x000fe200000810ec */
[----:B------:R-:W-:Y:S01]  /*1e4c0*/  IMAD.MOV.U32 R235, RZ, RZ, R118 ;  /* 0x000000ffffeb7224 */ /* 0x000fe200078e0076 */
[----:B------:R-:W-:Y:S04]  /*1e4d0*/  LDS R236, [R0+UR17+0x5000] ;  /* 0x0050001100ec7984 */ /* 0x000fe80008000800 */
[----:B------:R-:W-:Y:S04]  /*1e4e0*/  LDS R238, [R0+UR17+0x5800] ;  /* 0x0058001100ee7984 */ /* 0x000fe80008000800 */
[----:B------:R-:W-:Y:S04]  /*1e4f0*/  LDS R237, [R2+UR17+0x5000] ;  /* 0x0050001102ed7984 */ /* 0x000fe80008000800 */
[----:B------:R-:W1:Y:S01]  /*1e500*/  LDS R239, [R2+UR17+0x5800] ;  /* 0x0058001102ef7984 */ /* 0x000e620008000800 */
[----:B---3--:R-:W-:Y:S01]  /*1e510*/  HMMA.1688.F32.TF32 R200, R200, R164, R248 ;  /* 0x000000a4c8c8723c */ /* 0x008fe200000810f8 */
[----:B------:R-:W-:-:S02]  /*1e520*/  IMAD.MOV.U32 R248, RZ, RZ, R119 ;  /* 0x000000fffff87224 */ /* 0x000fc400078e0077 */
[----:B--2---:R-:W-:Y:S01]  /*1e530*/  IMAD.MOV.U32 R63, RZ, RZ, R39 ;  /* 0x000000ffff3f7224 */ /* 0x004fe200078e0027 */
[----:B------:R-:W-:Y:S01]  /*1e540*/  MOV R62, R38 ;  /* 0x00000026003e7202 */ /* 0x000fe20000000f00 */
[----:B------:R-:W-:Y:S02]  /*1e550*/  IMAD.MOV.U32 R61, RZ, RZ, R167 ;  /* 0x000000ffff3d7224 */ /* 0x000fe400078e00a7 */
[----:B------:R-:W-:Y:S02]  /*1e560*/  IMAD.MOV.U32 R60, RZ, RZ, R166 ;  /* 0x000000ffff3c7224 */ /* 0x000fe400078e00a6 */
[----:B------:R-:W2:Y:S04]  /*1e570*/  LDL.LU R166, [R1+0x119c] ;  /* 0x00119c0001a67983 */ /* 0x000ea80000300800 */
[----:B------:R-:W2:Y:S04]  /*1e580*/  LDL.LU R167, [R1+0x1198] ;  /* 0x0011980001a77983 */ /* 0x000ea80000300800 */
[----:B------:R-:W1:Y:S02]  /*1e590*/  LDL.LU R38, [R1+0x1194] ;  /* 0x0011940001267983 */ /* 0x000e640000300800 */
[----:B------:R-:W-:-:S02]  /*1e5a0*/  IMAD.MOV.U32 R40, RZ, RZ, R200 ;  /* 0x000000ffff287224 */ /* 0x000fc400078e00c8 */
[----:B------:R-:W1:Y:S01]  /*1e5b0*/  LDL.LU R39, [R1+0x1190] ;  /* 0x0011900001277983 */ /* 0x000e620000300800 */
[----:B------:R-:W-:-:S03]  /*1e5c0*/  MOV R41, R201 ;  /* 0x000000c900297202 */ /* 0x000fc60000000f00 */
[----:B------:R3:W-:Y:S01]  /*1e5d0*/  STL [R1+0x10fc], R57 ;  /* 0x0010fc3901007387 */ /* 0x0007e20000100800 */
[----:B------:R-:W-:-:S03]  /*1e5e0*/  MOV R200, R42 ;  /* 0x0000002a00c87202 */ /* 0x000fc60000000f00 */
[----:B------:R1:W-:Y:S01]  /*1e5f0*/  STL [R1+0x10f8], R56 ;  /* 0x0010f83801007387 */ /* 0x0003e20000100800 */
[----:B------:R-:W-:-:S03]  /*1e600*/  IMAD.MOV.U32 R37, RZ, RZ, R202 ;  /* 0x000000ffff257224 */ /* 0x000fc600078e00ca */
[----:B------:R-:W-:Y:S01]  /*1e610*/  STL [R1+0x10f4], R58 ;  /* 0x0010f43a01007387 */ /* 0x000fe20000100800 */
[----:B------:R-:W-:-:S03]  /*1e620*/  IMAD.MOV.U32 R201, RZ, RZ, R43 ;  /* 0x000000ffffc97224 */ /* 0x000fc600078e002b */
[----:B------:R-:W-:Y:S01]  /*1e630*/  STL [R1+0x10f0], R59 ;  /* 0x0010f03b01007387 */ /* 0x000fe20000100800 */
[----:B------:R-:W-:Y:S01]  /*1e640*/  IMAD.MOV.U32 R36, RZ, RZ, R203 ;  /* 0x000000ffff247224 */ /* 0x000fe200078e00cb */
[----:B------:R-:W-:Y:S01]  /*1e650*/  MOV R203, R47 ;  /* 0x0000002f00cb7202 */ /* 0x000fe20000000f00 */
[----:B------:R-:W-:Y:S01]  /*1e660*/  IMAD.MOV.U32 R202, RZ, RZ, R46 ;  /* 0x000000ffffca7224 */ /* 0x000fe200078e002e */
[----:B------:R-:W2:Y:S04]  /*1e670*/  LDL.LU R42, [R1+0x118c] ;  /* 0x00118c00012a7983 */ /* 0x000ea80000300800 */
[----:B------:R-:W2:Y:S04]  /*1e680*/  LDL.LU R43, [R1+0x1188] ;  /* 0x00118800012b7983 */ /* 0x000ea80000300800 */
[----:B------:R-:W3:Y:S04]  /*1e690*/  LDL.LU R46, [R1+0x1184] ;  /* 0x00118400012e7983 */ /* 0x000ee80000300800 */
[----:B------:R-:W3:Y:S04]  /*1e6a0*/  LDL.LU R47, [R1+0x1180] ;  /* 0x00118000012f7983 */ /* 0x000ee80000300800 */
[----:B------:R-:W4:Y:S01]  /*1e6b0*/  LDL.LU R110, [R1+0x117c] ;  /* 0x00117c00016e7983 */ /* 0x000f220000300800 */
[----:B------:R-:W-:-:S03]  /*1e6c0*/  MOV R249, R115 ;  /* 0x0000007300f97202 */ /* 0x000fc60000000f00 */
[----:B------:R-:W4:Y:S01]  /*1e6d0*/  LDL.LU R111, [R1+0x1178] ;  /* 0x00117800016f7983 */ /* 0x000f220000300800 */
[----:B------:R-:W-:-:S03]  /*1e6e0*/  IMAD.MOV.U32 R250, RZ, RZ, R142 ;  /* 0x000000fffffa7224 */ /* 0x000fc600078e008e */
[----:B------:R-:W4:Y:S01]  /*1e6f0*/  LDL.LU R114, [R1+0x1174] ;  /* 0x0011740001727983 */ /* 0x000f220000300800 */
[----:B------:R-:W-:-:S03]  /*1e700*/  IMAD.MOV.U32 R251, RZ, RZ, R143 ;  /* 0x000000fffffb7224 */ /* 0x000fc600078e008f */
[----:B------:R-:W4:Y:S04]  /*1e710*/  LDL.LU R118, [R1+0x1170] ;  /* 0x0011700001767983 */ /* 0x000f280000300800 */
[----:B------:R-:W4:Y:S04]  /*1e720*/  LDL.LU R119, [R1+0x116c] ;  /* 0x00116c0001777983 */ /* 0x000f280000300800 */
[----:B------:R-:W4:Y:S04]  /*1e730*/  LDL.LU R115, [R1+0x1168] ;  /* 0x0011680001737983 */ /* 0x000f280000300800 */
[----:B------:R-:W4:Y:S04]  /*1e740*/  LDL.LU R142, [R1+0x1164] ;  /* 0x00116400018e7983 */ /* 0x000f280000300800 */
[----:B------:R-:W4:Y:S04]  /*1e750*/  LDL.LU R143, [R1+0x1160] ;  /* 0x00116000018f7983 */ /* 0x000f280000300800 */
[----:B------:R-:W-:Y:S04]  /*1e760*/  STL [R1+0x10c4], R36 ;  /* 0x0010c42401007387 */ /* 0x000fe80000100800 */
[----:B------:R-:W-:Y:S04]  /*1e770*/  STL [R1+0x10c0], R41 ;  /* 0x0010c02901007387 */ /* 0x000fe80000100800 */
[----:B------:R-:W-:Y:S04]  /*1e780*/  STL [R1+0x10bc], R40 ;  /* 0x0010bc2801007387 */ /* 0x000fe80000100800 */
[----:B------:R-:W-:Y:S01]  /*1e790*/  STL [R1+0x10b8], R37 ;  /* 0x0010b82501007387 */ /* 0x000fe20000100800 */
[----:B------:R-:W-:Y:S08]  /*1e7a0*/  HMMA.1688.F32.TF32 R12, R224, R112, R12 ;  /* 0x00000070e00c723c */ /* 0x000ff0000008100c */
[C---:B-1----:R-:W-:Y:S08]  /*1e7b0*/  HMMA.1688.F32.TF32 R232, R236.reuse, R38, R232 ;  /* 0x00000026ece8723c */ /* 0x042ff000000810e8 */
[C---:B--2---:R-:W-:Y:S08]  /*1e7c0*/  HMMA.1688.F32.TF32 R136, R236.reuse, R42, R136 ;  /* 0x0000002aec88723c */ /* 0x044ff00000081088 */
[C---:B---3--:R-:W-:Y:S08]  /*1e7d0*/  HMMA.1688.F32.TF32 R200, R236.reuse, R46, R200 ;  /* 0x0000002eecc8723c */ /* 0x048ff000000810c8 */
[C---:B----4-:R-:W-:Y:S08]  /*1e7e0*/  HMMA.1688.F32.TF32 R60, R236.reuse, R110, R60 ;  /* 0x0000006eec3c723c */ /* 0x050ff0000008103c */
[C---:B------:R-:W-:Y:S08]  /*1e7f0*/  HMMA.1688.F32.TF32 R72, R236.reuse, R118, R72 ;  /* 0x00000076ec48723c */ /* 0x040ff00000081048 */
[C---:B------:R-:W-:Y:S08]  /*1e800*/  HMMA.1688.F32.TF32 R64, R236.reuse, R114, R64 ;  /* 0x00000072ec40723c */ /* 0x040ff00000081040 */
[----:B------:R-:W-:Y:S03]  /*1e810*/  HMMA.1688.F32.TF32 R68, R236, R142, R68 ;  /* 0x0000008eec44723c */ /* 0x000fe60000081044 */
[----:B------:R-:W-:Y:S01]  /*1e820*/  MOV R57, R74 ;  /* 0x0000004a00397202 */ /* 0x000fe20000000f00 */
[----:B------:R1:W-:Y:S01]  /*1e830*/  STL.64 [R1+0x90], R72 ;  /* 0x0000904801007387 */ /* 0x0003e20000100a00 */
[----:B------:R-:W-:-:S03]  /*1e840*/  IMAD.MOV.U32 R56, RZ, RZ, R75 ;  /* 0x000000ffff387224 */ /* 0x000fc600078e004b */
[----:B------:R-:W2:Y:S01]  /*1e850*/  LDL.LU.64 R74, [R1+0x1158] ;  /* 0x00115800014a7983 */ /* 0x000ea20000300a00 */
[----:B------:R-:W-:-:S03]  /*1e860*/  IMAD.MOV.U32 R140, RZ, RZ, R62 ;  /* 0x000000ffff8c7224 */ /* 0x000fc600078e003e */
[----:B-1----:R-:W2:Y:S07]  /*1e870*/  LDL.LU.64 R72, [R1+0x1150] ;  /* 0x0011500001487983 */ /* 0x002eae0000300a00 */
[----:B------:R-:W-:Y:S04]  /*1e880*/  STL.64 [R1+0x80], R68 ;  /* 0x0000804401007387 */ /* 0x000fe80000100a00 */
[----:B------:R1:W-:Y:S01]  /*1e890*/  STL.64 [R1+0x88], R70 ;  /* 0x0000884601007387 */ /* 0x0003e20000100a00 */
[----:B------:R-:W-:Y:S01]  /*1e8a0*/  IMAD.MOV.U32 R58, RZ, RZ, R64 ;  /* 0x000000ffff3a7224 */ /* 0x000fe200078e0040 */
[----:B------:R-:W-:Y:S01]  /*1e8b0*/  MOV R59, R65 ;  /* 0x00000041003b7202 */ /* 0x000fe20000000f00 */
[----:B------:R-:W-:Y:S01]  /*1e8c0*/  IMAD.MOV.U32 R113, RZ, RZ, R202 ;  /* 0x000000ffff717224 */ /* 0x000fe200078e00ca */
[----:B------:R-:W-:Y:S01]  /*1e8d0*/  MOV R117, R63 ;  /* 0x0000003f00757202 */ /* 0x000fe20000000f00 */
[----:B------:R-:W-:Y:S01]  /*1e8e0*/  IMAD.MOV.U32 R108, RZ, RZ, R201 ;  /* 0x000000ffff6c7224 */ /* 0x000fe200078e00c9 */
[----:B------:R-:W-:Y:S01]  /*1e8f0*/  MOV R112, R203 ;  /* 0x000000cb00707202 */ /* 0x000fe20000000f00 */
[----:B------:R-:W-:Y:S01]  /*1e900*/  IMAD.MOV.U32 R141, RZ, RZ, R61 ;  /* 0x000000ffff8d7224 */ /* 0x000fe200078e003d */
[----:B-1----:R-:W3:Y:S04]  /*1e910*/  LDL.LU.64 R70, [R1+0x1148] ;  /* 0x0011480001467983 */ /* 0x002ee80000300a00 */
[----:B------:R-:W3:Y:S01]  /*1e920*/  LDL.LU.64 R68, [R1+0x1140] ;  /* 0x0011400001447983 */ /* 0x000ee20000300a00 */
[----:B------:R-:W-:-:S03]  /*1e930*/  IMAD.MOV.U32 R116, RZ, RZ, R60 ;  /* 0x000000ffff747224 */ /* 0x000fc600078e003c */
        /* <DEDUP_REMOVED lines=8> */
[----:B-1----:R-:W4:Y:S01]  /*1e9c0*/  LDL.LU.64 R66, [R1+0x1138] ;  /* 0x0011380001427983 */ /* 0x002f220000300a00 */
[----:B------:R-:W-:-:S03]  /*1e9d0*/  IMAD.MOV.U32 R136, RZ, RZ, R232 ;  /* 0x000000ffff887224 */ /* 0x000fc600078e00e8 */
[----:B------:R-:W4:Y:S01]  /*1e9e0*/  LDL.LU.64 R64, [R1+0x1130] ;  /* 0x0011300001407983 */ /* 0x000f220000300a00 */
[----:B------:R-:W-:-:S03]  /*1e9f0*/  IMAD.MOV.U32 R137, RZ, RZ, R233 ;  /* 0x000000ffff897224 */ /* 0x000fc600078e00e9 */
[----:B------:R-:W2:Y:S04]  /*1ea00*/  LDL.LU.64 R62, [R1+0x1128] ;  /* 0x00112800013e7983 */ /* 0x000ea80000300a00 */
[----:B------:R-:W2:Y:S04]  /*1ea10*/  LDL.LU.64 R60, [R1+0x1120] ;  /* 0x00112000013c7983 */ /* 0x000ea80000300a00 */
[----:B------:R-:W2:Y:S04]  /*1ea20*/  LDL.LU.64 R234, [R1+0x1118] ;  /* 0x0011180001ea7983 */ /* 0x000ea80000300a00 */
[----:B------:R-:W2:Y:S01]  /*1ea30*/  LDL.LU.64 R232, [R1+0x1110] ;  /* 0x0011100001e87983 */ /* 0x000ea20000300a00 */
[----:B------:R-:W-:Y:S03]  /*1ea40*/  HMMA.1688.F32.TF32 R236, R236, R166, R248 ;  /* 0x000000a6ecec723c */ /* 0x000fe600000810f8 */
[----:B------:R-:W2:Y:S04]  /*1ea50*/  LDL.LU.64 R250, [R1+0x1108] ;  /* 0x0011080001fa7983 */ /* 0x000ea80000300a00 */
[----:B------:R-:W2:Y:S01]  /*1ea60*/  LDL.LU.64 R248, [R1+0x1100] ;  /* 0x0011000001f87983 */ /* 0x000ea20000300a00 */
[----:B------:R-:W-:Y:S03]  /*1ea70*/  HMMA.1688.F32.TF32 R224, R224, R164, R240 ;  /* 0x000000a4e0e0723c */ /* 0x000fe600000810f0 */
[----:B------:R-:W-:Y:S04]  /*1ea80*/  LDS R240, [R0+UR17+0x5080] ;  /* 0x0050801100f07984 */ /* 0x000fe80008000800 */
[----:B------:R-:W-:Y:S04]  /*1ea90*/  LDS R242, [R0+UR17+0x5880] ;  /* 0x0058801100f27984 */ /* 0x000fe80008000800 */
[----:B------:R-:W-:Y:S04]  /*1eaa0*/  LDS R241, [R2+UR17+0x5080] ;  /* 0x0050801102f17984 */ /* 0x000fe80008000800 */
[----:B------:R-:W3:Y:S04]  /*1eab0*/  LDS R243, [R2+UR17+0x5880] ;  /* 0x0058801102f37984 */ /* 0x000ee80008000800 */
[----:B------:R1:W-:Y:S04]  /*1eac0*/  STL [R1+0x10cc], R238 ;  /* 0x0010ccee01007387 */ /* 0x0003e80000100800 */
[----:B------:R1:W-:Y:S01]  /*1ead0*/  STL [R1+0x10c8], R239 ;  /* 0x0010c8ef01007387 */ /* 0x0003e20000100800 */
[C---:B------:R-:W-:Y:S08]  /*1eae0*/  HMMA.1688.F32.TF32 R88, R244.reuse, R118, R88 ;  /* 0x00000076f458723c */ /* 0x040ff00000081058 */
[C---:B------:R-:W-:Y:S08]  /*1eaf0*/  HMMA.1688.F32.TF32 R92, R244.reuse, R142, R92 ;  /* 0x0000008ef45c723c */ /* 0x040ff0000008105c */
[----:B------:R-:W-:Y:S08]  /*1eb00*/  HMMA.1688.F32.TF32 R20, R244, R38, R20 ;  /* 0x00000026f414723c */ /* 0x000ff00000081014 */
[C---:B---3--:R-:W-:Y:S08]  /*1eb10*/  HMMA.1688.F32.TF32 R68, R240.reuse, R46, R68 ;  /* 0x0000002ef044723c */ /* 0x048ff00000081044 */
[C---:B----4-:R-:W-:Y:S08]  /*1eb20*/  HMMA.1688.F32.TF32 R64, R240.reuse, R110, R64 ;  /* 0x0000006ef040723c */ /* 0x050ff00000081040 */
[C---:B--2---:R-:W-:Y:S08]  /*1eb30*/  HMMA.1688.F32.TF32 R60, R240.reuse, R114, R60 ;  /* 0x00000072f03c723c */ /* 0x044ff0000008103c */
[C---:B------:R-:W-:Y:S08]  /*1eb40*/  HMMA.1688.F32.TF32 R232, R240.reuse, R142, R232 ;  /* 0x0000008ef0e8723c */ /* 0x040ff000000810e8 */
[----:B------:R-:W-:Y:S03]  /*1eb50*/  HMMA.1688.F32.TF32 R248, R240, R118, R248 ;  /* 0x00000076f0f8723c */ /* 0x000fe600000810f8 */
[----:B-1----:R-:W-:Y:S01]  /*1eb60*/  MOV R238, R60 ;  /* 0x0000003c00ee7202 */ /* 0x002fe20000000f00 */
[----:B------:R-:W-:Y:S01]  /*1eb70*/  IMAD.MOV.U32 R239, RZ, RZ, R61 ;  /* 0x000000ffffef7224 */ /* 0x000fe200078e003d */
[----:B------:R-:W-:Y:S01]  /*1eb80*/  MOV R61, R64 ;  /* 0x00000040003d7202 */ /* 0x000fe20000000f00 */
[----:B------:R-:W-:-:S05]  /*1eb90*/  IMAD.MOV.U32 R60, RZ, RZ, R65 ;  /* 0x000000ffff3c7224 */ /* 0x000fca00078e0041 */
[----:B------:R-:W-:Y:S01]  /*1eba0*/  IMAD.MOV.U32 R40, RZ, RZ, R234 ;  /* 0x000000ffff287224 */ /* 0x000fe200078e00ea */
[----:B------:R-:W-:Y:S01]  /*1ebb0*/  MOV R37, R235 ;  /* 0x000000eb00257202 */ /* 0x000fe20000000f00 */
[----:B------:R-:W-:Y:S02]  /*1ebc0*/  IMAD.MOV.U32 R234, RZ, RZ, R141 ;  /* 0x000000ffffea7224 */ /* 0x000fe400078e008d */
[----:B------:R-:W-:Y:S01]  /*1ebd0*/  IMAD.MOV.U32 R235, RZ, RZ, R140 ;  /* 0x000000ffffeb7224 */ /* 0x000fe200078e008c */
[----:B------:R-:W-:Y:S01]  /*1ebe0*/  MOV R140, R63 ;  /* 0x0000003f008c7202 */ /* 0x000fe20000000f00 */
[----:B------:R-:W-:Y:S02]  /*1ebf0*/  IMAD.MOV.U32 R141, RZ, RZ, R62 ;  /* 0x000000ffff8d7224 */ /* 0x000fe400078e003e */
[----:B------:R-:W-:Y:S01]  /*1ec00*/  IMAD.MOV.U32 R63, RZ, RZ, R66 ;  /* 0x000000ffff3f7224 */ /* 0x000fe200078e0042 */
[----:B------:R-:W-:Y:S01]  /*1ec10*/  MOV R66, R69 ;  /* 0x0000004500427202 */ /* 0x000fe20000000f00 */
[----:B------:R-:W-:-:S02]  /*1ec20*/  IMAD.MOV.U32 R62, RZ, RZ, R67 ;  /* 0x000000ffff3e7224 */ /* 0x000fc400078e0043 */
[----:B------:R-:W-:Y:S02]  /*1ec30*/  IMAD.MOV.U32 R67, RZ, RZ, R68 ;  /* 0x000000ffff437224 */ /* 0x000fe400078e0044 */
[----:B------:R-:W-:Y:S02]  /*1ec40*/  IMAD.MOV.U32 R65, RZ, RZ, R70 ;  /* 0x000000ffff417224 */ /* 0x000fe400078e0046 */
[----:B------:R-:W-:Y:S02]  /*1ec50*/  IMAD.MOV.U32 R64, RZ, RZ, R71 ;  /* 0x000000ffff407224 */ /* 0x000fe400078e0047 */
[----:B------:R-:W-:Y:S01]  /*1ec60*/  HMMA.1688.F32.TF32 R68, R240, R42, R72 ;  /* 0x0000002af044723c */ /* 0x000fe20000081048 */
[----:B------:R-:W-:Y:S01]  /*1ec70*/  IMAD.MOV.U32 R44, RZ, RZ, R248 ;  /* 0x000000ffff2c7224 */ /* 0x000fe200078e00f8 */
[----:B------:R-:W-:Y:S01]  /*1ec80*/  MOV R45, R249 ;  /* 0x000000f9002d7202 */ /* 0x000fe20000000f00 */
[----:B------:R-:W-:Y:S02]  /*1ec90*/  IMAD.MOV.U32 R165, RZ, RZ, R250 ;  /* 0x000000ffffa57224 */ /* 0x000fe400078e00fa */
[----:B------:R-:W-:-:S14]  /*1eca0*/  IMAD.MOV.U32 R164, RZ, RZ, R251 ;  /* 0x000000ffffa47224 */ /* 0x000fdc00078e00fb */
[----:B------:R-:W-:Y:S01]  /*1ecb0*/  MOV R251, R68 ;  /* 0x0000004400fb7202 */ /* 0x000fe20000000f00 */
[----:B------:R-:W-:Y:S01]  /*1ecc0*/  IMAD.MOV.U32 R250, RZ, RZ, R69 ;  /* 0x000000fffffa7224 */ /* 0x000fe200078e0045 */
[----:B------:R-:W-:Y:S01]  /*1ecd0*/  MOV R248, R71 ;  /* 0x0000004700f87202 */ /* 0x000fe20000000f00 */
[----:B------:R-:W-:Y:S02]  /*1ece0*/  IMAD.MOV.U32 R249, RZ, RZ, R70 ;  /* 0x000000fffff97224 */ /* 0x000fe400078e0046 */
[----:B------:R-:W-:-:S15]  /*1ecf0*/  HMMA.1688.F32.TF32 R68, R240, R38, R120 ;  /* 0x00000026f044723c */ /* 0x000fde0000081078 */
[----:B------:R-:W-:-:S04]  /*1ed00*/  NOP ;  /* 0x0000000000007918 */ /* 0x000fc80000000000 */
[----:B------:R-:W-:Y:S04]  /*1ed10*/  STL [R1+0x10b4], R70 ;  /* 0x0010b44601007387 */ /* 0x000fe80000100800 */
[----:B------:R-:W-:Y:S04]  /*1ed20*/  STL [R1+0x10b0], R71 ;  /* 0x0010b04701007387 */ /* 0x000fe80000100800 */
[----:B------:R-:W-:Y:S04]  /*1ed30*/  STL.64 [R1+0x1d0], R88 ;  /* 0x0001d05801007387 */ /* 0x000fe80000100a00 */
[----:B------:R1:W-:Y:S02]  /*1ed40*/  STL.64 [R1+0x1d8], R90 ;  /* 0x0001d85a01007387 */ /* 0x0003e40000100a00 */
[----:B-1----:R-:W-:Y:S02]  /*1ed50*/  HMMA.1688.F32.TF32 R88, R244, R114, R96 ;  /* 0x00000072f458723c */ /* 0x002fe40000081060 */
[----:B------:R-:W-:Y:S01]  /*1ed60*/  STL.64 [R1+0x1c0], R92 ;  /* 0x0001c05c01007387 */ /* 0x000fe20000100a00 */
[----:B------:R-:W-:Y:S01]  /*1ed70*/  IMAD.MOV.U32 R72, RZ, RZ, R63 ;  /* 0x000000ffff487224 */ /* 0x000fe200078e003f */
[----:B------:R-:W-:Y:S01]  /*1ed80*/  MOV R74, R61 ;  /* 0x0000003d004a7202 */ /* 0x000fe20000000f00 */
[----:B------:R-:W-:-:S14]  /*1ed90*/  IMAD.MOV.U32 R73, RZ, RZ, R62 ;  /* 0x000000ffff497224 */ /* 0x000fdc00078e003e */
[----:B------:R-:W-:Y:S01]  /*1eda0*/  MOV R70, R88 ;  /* 0x0000005800467202 */ /* 0x000fe20000000f00 */
[----:B------:R1:W-:Y:S01]  /*1edb0*/  STL.64 [R1+0x1b8], R90 ;  /* 0x0001b85a01007387 */ /* 0x0003e20000100a00 */
[----:B------:R-:W-:Y:S02]  /*1edc0*/  IMAD.MOV.U32 R71, RZ, RZ, R89 ;  /* 0x000000ffff477224 */ /* 0x000fe400078e0059 */
[----:B-1----:R-:W-:Y:S01]  /*1edd0*/  HMMA.1688.F32.TF32 R88, R244, R110, R100 ;  /* 0x0000006ef458723c */ /* 0x002fe20000081064 */
[----:B------:R-:W-:Y:S01]  /*1ede0*/  IMAD.MOV.U32 R75, RZ, RZ, R60 ;  /* 0x000000ffff4b7224 */ /* 0x000fe200078e003c */
[----:B------:R-:W-:Y:S01]  /*1edf0*/  MOV R61, R235 ;  /* 0x000000eb003d7202 */ /* 0x000fe20000000f00 */
[----:B------:R-:W-:Y:S02]  /*1ee00*/  IMAD.MOV.U32 R60, RZ, RZ, R234 ;  /* 0x000000ffff3c7224 */ /* 0x000fe400078e00ea */
[----:B------:R-:W-:Y:S02]  /*1ee10*/  IMAD.MOV.U32 R62, RZ, RZ, R117 ;  /* 0x000000ffff3e7224 */ /* 0x000fe400078e0075 */
[----:B------:R-:W-:Y:S01]  /*1ee20*/  IMAD.MOV.U32 R63, RZ, RZ, R116 ;  /* 0x000000ffff3f7224 */ /* 0x000fe200078e0074 */
[----:B------:R-:W-:Y:S01]  /*1ee30*/  MOV R36, R232 ;  /* 0x000000e800247202 */ /* 0x000fe20000000f00 */
[----:B------:R-:W-:Y:S01]  /*1ee40*/  IMAD.MOV.U32 R41, RZ, RZ, R233 ;  /* 0x000000ffff297224 */ /* 0x000fe200078e00e9 */
[----:B------:R-:W-:Y:S01]  /*1ee50*/  MOV R121, R113 ;  /* 0x0000007100797202 */ /* 0x000fe20000000f00 */
[----:B------:R-:W-:Y:S01]  /*1ee60*/  IMAD.MOV.U32 R122, RZ, RZ, R112 ;  /* 0x000000ffff7a7224 */ /* 0x000fe200078e0070 */
[----:B------:R-:W-:Y:S01]  /*1ee70*/  HMMA.1688.F32.TF32 R232, R240, R166, R192 ;  /* 0x000000a6f0e8723c */ /* 0x000fe200000810c0 */
[----:B------:R-:W-:Y:S01]  /*1ee80*/  MOV R192, R72 ;  /* 0x0000004800c07202 */ /* 0x000fe20000000f00 */
[----:B------:R-:W-:Y:S01]  /*1ee90*/  IMAD.MOV.U32 R193, RZ, RZ, R73 ;  /* 0x000000ffffc17224 */ /* 0x000fe200078e0049 */
[----:B------:R-:W-:Y:S01]  /*1eea0*/  MOV R195, R75 ;  /* 0x0000004b00c37202 */ /* 0x000fe20000000f00 */
[----:B------:R-:W-:Y:S01]  /*1eeb0*/  IMAD.MOV.U32 R194, RZ, RZ, R74 ;  /* 0x000000ffffc27224 */ /* 0x000fe200078e004a */
[----:B------:R-:W-:Y:S01]  /*1eec0*/  MOV R75, R62 ;  /* 0x0000003e004b7202 */ /* 0x000fe20000000f00 */
[----:B------:R-:W-:Y:S01]  /*1eed0*/  IMAD.MOV.U32 R73, RZ, RZ, R60 ;  /* 0x000000ffff497224 */ /* 0x000fe200078e003c */
[----:B------:R1:W-:Y:S01]  /*1eee0*/  STL.64 [R1+0x1a0], R88 ;  /* 0x0001a05801007387 */ /* 0x0003e20000100a00 */
[----:B------:R-:W-:Y:S01]  /*1eef0*/  IMAD.MOV.U32 R113, RZ, RZ, R90 ;  /* 0x000000ffff717224 */ /* 0x000fe200078e005a */
[----:B------:R-:W-:Y:S01]  /*1ef00*/  MOV R112, R91 ;  /* 0x0000005b00707202 */ /* 0x000fe20000000f00 */
[----:B------:R-:W-:Y:S01]  /*1ef10*/  IMAD.MOV.U32 R74, RZ, RZ, R61 ;  /* 0x000000ffff4a7224 */ /* 0x000fe200078e003d */
[----:B------:R-:W-:Y:S01]  /*1ef20*/  LDS R60, [R0+UR17+0x5180] ;  /* 0x00518011003c7984 */ /* 0x000fe20008000800 */
[----:B------:R-:W-:-:S03]  /*1ef30*/  IMAD.MOV.U32 R72, RZ, RZ, R63 ;  /* 0x000000ffff487224 */ /* 0x000fc600078e003f */
[----:B------:R-:W-:Y:S01]  /*1ef40*/  LDS R62, [R0+UR17+0x5980] ;  /* 0x00598011003e7984 */ /* 0x000fe20008000800 */
[----:B-1----:R-:W-:Y:S03]  /*1ef50*/  HMMA.1688.F32.TF32 R88, R244, R46, R104 ;  /* 0x0000002ef458723c */ /* 0x002fe60000081068 */
[----:B------:R-:W-:Y:S04]  /*1ef60*/  LDS R61, [R2+UR17+0x5180] ;  /* 0x00518011023d7984 */ /* 0x000fe80008000800 */
[----:B------:R-:W1:Y:S04]  /*1ef70*/  LDS R63, [R2+UR17+0x5980] ;  /* 0x00598011023f7984 */ /* 0x000e680008000800 */
[----:B------:R-:W-:Y:S04]  /*1ef80*/  LDS R104, [R252+UR17+0x5080] ;  /* 0x00508011fc687984 */ /* 0x000fe80008000800 */
[----:B------:R-:W-:Y:S04]  /*1ef90*/  LDS R106, [R252+UR17+0x5880] ;  /* 0x00588011fc6a7984 */ /* 0x000fe80008000800 */
[----:B------:R-:W-:Y:S01]  /*1efa0*/  LDS R105, [R3+UR17+0x5080] ;  /* 0x0050801103697984 */ /* 0x000fe20008000800 */
[----:B------:R-:W-:-:S03]  /*1efb0*/  IMAD.MOV.U32 R117, RZ, RZ, R90 ;  /* 0x000000ffff757224 */ /* 0x000fc600078e005a */
[----:B------:R2:W-:Y:S01]  /*1efc0*/  STL.64 [R1+0x190], R88 ;  /* 0x0001905801007387 */ /* 0x0005e20000100a00 */
[----:B------:R-:W-:-:S03]  /*1efd0*/  IMAD.MOV.U32 R116, RZ, RZ, R91 ;  /* 0x000000ffff747224 */ /* 0x000fc600078e005b */
[----:B------:R-:W-:Y:S01]  /*1efe0*/  LDS R107, [R3+UR17+0x5880] ;  /* 0x00588011036b7984 */ /* 0x000fe20008000800 */
[C---:B--2---:R-:W-:Y:S08]  /*1eff0*/  HMMA.1688.F32.TF32 R88, R244.reuse, R42, R16 ;  /* 0x0000002af458723c */ /* 0x044ff00000081010 */
[----:B------:R-:W-:Y:S11]  /*1f000*/  HMMA.1688.F32.TF32 R16, R244, R166, R188 ;  /* 0x000000a6f410723c */ /* 0x000ff600000810bc */
[----:B------:R-:W-:Y:S04]  /*1f010*/  STL.64 [R1+0x180], R88 ;  /* 0x0001805801007387 */ /* 0x000fe80000100a00 */
[----:B------:R1:W-:Y:S02]  /*1f020*/  STL.64 [R1+0x188], R90 ;  /* 0x0001885a01007387 */ /* 0x0003e40000100a00 */
[C---:B-1----:R-:W-:Y:S08]  /*1f030*/  HMMA.1688.F32.TF32 R88, R60.reuse, R118, R48 ;  /* 0x000000763c58723c */ /* 0x042ff00000081030 */
[C---:B------:R-:W-:Y:S01]  /*1f040*/  HMMA.1688.F32.TF32 R48, R60.reuse, R142, R80 ;  /* 0x0000008e3c30723c */ /* 0x040fe20000081050 */
[----:B------:R-:W-:Y:S04]  /*1f050*/  STL.64 [R1+0x170], R20 ;  /* 0x0001701401007387 */ /* 0x000fe80000100a00 */
[----:B------:R-:W-:Y:S04]  /*1f060*/  STL.64 [R1+0x178], R22 ;  /* 0x0001781601007387 */ /* 0x000fe80000100a00 */
[----:B------:R-:W-:Y:S01]  /*1f070*/  STL.64 [R1+0x160], R16 ;  /* 0x0001601001007387 */ /* 0x000fe20000100a00 */
[C---:B------:R-:W-:Y:S03]  /*1f080*/  HMMA.1688.F32.TF32 R80, R60.reuse, R114, R84 ;  /* 0x000000723c50723c */ /* 0x040fe60000081054 */
[----:B------:R-:W-:Y:S04]  /*1f090*/  STL.64 [R1+0x168], R18 ;  /* 0x0001681201007387 */ /* 0x000fe80000100a00 */
[----:B------:R-:W-:Y:S01]  /*1f0a0*/  STL.64 [R1+0x250], R88 ;  /* 0x0002505801007387 */ /* 0x000fe20000100a00 */
[C---:B------:R-:W-:Y:S03]  /*1f0b0*/  HMMA.1688.F32.TF32 R52, R60.reuse, R110, R52 ;  /* 0x0000006e3c34723c */ /* 0x040fe60000081034 */
[----:B------:R-:W-:Y:S04]  /*1f0c0*/  STL.64 [R1+0x258], R90 ;  /* 0x0002585a01007387 */ /* 0x000fe80000100a00 */
[----:B------:R-:W-:Y:S04]  /*1f0d0*/  STL.64 [R1+0x240], R48 ;  /* 0x0002403001007387 */ /* 0x000fe80000100a00 */
[----:B------:R1:W-:Y:S04]  /*1f0e0*/  STL.64 [R1+0x248], R50 ;  /* 0x0002483201007387 */ /* 0x0003e80000100a00 */
[----:B------:R-:W-:Y:S04]  /*1f0f0*/  LDS R20, [R252+UR17+0x5000] ;  /* 0x00500011fc147984 */ /* 0x000fe80008000800 */
[----:B------:R-:W-:Y:S04]  /*1f100*/  LDS R22, [R252+UR17+0x5800] ;  /* 0x00580011fc167984 */ /* 0x000fe80008000800 */
[----:B------:R-:W-:Y:S01]  /*1f110*/  LDS R21, [R3+UR17+0x5000] ;  /* 0x0050001103157984 */ /* 0x000fe20008000800 */
[C---:B-1----:R-:W-:Y:S03]  /*1f120*/  HMMA.1688.F32.TF32 R48, R60.reuse, R46, R132 ;  /* 0x0000002e3c30723c */ /* 0x042fe60000081084 */
[----:B------:R-:W1:Y:S04]  /*1f130*/  LDS R23, [R3+UR17+0x5800] ;  /* 0x0058001103177984 */ /* 0x000e680008000800 */
[----:B------:R-:W-:Y:S04]  /*1f140*/  LDS R16, [R252+UR17+0x5100] ;  /* 0x00510011fc107984 */ /* 0x000fe80008000800 */
[----:B------:R-:W-:Y:S04]  /*1f150*/  LDS R18, [R252+UR17+0x5900] ;  /* 0x00590011fc127984 */ /* 0x000fe80008000800 */
[----:B------:R-:W-:Y:S04]  /*1f160*/  LDS R17, [R3+UR17+0x5100] ;  /* 0x0051001103117984 */ /* 0x000fe80008000800 */
[----:B------:R-:W2:Y:S04]  /*1f170*/  LDS R19, [R3+UR17+0x5900] ;  /* 0x0059001103137984 */ /* 0x000ea80008000800 */
[----:B------:R-:W-:Y:S04]  /*1f180*/  STL.64 [R1+0x230], R80 ;  /* 0x0002305001007387 */ /* 0x000fe80000100a00 */
[----:B------:R3:W-:Y:S04]  /*1f190*/  STL.64 [R1+0x238], R82 ;  /* 0x0002385201007387 */ /* 0x0007e80000100a00 */
[----:B------:R-:W-:Y:S04]  /*1f1a0*/  STL.64 [R1+0x220], R52 ;  /* 0x0002203401007387 */ /* 0x000fe80000100a00 */
[----:B------:R4:W-:Y:S01]  /*1f1b0*/  STL.64 [R1+0x228], R54 ;  /* 0x0002283601007387 */ /* 0x0009e20000100a00 */
[C---:B---3--:R-:W-:Y:S03]  /*1f1c0*/  HMMA.1688.F32.TF32 R80, R60.reuse, R42, R168 ;  /* 0x0000002a3c50723c */ /* 0x048fe600000810a8 */
[----:B------:R-:W-:Y:S04]  /*1f1d0*/  STL.64 [R1+0x210], R48 ;  /* 0x0002103001007387 */ /* 0x000fe80000100a00 */
[----:B------:R3:W-:Y:S01]  /*1f1e0*/  STL.64 [R1+0x218], R50 ;  /* 0x0002183201007387 */ /* 0x0007e20000100a00 */
[C---:B----4-:R-:W-:Y:S08]  /*1f1f0*/  HMMA.1688.F32.TF32 R52, R60.reuse, R38, R180 ;  /* 0x000000263c34723c */ /* 0x050ff000000810b4 */
[----:B---3--:R-:W-:Y:S03]  /*1f200*/  HMMA.1688.F32.TF32 R48, R60, R166, R204 ;  /* 0x000000a63c30723c */ /* 0x008fe600000810cc */
[----:B------:R-:W-:Y:S01]  /*1f210*/  STL.64 [R1+0x200], R80 ;  /* 0x0002005001007387 */ /* 0x000fe20000100a00 */
[----:B------:R-:W-:Y:S01]  /*1f220*/  IMAD.MOV.U32 R189, RZ, RZ, R203 ;  /* 0x000000ffffbd7224 */ /* 0x000fe200078e00cb */
[----:B------:R-:W-:-:S02]  /*1f230*/  MOV R191, R201 ;  /* 0x000000c900bf7202 */ /* 0x000fc40000000f00 */
[----:B------:R-:W-:Y:S01]  /*1f240*/  STL.64 [R1+0x208], R82 ;  /* 0x0002085201007387 */ /* 0x000fe20000100a00 */
[----:B------:R-:W-:Y:S02]  /*1f250*/  IMAD.MOV.U32 R190, RZ, RZ, R202 ;  /* 0x000000ffffbe7224 */ /* 0x000fe400078e00ca */
[----:B------:R-:W-:Y:S01]  /*1f260*/  IMAD.MOV.U32 R188, RZ, RZ, R200 ;  /* 0x000000ffffbc7224 */ /* 0x000fe200078e00c8 */
[----:B------:R-:W-:Y:S01]  /*1f270*/  STL.64 [R1+0x1f0], R52 ;  /* 0x0001f03401007387 */ /* 0x000fe20000100a00 */
[C---:B-1----:R-:W-:Y:S03]  /*1f280*/  HMMA.1688.F32.TF32 R200, R20.reuse, R118, R208 ;  /* 0x0000007614c8723c */ /* 0x042fe600000810d0 */
[----:B------:R1:W-:Y:S05]  /*1f290*/  STL.64 [R1+0x1f8], R54 ;  /* 0x0001f83601007387 */ /* 0x0003ea0000100a00 */
[C---:B------:R-:W-:Y:S01]  /*1f2a0*/  HMMA.1688.F32.TF32 R132, R20.reuse, R42, R184 ;  /* 0x0000002a1484723c */ /* 0x040fe200000810b8 */
[----:B------:R-:W-:Y:S04]  /*1f2b0*/  STL.64 [R1+0x1e0], R48 ;  /* 0x0001e03001007387 */ /* 0x000fe80000100a00 */
[----:B------:R3:W-:Y:S03]  /*1f2c0*/  STL.64 [R1+0x1e8], R50 ;  /* 0x0001e83201007387 */ /* 0x0007e60000100a00 */
[-C--:B------:R-:W-:Y:S08]  /*1f2d0*/  HMMA.1688.F32.TF32 R204, R20, R142.reuse, R212 ;  /* 0x0000008e14cc723c */ /* 0x080ff000000810d4 */
[----:B--2---:R-:W-:Y:S01]  /*1f2e0*/  HMMA.1688.F32.TF32 R8, R16, R142, R8 ;  /* 0x0000008e1008723c */ /* 0x004fe20000081008 */
[----:B------:R-:W-:Y:S01]  /*1f2f0*/  IMAD.MOV.U32 R241, RZ, RZ, R192 ;  /* 0x000000fffff17224 */ /* 0x000fe200078e00c0 */
[----:B------:R-:W-:Y:S01]  /*1f300*/  MOV R242, R193 ;  /* 0x000000c100f27202 */ /* 0x000fe20000000f00 */
[----:B------:R-:W-:-:S02]  /*1f310*/  IMAD.MOV.U32 R243, RZ, RZ, R194 ;  /* 0x000000fffff37224 */ /* 0x000fc400078e00c2 */
[----:B------:R-:W-:-:S03]  /*1f320*/  IMAD.MOV.U32 R240, RZ, RZ, R195 ;  /* 0x000000fffff07224 */ /* 0x000fc600078e00c3 */
[----:B------:R-:W-:Y:S01]  /*1f330*/  HMMA.1688.F32.TF32 R100, R104, R38, R124 ;  /* 0x000000266864723c */ /* 0x000fe2000008107c */
[----:B------:R-:W-:Y:S01]  /*1f340*/  IMAD.MOV.U32 R123, RZ, RZ, R109 ;  /* 0x000000ffff7b7224 */ /* 0x000fe200078e006d */
[----:B------:R-:W-:-:S06]  /*1f350*/  MOV R120, R108 ;  /* 0x0000006c00787202 */ /* 0x000fcc0000000f00 */
[C---:B------:R-:W-:Y:S08]  /*1f360*/  HMMA.1688.F32.TF32 R84, R104.reuse, R114, R152 ;  /* 0x000000726854723c */ /* 0x040ff00000081098 */
[----:B------:R-:W-:Y:S01]  /*1f370*/  HMMA.1688.F32.TF32 R88, R104, R110, R148 ;  /* 0x0000006e6858723c */ /* 0x000fe20000081094 */
[----:B------:R-:W-:Y:S01]  /*1f380*/  IMAD.MOV.U32 R180, RZ, RZ, R67 ;  /* 0x000000ffffb47224 */ /* 0x000fe200078e0043 */
[----:B------:R-:W-:Y:S01]  /*1f390*/  MOV R182, R65 ;  /* 0x0000004100b67202 */ /* 0x000fe20000000f00 */
[----:B------:R-:W-:Y:S01]  /*1f3a0*/  IMAD.MOV.U32 R181, RZ, RZ, R66 ;  /* 0x000000ffffb57224 */ /* 0x000fe200078e0042 */
[----:B------:R-:W-:Y:S04]  /*1f3b0*/  LDS R60, [R252+UR17+0x6000] ;  /* 0x00600011fc3c7984 */ /* 0x000fe80008000800 */
[C---:B------:R-:W-:Y:S01]  /*1f3c0*/  HMMA.1688.F32.TF32 R208, R20.reuse, R114, R216 ;  /* 0x0000007214d0723c */ /* 0x040fe200000810d8 */
[----:B------:R-:W-:Y:S01]  /*1f3d0*/  IMAD.MOV.U32 R183, RZ, RZ, R64 ;  /* 0x000000ffffb77224 */ /* 0x000fe200078e0040 */
[----:B------:R-:W-:Y:S04]  /*1f3e0*/  LDS R62, [R252+UR17+0x6800] ;  /* 0x00680011fc3e7984 */ /* 0x000fe80008000800 */
[----:B------:R-:W-:Y:S02]  /*1f3f0*/  LDS R61, [R3+UR17+0x6000] ;  /* 0x00600011033d7984 */ /* 0x000fe40008000800 */
[C---:B------:R-:W-:Y:S02]  /*1f400*/  HMMA.1688.F32.TF32 R212, R20.reuse, R110, R196 ;  /* 0x0000006e14d4723c */ /* 0x040fe400000810c4 */
[----:B------:R-:W-:Y:S06]  /*1f410*/  LDS R63, [R3+UR17+0x6800] ;  /* 0x00680011033f7984 */ /* 0x000fec0008000800 */
[C---:B-1----:R-:W-:Y:S08]  /*1f420*/  HMMA.1688.F32.TF32 R52, R20.reuse, R38, R176 ;  /* 0x000000261434723c */ /* 0x042ff000000810b0 */
[----:B---3--:R-:W-:Y:S01]  /*1f430*/  HMMA.1688.F32.TF32 R48, R20, R166, R172 ;  /* 0x000000a61430723c */ /* 0x008fe200000810ac */
[----:B------:R-:W-:Y:S01]  /*1f440*/  IMAD.MOV.U32 R168, RZ, RZ, R243 ;  /* 0x000000ffffa87224 */ /* 0x000fe200078e00f3 */
[----:B------:R-:W-:Y:S01]  /*1f450*/  MOV R170, R241 ;  /* 0x000000f100aa7202 */ /* 0x000fe20000000f00 */
[----:B------:R-:W-:-:S02]  /*1f460*/  IMAD.MOV.U32 R169, RZ, RZ, R240 ;  /* 0x000000ffffa97224 */ /* 0x000fc400078e00f0 */
[----:B------:R-:W-:Y:S02]  /*1f470*/  IMAD.MOV.U32 R171, RZ, RZ, R242 ;  /* 0x000000ffffab7224 */ /* 0x000fe400078e00f2 */
[----:B------:R-:W-:Y:S01]  /*1f480*/  IMAD.MOV.U32 R109, RZ, RZ, R94 ;  /* 0x000000ffff6d7224 */ /* 0x000fe200078e005e */
[----:B------:R-:W-:Y:S01]  /*1f490*/  HMMA.1688.F32.TF32 R216, R20, R46, R228 ;  /* 0x0000002e14d8723c */ /* 0x000fe200000810e4 */
[----:B------:R-:W-:Y:S01]  /*1f4a0*/  IMAD.MOV.U32 R108, RZ, RZ, R95 ;  /* 0x000000ffff6c7224 */ /* 0x000fe200078e005f */
[----:B------:R-:W-:Y:S01]  /*1f4b0*/  MOV R193, R120 ;  /* 0x0000007800c17202 */ /* 0x000fe20000000f00 */
[----:B------:R-:W-:Y:S01]  /*1f4c0*/  IMAD.MOV.U32 R194, RZ, RZ, R121 ;  /* 0x000000ffffc27224 */ /* 0x000fe200078e0079 */
[----:B------:R-:W-:Y:S01]  /*1f4d0*/  MOV R192, R123 ;  /* 0x0000007b00c07202 */ /* 0x000fe20000000f00 */
[----:B------:R-:W-:Y:S01]  /*1f4e0*/  IMAD.MOV.U32 R195, RZ, RZ, R122 ;  /* 0x000000ffffc37224 */ /* 0x000fe200078e007a */
[----:B------:R-:W-:Y:S02]  /*1f4f0*/  LDS R64, [R252+UR17+0x5180] ;  /* 0x00518011fc407984 */ /* 0x000fe40008000800 */
[C---:B------:R-:W-:Y:S02]  /*1f500*/  HMMA.1688.F32.TF32 R20, R16.reuse, R118, R4 ;  /* 0x000000761014723c */ /* 0x040fe40000081004 */
[----:B------:R-:W-:Y:S04]  /*1f510*/  LDS R66, [R252+UR17+0x5980] ;  /* 0x00598011fc427984 */ /* 0x000fe80008000800 */
[----:B------:R-:W-:Y:S02]  /*1f520*/  LDS R65, [R3+UR17+0x5180] ;  /* 0x0051801103417984 */ /* 0x000fe40008000800 */
[----:B------:R-:W-:Y:S01]  /*1f530*/  HMMA.1688.F32.TF32 R4, R16, R114, R12 ;  /* 0x000000721004723c */ /* 0x000fe2000008100c */
[----:B------:R-:W-:Y:S01]  /*1f540*/  MOV R124, R168 ;  /* 0x000000a8007c7202 */ /* 0x000fe20000000f00 */
[----:B------:R-:W1:Y:S04]  /*1f550*/  LDS R67, [R3+UR17+0x5980] ;  /* 0x0059801103437984 */ /* 0x000e680008000800 */
[----:B------:R-:W-:Y:S02]  /*1f560*/  LDS R196, [R0+UR17+0x6000] ;  /* 0x0060001100c47984 */ /* 0x000fe40008000800 */
[----:B------:R-:W-:Y:S02]  /*1f570*/  HMMA.1688.F32.TF32 R80, R104, R142, R160 ;  /* 0x0000008e6850723c */ /* 0x000fe400000810a0 */
[----:B------:R-:W-:Y:S04]  /*1f580*/  LDS R198, [R0+UR17+0x6800] ;  /* 0x0068001100c67984 */ /* 0x000fe80008000800 */
[----:B------:R-:W-:Y:S04]  /*1f590*/  STL.64 [R1+0x20], R20 ;  /* 0x0000201401007387 */ /* 0x000fe80000100a00 */
[----:B------:R-:W-:Y:S04]  /*1f5a0*/  STL.64 [R1+0x28], R22 ;  /* 0x0000281601007387 */ /* 0x000fe80000100a00 */
[----:B------:R-:W-:Y:S04]  /*1f5b0*/  STL.64 [R1+0x10], R8 ;  /* 0x0000100801007387 */ /* 0x000fe80000100a00 */
[----:B------:R-:W-:Y:S04]  /*1f5c0*/  STL.64 [R1+0x18], R10 ;  /* 0x0000180a01007387 */ /* 0x000fe80000100a00 */
[----:B------:R-:W-:Y:S04]  /*1f5d0*/  STL.64 [R1], R4 ;  /* 0x0000000401007387 */ /* 0x000fe80000100a00 */
[----:B------:R-:W-:Y:S04]  /*1f5e0*/  STL.64 [R1+0x8], R6 ;  /* 0x0000080601007387 */ /* 0x000fe80000100a00 */
[----:B------:R-:W2:Y:S04]  /*1f5f0*/  LDL.LU R187, [R1+0xe9c] ;  /* 0x000e9c0001bb7983 */ /* 0x000ea80000300800 */
[----:B------:R-:W3:Y:S01]  /*1f600*/  LDL.LU R172, [R1+0x80] ;  /* 0x0000800001ac7983 */ /* 0x000ee20000300800 */
[----:B------:R-:W-:-:S03]  /*1f610*/  IMAD.MOV.U32 R125, RZ, RZ, R169 ;  /* 0x000000ffff7d7224 */ /* 0x000fc600078e00a9 */
[----:B------:R-:W3:Y:S01]  /*1f620*/  LDL.LU R173, [R1+0x84] ;  /* 0x0000840001ad7983 */ /* 0x000ee20000300800 */
[----:B------:R-:W-:-:S03]  /*1f630*/  IMAD.MOV.U32 R126, RZ, RZ, R170 ;  /* 0x000000ffff7e7224 */ /* 0x000fc600078e00aa */
[----:B------:R-:W3:Y:S01]  /*1f640*/  LDL.LU R174, [R1+0x88] ;  /* 0x0000880001ae7983 */ /* 0x000ee20000300800 */
[----:B------:R-:W-:-:S03]  /*1f650*/  MOV R127, R171 ;  /* 0x000000ab007f7202 */ /* 0x000fc60000000f00 */
[----:B------:R-:W3:Y:S01]  /*1f660*/  LDL.LU R175, [R1+0x8c] ;  /* 0x00008c0001af7983 */ /* 0x000ee20000300800 */
[----:B------:R-:W-:Y:S01]  /*1f670*/  MOV R170, R57 ;  /* 0x0000003900aa7202 */ /* 0x000fe20000000f00 */
[----:B------:R-:W-:Y:S02]  /*1f680*/  IMAD.MOV.U32 R171, RZ, RZ, R56 ;  /* 0x000000ffffab7224 */ /* 0x000fe400078e0038 */
[----:B------:R-:W4:Y:S04]  /*1f690*/  LDL.LU R168, [R1+0x90] ;  /* 0x0000900001a87983 */ /* 0x000f280000300800 */
[----:B------:R-:W4:Y:S04]  /*1f6a0*/  LDL.LU R169, [R1+0x94] ;  /* 0x0000940001a97983 */ /* 0x000f280000300800 */
[----:B------:R-:W3:Y:S04]  /*1f6b0*/  LDL.LU R57, [R1+0x10fc] ;  /* 0x0010fc0001397983 */ /* 0x000ee80000300800 */
[----:B------:R-:W4:Y:S04]  /*1f6c0*/  LDL.LU R56, [R1+0x10f8] ;  /* 0x0010f80001387983 */ /* 0x000f280000300800 */
[----:B------:R-:W4:Y:S04]  /*1f6d0*/  LDL.LU R152, [R1+0xd0] ;  /* 0x0000d00001987983 */ /* 0x000f280000300800 */
[----:B------:R-:W4:Y:S04]  /*1f6e0*/  LDL.LU R153, [R1+0xd4] ;  /* 0x0000d40001997983 */ /* 0x000f280000300800 */
[----:B------:R-:W4:Y:S04]  /*1f6f0*/  LDL.LU R154, [R1+0xd8] ;  /* 0x0000d800019a7983 */ /* 0x000f280000300800 */
[----:B------:R-:W4:Y:S01]  /*1f700*/  LDL.LU R155, [R1+0xdc] ;  /* 0x0000dc00019b7983 */ /* 0x000f220000300800 */
[C---:B------:R-:W-:Y:S03]  /*1f710*/  HMMA.1688.F32.TF32 R92, R104.reuse, R46, R144 ;  /* 0x0000002e685c723c */ /* 0x040fe60000081090 */
[----:B------:R-:W4:Y:S04]  /*1f720*/  LDL.LU R148, [R1+0xe0] ;  /* 0x0000e00001947983 */ /* 0x000f280000300800 */
[----:B------:R-:W4:Y:S04]  /*1f730*/  LDL.LU R149, [R1+0xe4] ;  /* 0x0000e40001957983 */ /* 0x000f280000300800 */
[----:B------:R-:W4:Y:S04]  /*1f740*/  LDL.LU R150, [R1+0xe8] ;  /* 0x0000e80001967983 */ /* 0x000f280000300800 */
[----:B------:R-:W4:Y:S01]  /*1f750*/  LDL.LU R151, [R1+0xec] ;  /* 0x0000ec0001977983 */ /* 0x000f220000300800 */
[----:B------:R-:W-:Y:S03]  /*1f760*/  HMMA.1688.F32.TF32 R120, R104, R118, R156 ;  /* 0x000000766878723c */ /* 0x000fe6000008109c */
[----:B------:R-:W4:Y:S04]  /*1f770*/  LDL.LU R144, [R1+0xf0] ;  /* 0x0000f00001907983 */ /* 0x000f280000300800 */
[----:B------:R-:W4:Y:S04]  /*1f780*/  LDL.LU R145, [R1+0xf4] ;  /* 0x0000f40001917983 */ /* 0x000f280000300800 */
[----:B------:R-:W4:Y:S04]  /*1f790*/  LDL.LU R146, [R1+0xf8] ;  /* 0x0000f80001927983 */ /* 0x000f280000300800 */
[----:B------:R-:W4:Y:S01]  /*1f7a0*/  LDL.LU R147, [R1+0xfc] ;  /* 0x0000fc0001937983 */ /* 0x000f220000300800 */
[----:B------:R-:W-:-:S03]  /*1f7b0*/  IMAD.MOV.U32 R176, RZ, RZ, R58 ;  /* 0x000000ffffb07224 */ /* 0x000fc600078e003a */
[----:B------:R-:W4:Y:S01]  /*1f7c0*/  LDL.LU R156, [R1+0xc0] ;  /* 0x0000c000019c7983 */ /* 0x000f220000300800 */
[----:B------:R-:W-:-:S03]  /*1f7d0*/  MOV R177, R59 ;  /* 0x0000003b00b17202 */ /* 0x000fc60000000f00 */
        /* <DEDUP_REMOVED lines=10> */
[----:B------:R-:W-:Y:S01]  /*1f880*/  IMAD.MOV.U32 R230, RZ, RZ, R249 ;  /* 0x000000ffffe67224 */ /* 0x000fe200078e00f9 */
[C---:B------:R-:W-:Y:S01]  /*1f890*/  HMMA.1688.F32.TF32 R244, R16.reuse, R46, R28 ;  /* 0x0000002e10f4723c */ /* 0x040fe2000008101c */
[----:B------:R-:W-:Y:S01]  /*1f8a0*/  IMAD.MOV.U32 R184, RZ, RZ, R192 ;  /* 0x000000ffffb87224 */ /* 0x000fe200078e00c0 */
[----:B------:R-:W-:Y:S01]  /*1f8b0*/  MOV R186, R194 ;  /* 0x000000c200ba7202 */ /* 0x000fe20000000f00 */
[----:B------:R-:W-:Y:S01]  /*1f8c0*/  IMAD.MOV.U32 R185, RZ, RZ, R193 ;  /* 0x000000ffffb97224 */ /* 0x000fe200078e00c1 */
[----:B------:R-:W-:Y:S04]  /*1f8d0*/  LDS R197, [R2+UR17+0x6000] ;  /* 0x0060001102c57984 */ /* 0x000fe80008000800 */
[C---:B------:R-:W-:Y:S01]  /*1f8e0*/  HMMA.1688.F32.TF32 R240, R16.reuse, R42, R32 ;  /* 0x0000002a10f0723c */ /* 0x040fe20000081020 */
[----:B------:R-:W-:Y:S07]  /*1f8f0*/  LDS R199, [R2+UR17+0x6800] ;  /* 0x0068001102c77984 */ /* 0x000fee0008000800 */
[C---:B------:R-:W-:Y:S08]  /*1f900*/  HMMA.1688.F32.TF32 R220, R16.reuse, R38, R220 ;  /* 0x0000002610dc723c */ /* 0x040ff000000810dc */
[----:B------:R-:W-:Y:S08]  /*1f910*/  HMMA.1688.F32.TF32 R224, R16, R166, R224 ;  /* 0x000000a610e0723c */ /* 0x000ff000000810e0 */
[----:B------:R-:W-:Y:S01]  /*1f920*/  HMMA.1688.F32.TF32 R96, R104, R42, R128 ;  /* 0x0000002a6860723c */ /* 0x000fe20000081080 */
[----:B--2---:R-:W2:Y:S04]  /*1f930*/  LDSM.16.M88.4 R4, [R187+UR12+0x10080] ;  /* 0x0100800cbb04783b */ /* 0x004ea80008000200 */
[----:B------:R-:W1:Y:S04]  /*1f940*/  LDSM.16.M88.4 R8, [R187+UR12+0x10880] ;  /* 0x0108800cbb08783b */ /* 0x000e680008000200 */
[----:B------:R-:W1:Y:S04]  /*1f950*/  LDSM.16.M88.4 R12, [R187+UR12+0x11080] ;  /* 0x0110800cbb0c783b */ /* 0x000e680008000200 */
[----:B------:R-:W-:Y:S01]  /*1f960*/  LDSM.16.M88.4 R20, [R187+UR12+0x12080] ;  /* 0x0120800cbb14783b */ /* 0x000fe20008000200 */
[----:B---3--:R-:W-:-:S02]  /*1f970*/  IMAD.MOV.U32 R161, RZ, RZ, R57 ;  /* 0x000000ffffa17224 */ /* 0x008fc400078e0039 */
[----:B----4-:R-:W-:Y:S01]  /*1f980*/  IMAD.MOV.U32 R160, RZ, RZ, R56 ;  /* 0x000000ffffa07224 */ /* 0x010fe200078e0038 */
[----:B------:R-:W-:Y:S01]  /*1f990*/  MOV R162, R58 ;  /* 0x0000003a00a27202 */ /* 0x000fe20000000f00 */
[----:B------:R-:W1:Y:S01]  /*1f9a0*/  LDL.LU R56, [R1+0x10ec] ;  /* 0x0010ec0001387983 */ /* 0x000e620000300800 */
[----:B------:R-:W-:-:S03]  /*1f9b0*/  IMAD.MOV.U32 R163, RZ, RZ, R59 ;  /* 0x000000ffffa37224 */ /* 0x000fc600078e003b */
[----:B------:R-:W1:Y:S04]  /*1f9c0*/  LDL.LU R57, [R1+0x10e8] ;  /* 0x0010e80001397983 */ /* 0x000e680000300800 */
[----:B------:R-:W1:Y:S04]  /*1f9d0*/  LDL.LU R58, [R1+0x10e4] ;  /* 0x0010e400013a7983 */ /* 0x000e680000300800 */
[----:B------:R-:W1:Y:S01]  /*1f9e0*/  LDL.LU R59, [R1+0x10e0] ;  /* 0x0010e000013b7983 */ /* 0x000e620000300800 */
[----:B------:R-:W-:Y:S01]  /*1f9f0*/  HMMA.1688.F32.TF32 R248, R16, R110, R24 ;  /* 0x0000006e10f8723c */ /* 0x000fe20000081018 */
[----:B------:R-:W-:Y:S01]  /*1fa00*/  IMAD.MOV.U32 R192, RZ, RZ, R136 ;  /* 0x000000ffffc07224 */ /* 0x000fe200078e0088 */
[----:B------:R-:W-:Y:S01]  /*1fa10*/  MOV R193, R137 ;  /* 0x0000008900c17202 */ /* 0x000fe20000000f00 */
[----:B------:R-:W3:Y:S01]  /*1fa20*/  LDSM.16.M88.4 R16, [R187+UR12+0x11880] ;  /* 0x0118800cbb10783b */ /* 0x000ee20008000200 */
[----:B------:R-:W-:-:S03]  /*1fa30*/  IMAD.MOV.U32 R194, RZ, RZ, R138 ;  /* 0x000000ffffc27224 */ /* 0x000fc600078e008a */
[----:B------:R-:W4:Y:S01]  /*1fa40*/  LDSM.16.M88.4 R24, [R187+UR12+0x12880] ;  /* 0x0128800cbb18783b */ /* 0x000f220008000200 */
[----:B------:R-:W-:Y:S03]  /*1fa50*/  HMMA.1688.F32.TF32 R104, R104, R166, R76 ;  /* 0x000000a66868723c */ /* 0x000fe6000008104c */
[----:B------:R-:W-:Y:S01]  /*1fa60*/  LDSM.16.M88.4 R28, [R187+UR12+0x13080] ;  /* 0x0130800cbb1c783b */ /* 0x000fe20008000200 */
[----:B------:R-:W-:-:S03]  /*1fa70*/  MOV R76, R238 ;  /* 0x000000ee004c7202 */ /* 0x000fc60000000f00 */
[----:B------:R2:W1:Y:S01]  /*1fa80*/  LDSM.16.M88.4 R32, [R187+UR12+0x13880] ;  /* 0x0138800cbb20783b */ /* 0x0004620008000200 */
[----:B------:R-:W-:-:S03]  /*1fa90*/  IMAD.MOV.U32 R78, RZ, RZ, R141 ;  /* 0x000000ffff4e7224 */ /* 0x000fc600078e008d */
[----:B------:R-:W3:Y:S01]  /*1faa0*/  LDL.LU R136, [R1+0x10dc] ;  /* 0x0010dc0001887983 */ /* 0x000ee20000300800 */
[----:B------:R-:W-:Y:S01]  /*1fab0*/  MOV R79, R140 ;  /* 0x0000008c004f7202 */ /* 0x000fe20000000f00 */
[----:B--2---:R-:W-:Y:S02]  /*1fac0*/  IMAD.MOV.U32 R187, RZ, RZ, R195 ;  /* 0x000000ffffbb7224 */ /* 0x004fe400078e00c3 */
[----:B------:R-:W2:Y:S01]  /*1fad0*/  LDL.LU R137, [R1+0x10d8] ;  /* 0x0010d80001897983 */ /* 0x000ea20000300800 */
[----:B------:R-:W-:-:S03]  /*1fae0*/  IMAD.MOV.U32 R195, RZ, RZ, R139 ;  /* 0x000000ffffc37224 */ /* 0x000fc600078e008b */
[----:B------:R-:W2:Y:S01]  /*1faf0*/  LDL.LU R138, [R1+0x10d4] ;  /* 0x0010d400018a7983 */ /* 0x000ea20000300800 */
[----:B------:R-:W-:-:S03]  /*1fb00*/  IMAD.MOV.U32 R77, RZ, RZ, R239 ;  /* 0x000000ffff4d7224 */ /* 0x000fc600078e00ef */
[----:B------:R-:W2:Y:S04]  /*1fb10*/  LDL.LU R139, [R1+0x10d0] ;  /* 0x0010d000018b7983 */ /* 0x000ea80000300800 */
[----:B------:R-:W2:Y:S04]  /*1fb20*/  LDL.LU R238, [R1+0x10cc] ;  /* 0x0010cc0001ee7983 */ /* 0x000ea80000300800 */
[----:B------:R-:W2:Y:S01]  /*1fb30*/  LDL.LU R239, [R1+0x10c8] ;  /* 0x0010c80001ef7983 */ /* 0x000ea20000300800 */
[----:B-1----:R-:W-:Y:S01]  /*1fb40*/  HMMA.1688.F32.TF32 R140, R64, R142, R56 ;  /* 0x0000008e408c723c */ /* 0x002fe20000081038 */
[----:B------:R-:W-:Y:S01]  /*1fb50*/  IMAD.MOV.U32 R56, RZ, RZ, R36 ;  /* 0x000000ffff387224 */ /* 0x000fe200078e0024 */
[----:B------:R-:W-:Y:S01]  /*1fb60*/  MOV R58, R40 ;  /* 0x00000028003a7202 */ /* 0x000fe20000000f00 */
[----:B------:R-:W2:Y:S01]  /*1fb70*/  LDL.LU R36, [R1+0x10c4] ;  /* 0x0010c40001247983 */ /* 0x000ea20000300800 */
[----:B------:R-:W-:-:S02]  /*1fb80*/  IMAD.MOV.U32 R57, RZ, RZ, R41 ;  /* 0x000000ffff397224 */ /* 0x000fc400078e0029 */
[----:B------:R-:W-:Y:S01]  /*1fb90*/  IMAD.MOV.U32 R59, RZ, RZ, R37 ;  /* 0x000000ffff3b7224 */ /* 0x000fe200078e0025 */
[----:B------:R-:W2:Y:S04]  /*1fba0*/  LDL.LU R41, [R1+0x10c0] ;  /* 0x0010c00001297983 */ /* 0x000ea80000300800 */
[----:B------:R-:W2:Y:S04]  /*1fbb0*/  LDL.LU R40, [R1+0x10bc] ;  /* 0x0010bc0001287983 */ /* 0x000ea80000300800 */
[----:B------:R-:W2:Y:S01]  /*1fbc0*/  LDL.LU R37, [R1+0x10b8] ;  /* 0x0010b80001257983 */ /* 0x000ea20000300800 */
[----:B------:R-:W-:Y:S01]  /*1fbd0*/  IMAD.MOV.U32 R128, RZ, RZ, R180 ;  /* 0x000000ffff807224 */ /* 0x000fe200078e00b4 */
        /* <DEDUP_REMOVED lines=8> */
[----:B------:R-:W-:-:S03]  /*1fc60*/  IMAD.MOV.U32 R183, RZ, RZ, R75 ;  /* 0x000000ffffb77224 */ /* 0x000fc600078e004b */
[----:B------:R-:W-:Y:S04]  /*1fc70*/  LDS R74, [R0+UR17+0x6880] ;  /* 0x00688011004a7984 */ /* 0x000fe80008000800 */
[----:B------:R-:W1:Y:S01]  /*1fc80*/  LDS R75, [R2+UR17+0x6880] ;  /* 0x00688011024b7984 */ /* 0x000e620008000800 */
[C---:B------:R-:W-:Y:S08]  /*1fc90*/  HMMA.1688.F32.TF32 R156, R64.reuse, R42, R156 ;  /* 0x0000002a409c723c */ /* 0x040ff0000008109c */
[----:B------:R-:W-:Y:S01]  /*1fca0*/  HMMA.1688.F32.TF32 R152, R64, R46, R152 ;  /* 0x0000002e4098723c */ /* 0x000fe20000081098 */
[----:B------:R-:W-:Y:S01]  /*1fcb0*/  IMAD.MOV.U32 R46, RZ, RZ, R165 ;  /* 0x000000ffff2e7224 */ /* 0x000fe200078e00a5 */
[----:B------:R-:W-:-:S06]  /*1fcc0*/  MOV R47, R164 ;  /* 0x000000a4002f7202 */ /* 0x000fcc0000000f00 */
[C---:B------:R-:W-:Y:S01]  /*1fcd0*/  HMMA.1688.F32.TF32 R148, R64.reuse, R110, R148 ;  /* 0x0000006e4094723c */ /* 0x040fe20000081094 */
[----:B------:R-:W-:Y:S04]  /*1fce0*/  LDS R110, [R252+UR17+0x6880] ;  /* 0x00688011fc6e7984 */ /* 0x000fe80008000800 */
[----:B------:R-:W-:Y:S03]  /*1fcf0*/  LDS R111, [R3+UR17+0x6880] ;  /* 0x00688011036f7984 */ /* 0x000fe60008000800 */
[----:B------:R-:W-:Y:S08]  /*1fd00*/  HMMA.1688.F32.TF32 R160, R64, R38, R160 ;  /* 0x0000002640a0723c */ /* 0x000ff000000810a0 */
[C---:B------:R-:W-:Y:S08]  /*1fd10*/  HMMA.1688.F32.TF32 R200, R60.reuse, R4, R200 ;  /* 0x000000043cc8723c */ /* 0x040ff000000810c8 */
[C---:B------:R-:W-:Y:S08]  /*1fd20*/  HMMA.1688.F32.TF32 R204, R60.reuse, R8, R204 ;  /* 0x000000083ccc723c */ /* 0x040ff000000810cc */
[C---:B------:R-:W-:Y:S08]  /*1fd30*/  HMMA.1688.F32.TF32 R208, R60.reuse, R12, R208 ;  /* 0x0000000c3cd0723c */ /* 0x040ff000000810d0 */
[C---:B---3--:R-:W-:Y:S08]  /*1fd40*/  HMMA.1688.F32.TF32 R212, R60.reuse, R16, R212 ;  /* 0x000000103cd4723c */ /* 0x048ff000000810d4 */
[C---:B------:R-:W-:Y:S08]  /*1fd50*/  HMMA.1688.F32.TF32 R216, R60.reuse, R20, R216 ;  /* 0x000000143cd8723c */ /* 0x040ff000000810d8 */
[----:B----4-:R-:W-:Y:S01]  /*1fd60*/  HMMA.1688.F32.TF32 R132, R60, R24, R132 ;  /* 0x000000183c84723c */ /* 0x010fe20000081084 */
[----:B--2---:R-:W-:-:S02]  /*1fd70*/  IMAD.MOV.U32 R43, RZ, RZ, R36 ;  /* 0x000000ffff2b7224 */ /* 0x004fc400078e0024 */
[----:B------:R-:W-:-:S07]  /*1fd80*/  IMAD.MOV.U32 R42, RZ, RZ, R37 ;  /* 0x000000ffff2a7224 */ /* 0x000fce00078e0025 */
[----:B------:R-:W-:Y:S08]  /*1fd90*/  HMMA.1688.F32.TF32 R164, R64, R166, R40 ;  /* 0x000000a640a4723c */ /* 0x000ff00000081028 */
[----:B------:R-:W-:Y:S08]  /*1fda0*/  HMMA.1688.F32.TF32 R40, R60, R32, R48 ;  /* 0x000000203c28723c */ /* 0x000ff00000081030 */
[C---:B-1----:R-:W-:Y:S08]  /*1fdb0*/  HMMA.1688.F32.TF32 R48, R72.reuse, R8, R56 ;  /* 0x000000084830723c */ /* 0x042ff00000081038 */
[----:B------:R-:W-:Y:S01]  /*1fdc0*/  HMMA.1688.F32.TF32 R56, R72, R16, R124 ;  /* 0x000000104838723c */ /* 0x000fe2000008107c */
[----:B------:R-:W-:Y:S01]  /*1fdd0*/  IMAD.MOV.U32 R126, RZ, RZ, R109 ;  /* 0x000000ffff7e7224 */ /* 0x000fe200078e006d */
[----:B------:R-:W-:Y:S01]  /*1fde0*/  MOV R127, R108 ;  /* 0x0000006c007f7202 */ /* 0x000fe20000000f00 */
[----:B------:R-:W-:Y:S04]  /*1fdf0*/  LDS R109, [R3+UR17+0x6080] ;  /* 0x00608011036d7984 */ /* 0x000fe80008000800 */
[----:B------:R-:W1:Y:S01]  /*1fe00*/  LDS R108, [R252+UR17+0x6080] ;  /* 0x00608011fc6c7984 */ /* 0x000e620008000800 */
[----:B------:R-:W-:Y:S08]  /*1fe10*/  HMMA.1688.F32.TF32 R36, R60, R28, R52 ;  /* 0x0000001c3c24723c */ /* 0x000ff00000081034 */
[C---:B------:R-:W-:Y:S01]  /*1fe20*/  HMMA.1688.F32.TF32 R60, R72.reuse, R20, R128 ;  /* 0x00000014483c723c */ /* 0x040fe20000081080 */
[----:B------:R-:W-:Y:S01]  /*1fe30*/  MOV R128, R70 ;  /* 0x0000004600807202 */ /* 0x000fe20000000f00 */
[----:B------:R-:W-:Y:S01]  /*1fe40*/  IMAD.MOV.U32 R129, RZ, RZ, R71 ;  /* 0x000000ffff817224 */ /* 0x000fe200078e0047 */
[----:B------:R-:W2:Y:S04]  /*1fe50*/  LDL.LU R70, [R1+0x10b4] ;  /* 0x0010b40001467983 */ /* 0x000ea80000300800 */
[----:B------:R-:W2:Y:S01]  /*1fe60*/  LDL.LU R71, [R1+0x10b0] ;  /* 0x0010b00001477983 */ /* 0x000ea20000300800 */
[----:B------:R-:W-:Y:S03]  /*1fe70*/  HMMA.1688.F32.TF32 R52, R72, R12, R76 ;  /* 0x0000000c4834723c */ /* 0x000fe6000008104c */
[----:B------:R-:W3:Y:S04]  /*1fe80*/  LDL.LU R130, [R1+0x1b8] ;  /* 0x0001b80001827983 */ /* 0x000ee80000300800 */
[----:B------:R-:W3:Y:S04]  /*1fe90*/  LDL.LU R131, [R1+0x1bc] ;  /* 0x0001bc0001837983 */ /* 0x000ee80000300800 */
[----:B------:R-:W4:Y:S04]  /*1fea0*/  LDL.LU R124, [R1+0x1c0] ;  /* 0x0001c000017c7983 */ /* 0x000f280000300800 */
[----:B------:R-:W4:Y:S01]  /*1feb0*/  LDL.LU R125, [R1+0x1c4] ;  /* 0x0001c400017d7983 */ /* 0x000f220000300800 */
[----:B-1----:R-:W-:Y:S03]  /*1fec0*/  HMMA.1688.F32.TF32 R76, R108, R4, R120 ;  /* 0x000000046c4c723c */ /* 0x002fe60000081078 */
[----:B------:R-:W2:Y:S04]  /*1fed0*/  LDL.LU R120, [R1+0x1d0] ;  /* 0x0001d00001787983 */ /* 0x000ea80000300800 */
[----:B------:R-:W2:Y:S04]  /*1fee0*/  LDL.LU R121, [R1+0x1d4] ;  /* 0x0001d40001797983 */ /* 0x000ea80000300800 */
[----:B------:R-:W2:Y:S04]  /*1fef0*/  LDL.LU R122, [R1+0x1d8] ;  /* 0x0001d800017a7983 */ /* 0x000ea80000300800 */
[----:B------:R-:W2:Y:S01]  /*1ff00*/  LDL.LU R123, [R1+0x1dc] ;  /* 0x0001dc00017b7983 */ /* 0x000ea20000300800 */
[C---:B------:R-:W-:Y:S08]  /*1ff10*/  HMMA.1688.F32.TF32 R136, R64.reuse, R118, R136 ;  /* 0x000000764088723c */ /* 0x040ff00000081088 */
[----:B------:R-:W-:Y:S08]  /*1ff20*/  HMMA.1688.F32.TF32 R144, R64, R114, R144 ;  /* 0x000000724090723c */ /* 0x000ff00000081090 */
[----:B------:R-:W-:Y:S01]  /*1ff30*/  HMMA.1688.F32.TF32 R64, R72, R24, R228 ;  /* 0x000000184840723c */ /* 0x000fe200000810e4 */
[----:B------:R-:W-:Y:S04]  /*1ff40*/  LDS R228, [R0+UR17+0x6100] ;  /* 0x0061001100e47984 */ /* 0x000fe80008000800 */
[----:B------:R-:W-:Y:S04]  /*1ff50*/  LDS R230, [R0+UR17+0x6900] ;  /* 0x0069001100e67984 */ /* 0x000fe80008000800 */
[----:B------:R-:W-:Y:S01]  /*1ff60*/  LDS R229, [R2+UR17+0x6100] ;  /* 0x0061001102e57984 */ /* 0x000fe20008000800 */
[C---:B------:R-:W-:Y:S03]  /*1ff70*/  HMMA.1688.F32.TF32 R88, R108.reuse, R16, R88 ;  /* 0x000000106c58723c */ /* 0x040fe60000081058 */
[----:B------:R-:W2:Y:S05]  /*1ff80*/  LDS R231, [R2+UR17+0x6900] ;  /* 0x0069001102e77984 */ /* 0x000eaa0008000800 */
[C---:B------:R-:W-:Y:S08]  /*1ff90*/  HMMA.1688.F32.TF32 R92, R108.reuse, R20, R92 ;  /* 0x000000146c5c723c */ /* 0x040ff0000008105c */
[C---:B------:R-:W-:Y:S08]  /*1ffa0*/  HMMA.1688.F32.TF32 R96, R108.reuse, R24, R96 ;  /* 0x000000186c60723c */ /* 0x040ff00000081060 */
[C---:B------:R-:W-:Y:S01]  /*1ffb0*/  HMMA.1688.F32.TF32 R100, R108.reuse, R28, R100 ;  /* 0x0000001c6c64723c */ /* 0x040fe20000081064 */
[----:B------:R-:W-:Y:S07]  /*1ffc0*/  STL [R1+0x1000], R88 ;  /* 0x0010005801007387 */ /* 0x000fee0000100800 */
[C---:B------:R-:W-:Y:S01]  /*1ffd0*/  HMMA.1688.F32.TF32 R104, R108.reuse, R32, R104 ;  /* 0x000000206c68723c */ /* 0x040fe20000081068 */
        /* <DEDUP_REMOVED lines=14> */
[C---:B------:R-:W-:Y:S03]  /*200c0*/  HMMA.1688.F32.TF32 R80, R108.reuse, R8, R80 ;  /* 0x000000086c50723c */ /* 0x040fe60000081050 */
[----:B------:R1:W-:Y:S04]  /*200d0*/  STL [R1+0x1020], R103 ;  /* 0x0010206701007387 */ /* 0x0003e80000100800 */
[----:B------:R1:W-:Y:S01]  /*200e0*/  STL [R1+0x1038], R104 ;  /* 0x0010386801007387 */ /* 0x0003e20000100800 */
[----:B------:R-:W-:Y:S03]  /*200f0*/  HMMA.1688.F32.TF32 R84, R108, R12, R84 ;  /* 0x0000000c6c54723c */ /* 0x000fe60000081054 */
[----:B------:R1:W-:Y:S04]  /*20100*/  STL [R1+0x1034], R105 ;  /* 0x0010346901007387 */ /* 0x0003e80000100800 */
[----:B------:R1:W-:Y:S04]  /*20110*/  STL [R1+0x1030], R106 ;  /* 0x0010306a01007387 */ /* 0x0003e80000100800 */
[----:B------:R1:W-:Y:S01]  /*20120*/  STL [R1+0xfec], R107 ;  /* 0x000fec6b01007387 */ /* 0x0003e20000100800 */
[----:B--2---:R-:W-:Y:S03]  /*20130*/  HMMA.1688.F32.TF32 R108, R228, R4, R120 ;  /* 0x00000004e46c723c */ /* 0x004fe60000081078 */
[----:B------:R-:W2:Y:S04]  /*20140*/  LDL.LU R120, [R1+0x1a0] ;  /* 0x0001a00001787983 */ /* 0x000ea80000300800 */
[----:B------:R-:W2:Y:S01]  /*20150*/  LDL.LU R121, [R1+0x1a4] ;  /* 0x0001a40001797983 */ /* 0x000ea20000300800 */
[----:B------:R-:W-:-:S02]  /*20160*/  IMAD.MOV.U32 R122, RZ, RZ, R113 ;  /* 0x000000ffff7a7224 */ /* 0x000fc400078e0071 */
[----:B------:R-:W-:Y:S02]  /*20170*/  IMAD.MOV.U32 R123, RZ, RZ, R112 ;  /* 0x000000ffff7b7224 */ /* 0x000fe400078e0070 */
[----:B----4-:R-:W-:Y:S01]  /*20180*/  HMMA.1688.F32.TF32 R112, R228, R8, R124 ;  /* 0x00000008e470723c */ /* 0x010fe2000008107c */
[----:B------:R-:W-:Y:S01]  /*20190*/  MOV R126, R117 ;  /* 0x00000075007e7202 */ /* 0x000fe20000000f00 */
[----:B------:R-:W-:-:S05]  /*201a0*/  IMAD.MOV.U32 R127, RZ, RZ, R116 ;  /* 0x000000ffff7f7224 */ /* 0x000fca00078e0074 */
[----:B------:R-:W-:Y:S01]  /*201b0*/  STL [R1+0x1048], R108 ;  /* 0x0010486c01007387 */ /* 0x000fe20000100800 */
[C---:B---3--:R-:W-:Y:S03]  /*201c0*/  HMMA.1688.F32.TF32 R116, R228.reuse, R12, R128 ;  /* 0x0000000ce474723c */ /* 0x048fe60000081080 */
[----:B------:R-:W-:Y:S04]  /*201d0*/  STL [R1+0x1044], R109 ;  /* 0x0010446d01007387 */ /* 0x000fe80000100800 */
[----:B------:R-:W-:Y:S04]  /*201e0*/  STL [R1+0x1040], R110 ;  /* 0x0010406e01007387 */ /* 0x000fe80000100800 */
[----:B------:R-:W-:Y:S04]  /*201f0*/  STL [R1+0x103c], R111 ;  /* 0x00103c6f01007387 */ /* 0x000fe80000100800 */
[----:B------:R-:W3:Y:S04]  /*20200*/  LDL.LU R124, [R1+0x190] ;  /* 0x00019000017c7983 */ /* 0x000ee80000300800 */
[----:B------:R-:W3:Y:S04]  /*20210*/  LDL.LU R125, [R1+0x194] ;  /* 0x00019400017d7983 */ /* 0x000ee80000300800 */
[----:B------:R-:W-:Y:S04]  /*20220*/  STL [R1+0x1054], R112 ;  /* 0x0010547001007387 */ /* 0x000fe80000100800 */
[----:B------:R-:W-:Y:S04]  /*20230*/  STL [R1+0x1050], R113 ;  /* 0x0010507101007387 */ /* 0x000fe80000100800 */
[----:B------:R-:W-:Y:S04]  /*20240*/  STL [R1+0x104c], R114 ;  /* 0x00104c7201007387 */ /* 0x000fe80000100800 */
[----:B------:R-:W-:Y:S04]  /*20250*/  STL [R1+0xfe8], R115 ;  /* 0x000fe87301007387 */ /* 0x000fe80000100800 */
[----:B-1----:R-:W4:Y:S04]  /*20260*/  LDL.LU R100, [R1+0x160] ;  /* 0x0001600001647983 */ /* 0x002f280000300800 */
[----:B------:R-:W4:Y:S04]  /*20270*/  LDL.LU R101, [R1+0x164] ;  /* 0x0001640001657983 */ /* 0x000f280000300800 */
[----:B------:R-:W4:Y:S04]  /*20280*/  LDL.LU R102, [R1+0x168] ;  /* 0x0001680001667983 */ /* 0x000f280000300800 */
[----:B------:R-:W4:Y:S04]  /*20290*/  LDL.LU R103, [R1+0x16c] ;  /* 0x00016c0001677983 */ /* 0x000f280000300800 */
[----:B------:R-:W3:Y:S04]  /*202a0*/  LDL.LU R128, [R1+0x180] ;  /* 0x0001800001807983 */ /* 0x000ee80000300800 */
[----:B------:R-:W3:Y:S04]  /*202b0*/  LDL.LU R129, [R1+0x184] ;  /* 0x0001840001817983 */ /* 0x000ee80000300800 */
[----:B------:R-:W3:Y:S04]  /*202c0*/  LDL.LU R130, [R1+0x188] ;  /* 0x0001880001827983 */ /* 0x000ee80000300800 */
[----:B------:R-:W3:Y:S04]  /*202d0*/  LDL.LU R131, [R1+0x18c] ;  /* 0x00018c0001837983 */ /* 0x000ee80000300800 */
[----:B------:R-:W3:Y:S04]  /*202e0*/  LDL.LU R104, [R1+0x170] ;  /* 0x0001700001687983 */ /* 0x000ee80000300800 */
[----:B------:R-:W3:Y:S04]  /*202f0*/  LDL.LU R105, [R1+0x174] ;  /* 0x0001740001697983 */ /* 0x000ee80000300800 */
[----:B------:R-:W3:Y:S04]  /*20300*/  LDL.LU R106, [R1+0x178] ;  /* 0x00017800016a7983 */ /* 0x000ee80000300800 */
[----:B------:R-:W4:Y:S04]  /*20310*/  LDL.LU R107, [R1+0x17c] ;  /* 0x00017c00016b7983 */ /* 0x000f280000300800 */
[----:B------:R-:W-:Y:S04]  /*20320*/  STL [R1+0x1064], R116 ;  /* 0x0010647401007387 */ /* 0x000fe80000100800 */
[----:B------:R-:W-:Y:S04]  /*20330*/  STL [R1+0x1060], R117 ;  /* 0x0010607501007387 */ /* 0x000fe80000100800 */
[----:B------:R-:W-:Y:S04]  /*20340*/  STL [R1+0x105c], R118 ;  /* 0x00105c7601007387 */ /* 0x000fe80000100800 */
[----:B------:R-:W-:Y:S04]  /*20350*/  STL [R1+0x1058], R119 ;  /* 0x0010587701007387 */ /* 0x000fe80000100800 */
[----:B------:R-:W4:Y:S04]  /*20360*/  LDL.LU R96, [R1+0x20] ;  /* 0x0000200001607983 */ /* 0x000f280000300800 */
[----:B------:R-:W4:Y:S04]  /*20370*/  LDL.LU R97, [R1+0x24] ;  /* 0x0000240001617983 */ /* 0x000f280000300800 */
[----:B------:R-:W4:Y:S04]  /*20380*/  LDL.LU R98, [R1+0x28] ;  /* 0x0000280001627983 */ /* 0x000f280000300800 */
[----:B------:R-:W4:Y:S01]  /*20390*/  LDL.LU R99, [R1+0x2c] ;  /* 0x00002c0001637983 */ /* 0x000f220000300800 */
[----:B--2---:R-:W-:-:S15]  /*203a0*/  HMMA.1688.F32.TF32 R120, R228, R16, R120 ;  /* 0x00000010e478723c */ /* 0x004fde0000081078 */
[----:B------:R-:W-:-:S04]  /*203b0*/  NOP ;  /* 0x0000000000007918 */ /* 0x000fc80000000000 */
[----:B------:R-:W-:Y:S04]  /*203c0*/  STL [R1+0x1070], R120 ;  /* 0x0010707801007387 */ /* 0x000fe80000100800 */
[----:B------:R-:W-:Y:S04]  /*203d0*/  STL [R1+0x106c], R121 ;  /* 0x00106c7901007387 */ /* 0x000fe80000100800 */
[----:B------:R-:W-:Y:S04]  /*203e0*/  STL [R1+0x1068], R122 ;  /* 0x0010687a01007387 */ /* 0x000fe80000100800 */
[----:B------:R-:W-:Y:S04]  /*203f0*/  STL [R1+0xfe4], R123 ;  /* 0x000fe47b01007387 */ /* 0x000fe80000100800 */
[----:B------:R-:W2:Y:S04]  /*20400*/  LDL.LU R92, [R1+0x10] ;  /* 0x00001000015c7983 */ /* 0x000ea80000300800 */
[----:B------:R-:W2:Y:S04]  /*20410*/  LDL.LU R93, [R1+0x14] ;  /* 0x00001400015d7983 */ /* 0x000ea80000300800 */
[----:B------:R-:W2:Y:S04]  /*20420*/  LDL.LU R94, [R1+0x18] ;  /* 0x00001800015e7983 */ /* 0x000ea80000300800 */
[----:B------:R-:W2:Y:S04]  /*20430*/  LDL.LU R95, [R1+0x1c] ;  /* 0x00001c00015f7983 */ /* 0x000ea80000300800 */
[----:B------:R-:W2:Y:S04]  /*20440*/  LDL.LU R88, [R1] ;  /* 0x0000000001587983 */ /* 0x000ea80000300800 */
[----:B------:R-:W2:Y:S04]  /*20450*/  LDL.LU R89, [R1+0x4] ;  /* 0x0000040001597983 */ /* 0x000ea80000300800 */
[----:B------:R-:W2:Y:S04]  /*20460*/  LDL.LU R90, [R1+0x8] ;  /* 0x00000800015a7983 */ /* 0x000ea80000300800 */
[----:B------:R-:W2:Y:S01]  /*20470*/  LDL.LU R91, [R1+0xc] ;  /* 0x00000c00015b7983 */ /* 0x000ea20000300800 */
[C---:B------:R-:W-:Y:S08]  /*20480*/  HMMA.1688.F32.TF32 R44, R72.reuse, R4, R44 ;  /* 0x00000004482c723c */ /* 0x040ff0000008102c */
[C---:B------:R-:W-:Y:S08]  /*20490*/  HMMA.1688.F32.TF32 R68, R72.reuse, R28, R68 ;  /* 0x0000001c4844723c */ /* 0x040ff00000081044 */
[----:B------:R-:W-:Y:S01]  /*204a0*/  HMMA.1688.F32.TF32 R72, R72, R32, R232 ;  /* 0x000000204848723c */ /* 0x000fe200000810e8 */
[----:B------:R-:W-:Y:S04]  /*204b0*/  LDS R232, [R252+UR17+0x6100] ;  /* 0x00610011fce87984 */ /* 0x000fe80008000800 */
[----:B------:R-:W-:Y:S04]  /*204c0*/  LDS R234, [R252+UR17+0x6900] ;  /* 0x00690011fcea7984 */ /* 0x000fe80008000800 */
[----:B------:R-:W-:Y:S04]  /*204d0*/  LDS R233, [R3+UR17+0x6100] ;  /* 0x0061001103e97984 */ /* 0x000fe80008000800 */
[----:B------:R-:W1:Y:S01]  /*204e0*/  LDS R235, [R3+UR17+0x6900] ;  /* 0x0069001103eb7984 */ /* 0x000e620008000800 */
[C---:B---3--:R-:W-:Y:S08]  /*204f0*/  HMMA.1688.F32.TF32 R124, R228.reuse, R20, R124 ;  /* 0x00000014e47c723c */ /* 0x048ff0000008107c */
[C---:B------:R-:W-:Y:S08]  /*20500*/  HMMA.1688.F32.TF32 R128, R228.reuse, R24, R128 ;  /* 0x00000018e480723c */ /* 0x040ff00000081080 */
[C---:B----4-:R-:W-:Y:S08]  /*20510*/  HMMA.1688.F32.TF32 R104, R228.reuse, R28, R104 ;  /* 0x0000001ce468723c */ /* 0x050ff00000081068 */
[----:B------:R-:W-:Y:S01]  /*20520*/  HMMA.1688.F32.TF32 R100, R228, R32, R100 ;  /* 0x00000020e464723c */ /* 0x000fe20000081064 */
[----:B------:R-:W-:Y:S04]  /*20530*/  STL [R1+0x1080], R124 ;  /* 0x0010807c01007387 */ /* 0x000fe80000100800 */
[----:B------:R-:W-:Y:S03]  /*20540*/  STL [R1+0x107c], R125 ;  /* 0x00107c7d01007387 */ /* 0x000fe60000100800 */
[----:B-1----:R-:W-:Y:S01]  /*20550*/  HMMA.1688.F32.TF32 R96, R232, R4, R96 ;  /* 0x00000004e860723c */ /* 0x002fe20000081060 */
[----:B------:R-:W-:Y:S04]  /*20560*/  STL [R1+0x1078], R126 ;  /* 0x0010787e01007387 */ /* 0x000fe80000100800 */
[----:B------:R-:W-:Y:S04]  /*20570*/  STL [R1+0x1074], R127 ;  /* 0x0010747f01007387 */ /* 0x000fe80000100800 */
[----:B------:R-:W-:Y:S04]  /*20580*/  STL [R1+0x108c], R128 ;  /* 0x00108c8001007387 */ /* 0x000fe80000100800 */
[----:B------:R-:W-:Y:S04]  /*20590*/  STL [R1+0x1088], R129 ;  /* 0x0010888101007387 */ /* 0x000fe80000100800 */
[----:B------:R-:W-:Y:S04]  /*205a0*/  STL [R1+0x1084], R130 ;  /* 0x0010848201007387 */ /* 0x000fe80000100800 */
[----:B------:R-:W-:Y:S04]  /*205b0*/  STL [R1+0xfe0], R131 ;  /* 0x000fe08301007387 */ /* 0x000fe80000100800 */
[----:B------:R1:W-:Y:S04]  /*205c0*/  STL.64 [R1+0xa0], R104 ;  /* 0x0000a06801007387 */ /* 0x0003e80000100a00 */
[----:B------:R3:W-:Y:S01]  /*205d0*/  STL.64 [R1+0xa8], R106 ;  /* 0x0000a86a01007387 */ /* 0x0007e20000100a00 */
[----:B------:R-:W-:Y:S01]  /*205e0*/  IMAD.MOV.U32 R111, RZ, RZ, R100 ;  /* 0x000000ffff6f7224 */ /* 0x000fe200078e0064 */
[----:B------:R-:W-:Y:S01]  /*205f0*/  MOV R110, R99 ;  /* 0x00000063006e7202 */ /* 0x000fe20000000f00 */
[----:B------:R-:W-:-:S02]  /*20600*/  IMAD.MOV.U32 R109, RZ, RZ, R98 ;  /* 0x000000ffff6d7224 */ /* 0x000fc400078e0062 */
[----:B-1----:R-:W-:Y:S01]  /*20610*/  IMAD.MOV.U32 R105, RZ, RZ, R102 ;  /* 0x000000ffff697224 */ /* 0x002fe200078e0066 */
[----:B------:R-:W-:Y:S01]  /*20620*/  MOV R104, R101 ;  /* 0x0000006500687202 */ /* 0x000fe20000000f00 */
[----:B---3--:R-:W-:Y:S01]  /*20630*/  IMAD.MOV.U32 R106, RZ, RZ, R103 ;  /* 0x000000ffff6a7224 */ /* 0x008fe200078e0067 */
[----:B------:R-:W-:Y:S01]  /*20640*/  MOV R114, R96 ;  /* 0x0000006000727202 */ /* 0x000fe20000000f00 */
[----:B------:R-:W-:-:S03]  /*20650*/  IMAD.MOV.U32 R108, RZ, RZ, R97 ;  /* 0x000000ffff6c7224 */ /* 0x000fc600078e0061 */
[----:B------:R-:W-:Y:S04]  /*20660*/  STL [R1+0x109c], R106 ;  /* 0x00109c6a01007387 */ /* 0x000fe80000100800 */
[----:B------:R-:W-:Y:S04]  /*20670*/  STL [R1+0x1098], R105 ;  /* 0x0010986901007387 */ /* 0x000fe80000100800 */
[----:B------:R-:W-:Y:S04]  /*20680*/  STL [R1+0x1094], R104 ;  /* 0x0010946801007387 */ /* 0x000fe80000100800 */
[----:B------:R-:W-:Y:S04]  /*20690*/  STL [R1+0x1090], R111 ;  /* 0x0010906f01007387 */ /* 0x000fe80000100800 */
[----:B------:R-:W-:Y:S04]  /*206a0*/  STL [R1+0x10ac], R110 ;  /* 0x0010ac6e01007387 */ /* 0x000fe80000100800 */
[----:B------:R-:W-:Y:S04]  /*206b0*/  STL [R1+0x10a8], R109 ;  /* 0x0010a86d01007387 */ /* 0x000fe80000100800 */
[----:B------:R1:W-:Y:S04]  /*206c0*/  STL [R1+0x10a4], R108 ;  /* 0x0010a46c01007387 */ /* 0x0003e80000100800 */
[----:B------:R-:W-:Y:S04]  /*206d0*/  STL [R1+0x10a0], R114 ;  /* 0x0010a07201007387 */ /* 0x000fe80000100800 */
[----:B------:R-:W3:Y:S04]  /*206e0*/  LDL.LU R228, [R1+0x250] ;  /* 0x0002500001e47983 */ /* 0x000ee80000300800 */
[----:B------:R-:W3:Y:S04]  /*206f0*/  LDL.LU R229, [R1+0x254] ;  /* 0x0002540001e57983 */ /* 0x000ee80000300800 */
[----:B------:R-:W3:Y:S04]  /*20700*/  LDL.LU R230, [R1+0x258] ;  /* 0x0002580001e67983 */ /* 0x000ee80000300800 */
[----:B------:R-:W3:Y:S01]  /*20710*/  LDL.LU R231, [R1+0x25c] ;  /* 0x00025c0001e77983 */ /* 0x000ee20000300800 */
[----:B--2---:R-:W-:-:S15]  /*20720*/  HMMA.1688.F32.TF32 R88, R232, R12, R88 ;  /* 0x0000000ce858723c */ /* 0x004fde0000081058 */
[----:B------:R-:W-:-:S04]  /*20730*/  NOP ;  /* 0x0000000000007918 */ /* 0x000fc80000000000 */
        /* <DEDUP_REMOVED lines=10> */
[C---:B------:R-:W-:Y:S08]  /*207e0*/  HMMA.1688.F32.TF32 R88, R232.reuse, R20, R244 ;  /* 0x00000014e858723c */ /* 0x040ff000000810f4 */
[----:B------:R-:W-:Y:S11]  /*207f0*/  HMMA.1688.F32.TF32 R92, R232, R8, R92 ;  /* 0x00000008e85c723c */ /* 0x000ff6000008105c */
[----:B------:R-:W-:Y:S01]  /*20800*/  IMAD.MOV.U32 R125, RZ, RZ, R88 ;  /* 0x000000ffff7d7224 */ /* 0x000fe200078e0058 */
[----:B------:R-:W-:Y:S01]  /*20810*/  MOV R127, R90 ;  /* 0x0000005a007f7202 */ /* 0x000fe20000000f00 */
[----:B------:R-:W-:Y:S01]  /*20820*/  IMAD.MOV.U32 R126, RZ, RZ, R89 ;  /* 0x000000ffff7e7224 */ /* 0x000fe200078e0059 */
[----:B------:R-:W2:Y:S01]  /*20830*/  LDL.LU R88, [R1+0x240] ;  /* 0x0002400001587983 */ /* 0x000ea20000300800 */
[----:B------:R-:W-:-:S03]  /*20840*/  IMAD.MOV.U32 R120, RZ, RZ, R91 ;  /* 0x000000ffff787224 */ /* 0x000fc600078e005b */
[----:B------:R-:W2:Y:S04]  /*20850*/  LDL.LU R89, [R1+0x244] ;  /* 0x0002440001597983 */ /* 0x000ea80000300800 */
[----:B------:R-:W2:Y:S04]  /*20860*/  LDL.LU R90, [R1+0x248] ;  /* 0x00024800015a7983 */ /* 0x000ea80000300800 */
[----:B------:R-:W2:Y:S04]  /*20870*/  LDL.LU R91, [R1+0x24c] ;  /* 0x00024c00015b7983 */ /* 0x000ea80000300800 */
[----:B------:R-:W4:Y:S04]  /*20880*/  LDL.LU R128, [R1+0x230] ;  /* 0x0002300001807983 */ /* 0x000f280000300800 */
[----:B------:R-:W4:Y:S04]  /*20890*/  LDL.LU R129, [R1+0x234] ;  /* 0x0002340001817983 */ /* 0x000f280000300800 */
[----:B------:R-:W4:Y:S04]  /*208a0*/  LDL.LU R130, [R1+0x238] ;  /* 0x0002380001827983 */ /* 0x000f280000300800 */
[----:B------:R-:W4:Y:S04]  /*208b0*/  LDL.LU R131, [R1+0x23c] ;  /* 0x00023c0001837983 */ /* 0x000f280000300800 */
[----:B-1----:R-:W4:Y:S04]  /*208c0*/  LDL.LU R108, [R1+0x220] ;  /* 0x00022000016c7983 */ /* 0x002f280000300800 */
[----:B------:R-:W4:Y:S04]  /*208d0*/  LDL.LU R109, [R1+0x224] ;  /* 0x00022400016d7983 */ /* 0x000f280000300800 */
[----:B------:R-:W4:Y:S04]  /*208e0*/  LDL.LU R110, [R1+0x228] ;  /* 0x00022800016e7983 */ /* 0x000f280000300800 */
[----:B------:R-:W4:Y:S04]  /*208f0*/  LDL.LU R111, [R1+0x22c] ;  /* 0x00022c00016f7983 */ /* 0x000f280000300800 */
[----:B------:R-:W4:Y:S04]  /*20900*/  LDL.LU R104, [R1+0x210] ;  /* 0x0002100001687983 */ /* 0x000f280000300800 */
[----:B------:R-:W4:Y:S01]  /*20910*/  LDL.LU R105, [R1+0x214] ;  /* 0x0002140001697983 */ /* 0x000f220000300800 */
[----:B------:R-:W-:-:S03]  /*20920*/  IMAD.MOV.U32 R100, RZ, RZ, R92 ;  /* 0x000000ffff647224 */ /* 0x000fc600078e005c */
[----:B------:R-:W4:Y:S01]  /*20930*/  LDL.LU R106, [R1+0x218] ;  /* 0x00021800016a7983 */ /* 0x000f220000300800 */
[----:B------:R-:W-:Y:S01]  /*20940*/  IMAD.MOV.U32 R101, RZ, RZ, R93 ;  /* 0x000000ffff657224 */ /* 0x000fe200078e005d */
[----:B------:R-:W-:Y:S02]  /*20950*/  MOV R102, R94 ;  /* 0x0000005e00667202 */ /* 0x000fe40000000f00 */
[----:B------:R-:W4:Y:S01]  /*20960*/  LDL.LU R107, [R1+0x21c] ;  /* 0x00021c00016b7983 */ /* 0x000f220000300800 */
[----:B------:R-:W-:-:S03]  /*20970*/  IMAD.MOV.U32 R103, RZ, RZ, R95 ;  /* 0x000000ffff677224 */ /* 0x000fc600078e005f */
[----:B------:R-:W4:Y:S01]  /*20980*/  LDL.LU R248, [R1+0x1f0] ;  /* 0x0001f00001f87983 */ /* 0x000f220000300800 */
[C---:B------:R-:W-:Y:S03]  /*20990*/  HMMA.1688.F32.TF32 R92, R232.reuse, R24, R240 ;  /* 0x00000018e85c723c */ /* 0x040fe600000810f0 */
[----:B------:R-:W4:Y:S04]  /*209a0*/  LDL.LU R249, [R1+0x1f4] ;  /* 0x0001f40001f97983 */ /* 0x000f280000300800 */
[----:B------:R-:W4:Y:S01]  /*209b0*/  LDL.LU R250, [R1+0x1f8] ;  /* 0x0001f80001fa7983 */ /* 0x000f220000300800 */
[----:B------:R-:W-:Y:S03]  /*209c0*/  HMMA.1688.F32.TF32 R240, R232, R28, R220 ;  /* 0x0000001ce8f0723c */ /* 0x000fe600000810dc */
        /* <DEDUP_REMOVED lines=9> */
[C---:B------:R-:W-:Y:S08]  /*20a60*/  HMMA.1688.F32.TF32 R168, R196.reuse, R4, R168 ;  /* 0x00000004c4a8723c */ /* 0x040ff000000810a8 */
[C---:B------:R-:W-:Y:S08]  /*20a70*/  HMMA.1688.F32.TF32 R172, R196.reuse, R8, R172 ;  /* 0x00000008c4ac723c */ /* 0x040ff000000810ac */
[C---:B------:R-:W-:Y:S08]  /*20a80*/  HMMA.1688.F32.TF32 R176, R196.reuse, R12, R176 ;  /* 0x0000000cc4b0723c */ /* 0x040ff000000810b0 */
[C---:B------:R-:W-:Y:S08]  /*20a90*/  HMMA.1688.F32.TF32 R180, R196.reuse, R16, R180 ;  /* 0x00000010c4b4723c */ /* 0x040ff000000810b4 */
[C---:B------:R-:W-:Y:S08]  /*20aa0*/  HMMA.1688.F32.TF32 R184, R196.reuse, R20, R184 ;  /* 0x00000014c4b8723c */ /* 0x040ff000000810b8 */
[C---:B------:R-:W-:Y:S08]  /*20ab0*/  HMMA.1688.F32.TF32 R188, R196.reuse, R24, R188 ;  /* 0x00000018c4bc723c */ /* 0x040ff000000810bc */
[C---:B------:R-:W-:Y:S08]  /*20ac0*/  HMMA.1688.F32.TF32 R192, R196.reuse, R28, R192 ;  /* 0x0000001cc4c0723c */ /* 0x040ff000000810c0 */
[----:B------:R-:W-:Y:S01]  /*20ad0*/  HMMA.1688.F32.TF32 R196, R196, R32, R236 ;  /* 0x00000020c4c4723c */ /* 0x000fe200000810ec */
[----:B------:R-:W-:Y:S04]  /*20ae0*/  LDS R236, [R0+UR17+0x6180] ;  /* 0x0061801100ec7984 */ /* 0x000fe80008000800 */
[----:B------:R-:W-:Y:S04]  /*20af0*/  LDS R238, [R0+UR17+0x6980] ;  /* 0x0069801100ee7984 */ /* 0x000fe80008000800 */
[----:B------:R-:W-:Y:S04]  /*20b00*/  LDS R237, [R2+UR17+0x6180] ;  /* 0x0061801102ed7984 */ /* 0x000fe80008000800 */
[----:B------:R-:W3:Y:S01]  /*20b10*/  LDS R239, [R2+UR17+0x6980] ;  /* 0x0069801102ef7984 */ /* 0x000ee20008000800 */
[----:B------:R-:W-:Y:S01]  /*20b20*/  IMAD.MOV.U32 R96, RZ, RZ, R92 ;  /* 0x000000ffff607224 */ /* 0x000fe200078e005c */
[----:B------:R-:W-:Y:S01]  /*20b30*/  MOV R97, R93 ;  /* 0x0000005d00617202 */ /* 0x000fe20000000f00 */
[----:B------:R-:W-:-:S02]  /*20b40*/  IMAD.MOV.U32 R98, RZ, RZ, R94 ;  /* 0x000000ffff627224 */ /* 0x000fc400078e005e */
[----:B------:R-:W-:Y:S01]  /*20b50*/  IMAD.MOV.U32 R92, RZ, RZ, R95 ;  /* 0x000000ffff5c7224 */ /* 0x000fe200078e005f */
[----:B------:R-:W-:Y:S08]  /*20b60*/  HMMA.1688.F32.TF32 R232, R232, R32, R224 ;  /* 0x00000020e8e8723c */ /* 0x000ff000000810e0 */
[C---:B---3--:R-:W-:Y:S08]  /*20b70*/  HMMA.1688.F32.TF32 R228, R236.reuse, R4, R228 ;  /* 0x00000004ece4723c */ /* 0x048ff000000810e4 */
[C---:B--2---:R-:W-:Y:S08]  /*20b80*/  HMMA.1688.F32.TF32 R88, R236.reuse, R8, R88 ;  /* 0x00000008ec58723c */ /* 0x044ff00000081058 */
[----:B----4-:R-:W-:Y:S11]  /*20b90*/  HMMA.1688.F32.TF32 R108, R236, R16, R108 ;  /* 0x00000010ec6c723c */ /* 0x010ff6000008106c */
[----:B------:R-:W-:Y:S01]  /*20ba0*/  MOV R93, R88 ;  /* 0x00000058005d7202 */ /* 0x000fe20000000f00 */
[----:B------:R-:W-:Y:S01]  /*20bb0*/  IMAD.MOV.U32 R94, RZ, RZ, R89 ;  /* 0x000000ffff5e7224 */ /* 0x000fe200078e0059 */
[----:B------:R-:W-:Y:S01]  /*20bc0*/  MOV R88, R91 ;  /* 0x0000005b00587202 */ /* 0x000fe20000000f00 */
[----:B------:R-:W-:-:S05]  /*20bd0*/  IMAD.MOV.U32 R95, RZ, RZ, R90 ;  /* 0x000000ffff5f7224 */ /* 0x000fca00078e005a */
[----:B------:R-:W-:Y:S01]  /*20be0*/  IMAD.MOV.U32 R89, RZ, RZ, R108 ;  /* 0x000000ffff597224 */ /* 0x000fe200078e006c */
[----:B------:R-:W-:Y:S01]  /*20bf0*/  MOV R90, R109 ;  /* 0x0000006d005a7202 */ /* 0x000fe20000000f00 */
[----:B------:R-:W-:Y:S02]  /*20c00*/  IMAD.MOV.U32 R91, RZ, RZ, R110 ;  /* 0x000000ffff5b7224 */ /* 0x000fe400078e006e */
[----:B------:R-:W-:Y:S02]  /*20c10*/  IMAD.MOV.U32 R99, RZ, RZ, R111 ;  /* 0x000000ffff637224 */ /* 0x000fe400078e006f */
[C---:B------:R-:W-:Y:S08]  /*20c20*/  HMMA.1688.F32.TF32 R108, R236.reuse, R20, R104 ;  /* 0x00000014ec6c723c */ /* 0x040ff00000081068 */
[----:B------:R-:W-:Y:S11]  /*20c30*/  HMMA.1688.F32.TF32 R220, R236, R24, R220 ;  /* 0x00000018ecdc723c */ /* 0x000ff600000810dc */
[----:B------:R-:W-:Y:S01]  /*20c40*/  MOV R106, R108 ;  /* 0x0000006c006a7202 */ /* 0x000fe20000000f00 */
[----:B------:R-:W-:-:S02]  /*20c50*/  IMAD.MOV.U32 R105, RZ, RZ, R109 ;  /* 0x000000ffff697224 */ /* 0x000fc400078e006d */
[----:B------:R-:W-:-:S05]  /*20c60*/  IMAD.MOV.U32 R104, RZ, RZ, R110 ;  /* 0x000000ffff687224 */ /* 0x000fca00078e006e */
        /* <DEDUP_REMOVED lines=8> */
[----:B------:R-:W-:-:S02]  /*20cf0*/  IMAD.MOV.U32 R250, RZ, RZ, R222 ;  /* 0x000000fffffa7224 */ /* 0x000fc400078e00de */
[----:B------:R-:W-:Y:S02]  /*20d00*/  IMAD.MOV.U32 R248, RZ, RZ, R220 ;  /* 0x000000fffff87224 */ /* 0x000fe400078e00dc */
[----:B------:R-:W-:Y:S01]  /*20d10*/  HMMA.1688.F32.TF32 R220, R236, R32, R244 ;  /* 0x00000020ecdc723c */ /* 0x000fe200000810f4 */
[----:B------:R-:W-:Y:S04]  /*20d20*/  LDS R236, [R252+UR17+0x6180] ;  /* 0x00618011fcec7984 */ /* 0x000fe80008000800 */
[----:B------:R-:W-:Y:S04]  /*20d30*/  LDS R238, [R252+UR17+0x6980] ;  /* 0x00698011fcee7984 */ /* 0x000fe80008000800 */
[----:B------:R-:W-:Y:S04]  /*20d40*/  LDS R237, [R3+UR17+0x6180] ;  /* 0x0061801103ed7984 */ /* 0x000fe80008000800 */
[----:B------:R-:W1:Y:S04]  /*20d50*/  LDS R239, [R3+UR17+0x6980] ;  /* 0x0069801103ef7984 */ /* 0x000e680008000800 */
[----:B------:R-:W-:Y:S04]  /*20d60*/  LDS R244, [R0+UR17+0x7000] ;  /* 0x0070001100f47984 */ /* 0x000fe80008000800 */
[----:B------:R-:W-:Y:S04]  /*20d70*/  LDS R246, [R0+UR17+0x7800] ;  /* 0x0078001100f67984 */ /* 0x000fe80008000800 */
[----:B------:R-:W-:Y:S04]  /*20d80*/  LDS R245, [R2+UR17+0x7000] ;  /* 0x0070001102f57984 */ /* 0x000fe80008000800 */
[----:B------:R-:W2:Y:S01]  /*20d90*/  LDS R247, [R2+UR17+0x7800] ;  /* 0x0078001102f77984 */ /* 0x000ea20008000800 */
[----:B-1----:R-:W-:-:S15]  /*20da0*/  HMMA.1688.F32.TF32 R136, R236, R4, R136 ;  /* 0x00000004ec88723c */ /* 0x002fde0000081088 */
[----:B------:R-:W-:-:S04]  /*20db0*/  NOP ;  /* 0x0000000000007918 */ /* 0x000fc80000000000 */
[----:B------:R-:W-:Y:S04]  /*20dc0*/  STL.64 [R1+0x1b0], R136 ;  /* 0x0001b08801007387 */ /* 0x000fe80000100a00 */
[----:B------:R1:W-:Y:S02]  /*20dd0*/  STL.64 [R1+0x1b8], R138 ;  /* 0x0001b88a01007387 */ /* 0x0003e40000100a00 */
[C---:B-1----:R-:W-:Y:S08]  /*20de0*/  HMMA.1688.F32.TF32 R136, R236.reuse, R8, R140 ;  /* 0x00000008ec88723c */ /* 0x042ff0000008108c */
[C---:B------:R-:W-:Y:S08]  /*20df0*/  HMMA.1688.F32.TF32 R144, R236.reuse, R12, R144 ;  /* 0x0000000cec90723c */ /* 0x040ff00000081090 */
[C---:B------:R-:W-:Y:S01]  /*20e00*/  HMMA.1688.F32.TF32 R140, R236.reuse, R16, R148 ;  /* 0x00000010ec8c723c */ /* 0x040fe20000081094 */
[----:B------:R-:W-:Y:S01]  /*20e10*/  IMAD.MOV.U32 R128, RZ, RZ, R224 ;  /* 0x000000ffff807224 */ /* 0x000fe200078e00e0 */
[----:B------:R-:W-:Y:S01]  /*20e20*/  MOV R130, R226 ;  /* 0x000000e200827202 */ /* 0x000fe20000000f00 */
[----:B------:R-:W-:Y:S04]  /*20e30*/  STL.64 [R1+0x1c0], R136 ;  /* 0x0001c08801007387 */ /* 0x000fe80000100a00 */
[----:B------:R1:W-:Y:S04]  /*20e40*/  STL.64 [R1+0x1c8], R138 ;  /* 0x0001c88a01007387 */ /* 0x0003e80000100a00 */
[----:B------:R-:W-:Y:S04]  /*20e50*/  LDS R224, [R252+UR17+0x7000] ;  /* 0x00700011fce07984 */ /* 0x000fe80008000800 */
[----:B------:R-:W-:Y:S01]  /*20e60*/  LDS R226, [R252+UR17+0x7800] ;  /* 0x00780011fce27984 */ /* 0x000fe20008000800 */
[C---:B-1----:R-:W-:Y:S03]  /*20e70*/  HMMA.1688.F32.TF32 R136, R236.reuse, R20, R152 ;  /* 0x00000014ec88723c */ /* 0x042fe60000081098 */
[----:B------:R-:W-:Y:S04]  /*20e80*/  STL.64 [R1+0x1a0], R144 ;  /* 0x0001a09001007387 */ /* 0x000fe80000100a00 */
[----:B------:R1:W-:Y:S04]  /*20e90*/  STL.64 [R1+0x1a8], R146 ;  /* 0x0001a89201007387 */ /* 0x0003e80000100a00 */
[----:B------:R-:W-:Y:S04]  /*20ea0*/  STL.64 [R1+0x1d0], R140 ;  /* 0x0001d08c01007387 */ /* 0x000fe80000100a00 */
[----:B------:R3:W-:Y:S01]  /*20eb0*/  STL.64 [R1+0x1d8], R142 ;  /* 0x0001d88e01007387 */ /* 0x0007e20000100a00 */
[----:B-1----:R-:W-:Y:S01]  /*20ec0*/  HMMA.1688.F32.TF32 R144, R236, R24, R156 ;  /* 0x00000018ec90723c */ /* 0x002fe2000008109c */
[----:B------:R-:W-:-:S02]  /*20ed0*/  IMAD.MOV.U32 R129, RZ, RZ, R225 ;  /* 0x000000ffff817224 */ /* 0x000fc400078e00e1 */
[----:B------:R-:W-:Y:S04]  /*20ee0*/  STL.64 [R1+0x190], R136 ;  /* 0x0001908801007387 */ /* 0x000fe80000100a00 */
[----:B------:R1:W-:Y:S01]  /*20ef0*/  STL.64 [R1+0x198], R138 ;  /* 0x0001988a01007387 */ /* 0x0003e20000100a00 */
[C---:B---3--:R-:W-:Y:S01]  /*20f00*/  HMMA.1688.F32.TF32 R140, R236.reuse, R28, R160 ;  /* 0x0000001cec8c723c */ /* 0x048fe200000810a0 */
[----:B------:R-:W-:Y:S02]  /*20f10*/  IMAD.MOV.U32 R124, RZ, RZ, R227 ;  /* 0x000000ffff7c7224 */ /* 0x000fe400078e00e3 */
[----:B------:R-:W-:Y:S04]  /*20f20*/  LDS R225, [R3+UR17+0x7000] ;  /* 0x0070001103e17984 */ /* 0x000fe80008000800 */
[----:B------:R-:W3:Y:S01]  /*20f30*/  LDS R227, [R3+UR17+0x7800] ;  /* 0x0078001103e37984 */ /* 0x000ee20008000800 */
[----:B-1----:R-:W-:Y:S03]  /*20f40*/  HMMA.1688.F32.TF32 R136, R236, R32, R164 ;  /* 0x00000020ec88723c */ /* 0x002fe600000810a4 */
[----:B------:R-:W-:Y:S04]  /*20f50*/  STL.64 [R1+0x1e0], R144 ;  /* 0x0001e09001007387 */ /* 0x000fe80000100a00 */
[----:B------:R2:W-:Y:S01]  /*20f60*/  STL.64 [R1+0x1e8], R146 ;  /* 0x0001e89201007387 */ /* 0x0005e20000100a00 */
[----:B------:R-:W-:Y:S01]  /*20f70*/  IMAD.MOV.U32 R107, RZ, RZ, R220 ;  /* 0x000000ffff6b7224 */ /* 0x000fe200078e00dc */
[----:B------:R-:W-:Y:S01]  /*20f80*/  LOP3.LUT R21, R0, 0x40, RZ, 0x3c, !PT ;  /* 0x0000004000157812 */ /* 0x000fe200078e3cff */
        /* <DEDUP_REMOVED lines=8> */
[----:B------:R-:W-:Y:S01]  /*21010*/  UIMAD UR15, UR4, -0x40, UR6 ;  /* 0xffffffc0040f78a4 */ /* 0x000fe2000f8e0206 */
[----:B------:R-:W-:Y:S01]  /*21020*/  IMAD.MOV.U32 R131, RZ, RZ, R223 ;  /* 0x000000ffff837224 */ /* 0x000fe200078e00df */
[----:B------:R-:W-:Y:S01]  /*21030*/  STL.64 [R1+0x230], R136 ;  /* 0x0002308801007387 */ /* 0x000fe20000100a00 */
[----:B------:R-:W-:-:S03]  /*21040*/  MOV R252, R139 ;  /* 0x0000008b00fc7202 */ /* 0x000fc60000000f00 */
[----:B------:R-:W-:Y:S04]  /*21050*/  STL.64 [R1+0x1f0], R140 ;  /* 0x0001f08c01007387 */ /* 0x000fe80000100a00 */
[----:B------:R-:W-:Y:S01]  /*21060*/  STL.64 [R1+0x1f8], R142 ;  /* 0x0001f88e01007387 */ /* 0x000fe20000100a00 */
[C---:B--2---:R-:W-:Y:S03]  /*21070*/  HMMA.1688.F32.TF32 R144, R244.reuse, R10, R172 ;  /* 0x0000000af490723c */ /* 0x044fe600000810ac */
[----:B------:R1:W-:Y:S01]  /*21080*/  STL [R1+0x238], R138 ;  /* 0x0002388a01007387 */ /* 0x0003e20000100800 */
[----:B------:R-:W-:Y:S01]  /*21090*/  IMAD.MOV.U32 R157, RZ, RZ, R94 ;  /* 0x000000ffff9d7224 */ /* 0x000fe200078e005e */
[----:B------:R-:W-:Y:S01]  /*210a0*/  MOV R158, R95 ;  /* 0x0000005f009e7202 */ /* 0x000fe20000000f00 */
[----:B------:R-:W-:Y:S01]  /*210b0*/  IMAD.MOV.U32 R159, RZ, RZ, R88 ;  /* 0x000000ffff9f7224 */ /* 0x000fe200078e0058 */
[----:B------:R-:W-:Y:S01]  /*210c0*/  MOV R165, R90 ;  /* 0x0000005a00a57202 */ /* 0x000fe20000000f00 */
[----:B------:R-:W-:Y:S01]  /*210d0*/  IMAD.MOV.U32 R164, RZ, RZ, R89 ;  /* 0x000000ffffa47224 */ /* 0x000fe200078e0059 */
[----:B------:R-:W-:Y:S01]  /*210e0*/  UIADD3 UR12, UPT, UPT, UR9, -0x2, URZ ;  /* 0xfffffffe090c7890 */ /* 0x000fe2000fffe0ff */
[----:B------:R-:W-:Y:S01]  /*210f0*/  IMAD.MOV.U32 R166, RZ, RZ, R91 ;  /* 0x000000ffffa67224 */ /* 0x000fe200078e005b */
[----:B------:R-:W-:Y:S01]  /*21100*/  LDS R148, [R0+UR17+0x7100] ;  /* 0x0071001100947984 */ /* 0x000fe20008000800 */
[----:B-1----:R-:W-:Y:S01]  /*21110*/  HMMA.1688.F32.TF32 R136, R244, R6, R168 ;  /* 0x00000006f488723c */ /* 0x002fe200000810a8 */
[----:B------:R-:W-:-:S02]  /*21120*/  IMAD.MOV.U32 R167, RZ, RZ, R99 ;  /* 0x000000ffffa77224 */ /* 0x000fc400078e0063 */
[----:B------:R-:W-:Y:S02]  /*21130*/  IMAD.MOV.U32 R4, RZ, RZ, R250 ;  /* 0x000000ffff047224 */ /* 0x000fe400078e00fa */
[----:B------:R-:W-:Y:S02]  /*21140*/  IMAD.MOV.U32 R8, RZ, RZ, R248 ;  /* 0x000000ffff087224 */ /* 0x000fe400078e00f8 */
[----:B------:R-:W-:Y:S01]  /*21150*/  IMAD.MOV.U32 R9, RZ, RZ, R251 ;  /* 0x000000ffff097224 */ /* 0x000fe200078e00fb */
[----:B------:R-:W-:Y:S01]  /*21160*/  HMMA.1688.F32.TF32 R140, R244, R14, R176 ;  /* 0x0000000ef48c723c */ /* 0x000fe200000810b0 */
[----:B------:R-:W-:Y:S01]  /*21170*/  UISETP.GT.AND UP1, UPT, UR15, URZ, UPT ;  /* 0x000000ff0f00728c */ /* 0x000fe2000bf24270 */
[----:B------:R-:W-:Y:S01]  /*21180*/  LDS R220, [R0+UR17+0x7080] ;  /* 0x0070801100dc7984 */ /* 0x000fe20008000800 */
[----:B------:R-:W-:-:S03]  /*21190*/  UIADD3 UR11, UPT, UPT, UR11, 0x1, URZ ;  /* 0x000000010b0b7890 */ /* 0x000fc6000fffe0ff */
[----:B------:R-:W-:Y:S04]  /*211a0*/  LDS R222, [R0+UR17+0x7880] ;  /* 0x0078801100de7984 */ /* 0x000fe80008000800 */
[----:B------:R-:W-:Y:S04]  /*211b0*/  LDS R221, [R2+UR17+0x7080] ;  /* 0x0070801102dd7984 */ /* 0x000fe80008000800 */
[----:B------:R-:W-:Y:S04]  /*211c0*/  STL.64 [R1+0x150], R136 ;  /* 0x0001508801007387 */ /* 0x000fe80000100a00 */
[----:B------:R1:W-:Y:S04]  /*211d0*/  STL.64 [R1+0x158], R138 ;  /* 0x0001588a01007387 */ /* 0x0003e80000100a00 */
[----:B------:R-:W-:Y:S04]  /*211e0*/  STL.64 [R1+0x140], R144 ;  /* 0x0001409001007387 */ /* 0x000fe80000100a00 */
[----:B------:R2:W-:Y:S01]  /*211f0*/  STL.64 [R1+0x148], R146 ;  /* 0x0001489201007387 */ /* 0x0005e20000100a00 */
[C---:B-1----:R-:W-:Y:S03]  /*21200*/  HMMA.1688.F32.TF32 R136, R244.reuse, R18, R180 ;  /* 0x00000012f488723c */ /* 0x042fe600000810b4 */
[----:B------:R-:W-:Y:S04]  /*21210*/  STL.64 [R1+0x130], R140 ;  /* 0x0001308c01007387 */ /* 0x000fe80000100a00 */
[----:B------:R1:W-:Y:S01]  /*21220*/  STL.64 [R1+0x138], R142 ;  /* 0x0001388e01007387 */ /* 0x0003e20000100a00 */
[C---:B--2---:R-:W-:Y:S01]  /*21230*/  HMMA.1688.F32.TF32 R144, R244.reuse, R22, R184 ;  /* 0x00000016f490723c */ /* 0x044fe200000810b8 */
[----:B------:R-:W-:Y:S01]  /*21240*/  MOV R172, R110 ;  /* 0x0000006e00ac7202 */ /* 0x000fe20000000f00 */
[----:B------:R-:W-:Y:S01]  /*21250*/  IMAD.MOV.U32 R173, RZ, RZ, R109 ;  /* 0x000000ffffad7224 */ /* 0x000fe200078e006d */
[----:B------:R-:W-:Y:S01]  /*21260*/  MOV R175, R114 ;  /* 0x0000007200af7202 */ /* 0x000fe20000000f00 */
[----:B------:R-:W-:Y:S01]  /*21270*/  IMAD.MOV.U32 R174, RZ, RZ, R108 ;  /* 0x000000ffffae7224 */ /* 0x000fe200078e006c */
[----:B------:R-:W-:Y:S03]  /*21280*/  LDS R223, [R2+UR17+0x7880] ;  /* 0x0078801102df7984 */ /* 0x000fe60008000800 */
[----:B-1----:R-:W-:Y:S01]  /*21290*/  HMMA.1688.F32.TF32 R140, R244, R26, R188 ;  /* 0x0000001af48c723c */ /* 0x002fe200000810bc */
[----:B------:R-:W-:-:S02]  /*212a0*/  IMAD.MOV.U32 R168, RZ, RZ, R106 ;  /* 0x000000ffffa87224 */ /* 0x000fc400078e006a */
[----:B------:R-:W-:Y:S04]  /*212b0*/  STL.64 [R1+0x120], R136 ;  /* 0x0001208801007387 */ /* 0x000fe80000100a00 */
[----:B------:R1:W-:Y:S04]  /*212c0*/  STL.64 [R1+0x128], R138 ;  /* 0x0001288a01007387 */ /* 0x0003e80000100a00 */
[----:B------:R-:W-:Y:S04]  /*212d0*/  STL.64 [R1+0xf0], R144 ;  /* 0x0000f09001007387 */ /* 0x000fe80000100a00 */
[----:B------:R2:W-:Y:S01]  /*212e0*/  STL.64 [R1+0xf8], R146 ;  /* 0x0000f89201007387 */ /* 0x0005e20000100a00 */
[C---:B-1----:R-:W-:Y:S03]  /*212f0*/  HMMA.1688.F32.TF32 R136, R244.reuse, R30, R192 ;  /* 0x0000001ef488723c */ /* 0x042fe600000810c0 */
[----:B------:R-:W-:Y:S04]  /*21300*/  STL.64 [R1+0xe0], R140 ;  /* 0x0000e08c01007387 */ /* 0x000fe80000100a00 */
[----:B------:R3:W-:Y:S01]  /*21310*/  STL.64 [R1+0xe8], R142 ;  /* 0x0000e88e01007387 */ /* 0x0007e20000100a00 */
[----:B--2---:R-:W-:Y:S01]  /*21320*/  HMMA.1688.F32.TF32 R144, R244, R34, R196 ;  /* 0x00000022f490723c */ /* 0x004fe200000810c4 */
[----:B------:R-:W-:Y:S01]  /*21330*/  IMAD.MOV.U32 R169, RZ, RZ, R105 ;  /* 0x000000ffffa97224 */ /* 0x000fe200078e0069 */
[----:B------:R-:W-:Y:S01]  /*21340*/  MOV R170, R104 ;  /* 0x0000006800aa7202 */ /* 0x000fe20000000f00 */
[----:B------:R-:W-:Y:S01]  /*21350*/  IMAD.MOV.U32 R171, RZ, RZ, R111 ;  /* 0x000000ffffab7224 */ /* 0x000fe200078e006f */
[----:B------:R-:W-:Y:S01]  /*21360*/  MOV R176, R96 ;  /* 0x0000006000b07202 */ /* 0x000fe20000000f00 */
[----:B------:R-:W-:Y:S01]  /*21370*/  IMAD.MOV.U32 R177, RZ, RZ, R97 ;  /* 0x000000ffffb17224 */ /* 0x000fe200078e0061 */
[----:B------:R-:W-:Y:S01]  /*21380*/  MOV R179, R92 ;  /* 0x0000005c00b37202 */ /* 0x000fe20000000f00 */
[----:B------:R-:W-:Y:S01]  /*21390*/  IMAD.MOV.U32 R178, RZ, RZ, R98 ;  /* 0x000000ffffb27224 */ /* 0x000fe200078e0062 */
[----:B------:R-:W-:Y:S01]  /*213a0*/  LDS R180, [R21+UR17+0x7100] ;  /* 0x0071001115b47984 */ /* 0x000fe20008000800 */
[C---:B---3--:R-:W-:Y:S03]  /*213b0*/  HMMA.1688.F32.TF32 R140, R224.reuse, R6, R200 ;  /* 0x00000006e08c723c */ /* 0x048fe600000810c8 */
[----:B------:R-:W-:Y:S04]  /*213c0*/  STL.64 [R1+0xc0], R136 ;  /* 0x0000c08801007387 */ /* 0x000fe80000100a00 */
[----:B------:R1:W-:Y:S04]  /*213d0*/  STL.64 [R1+0xc8], R138 ;  /* 0x0000c88a01007387 */ /* 0x0003e80000100a00 */
[----:B------:R-:W-:Y:S04]  /*213e0*/  STL.64 [R1+0x20], R144 ;  /* 0x0000209001007387 */ /* 0x000fe80000100a00 */
[----:B------:R-:W-:Y:S04]  /*213f0*/  STL.64 [R1+0x28], R146 ;  /* 0x0000289201007387 */ /* 0x000fe80000100a00 */
[----:B------:R-:W-:Y:S04]  /*21400*/  STL.64 [R1+0x10], R140 ;  /* 0x0000108c01007387 */ /* 0x000fe80000100a00 */
[----:B------:R-:W-:Y:S04]  /*21410*/  STL.64 [R1+0x18], R142 ;  /* 0x0000188e01007387 */ /* 0x000fe80000100a00 */
[----:B------:R-:W-:Y:S04]  /*21420*/  LDS R140, [R21+UR17+0x7080] ;  /* 0x00708011158c7984 */ /* 0x000fe80008000800 */
[----:B------:R-:W-:Y:S04]  /*21430*/  LDS R142, [R21+UR17+0x7880] ;  /* 0x00788011158e7984 */ /* 0x000fe80008000800 */
[----:B------:R-:W-:Y:S04]  /*21440*/  LDS R141, [R3+UR17+0x7080] ;  /* 0x00708011038d7984 */ /* 0x000fe80008000800 */
[----:B------:R-:W2:Y:S01]  /*21450*/  LDS R143, [R3+UR17+0x7880] ;  /* 0x00788011038f7984 */ /* 0x000ea20008000800 */
[----:B-1----:R-:W-:Y:S03]  /*21460*/  HMMA.1688.F32.TF32 R136, R224, R10, R204 ;  /* 0x0000000ae088723c */ /* 0x002fe600000810cc */
[----:B------:R-:W-:Y:S04]  /*21470*/  LDS R182, [R21+UR17+0x7900] ;  /* 0x0079001115b67984 */ /* 0x000fe80008000800 */
[----:B------:R-:W-:Y:S04]  /*21480*/  LDS R181, [R3+UR17+0x7100] ;  /* 0x0071001103b57984 */ /* 0x000fe80008000800 */
[----:B------:R-:W1:Y:S04]  /*21490*/  LDS R183, [R3+UR17+0x7900] ;  /* 0x0079001103b77984 */ /* 0x000e680008000800 */
[----:B------:R-:W-:Y:S04]  /*214a0*/  LDS R150, [R0+UR17+0x7900] ;  /* 0x0079001100967984 */ /* 0x000fe80008000800 */
[----:B------:R-:W-:Y:S04]  /*214b0*/  STL.64 [R1], R136 ;  /* 0x0000008801007387 */ /* 0x000fe80000100a00 */
[----:B------:R-:W-:Y:S04]  /*214c0*/  LDS R149, [R2+UR17+0x7100] ;  /* 0x0071001102957984 */ /* 0x000fe80008000800 */
[----:B------:R-:W-:Y:S01]  /*214d0*/  LDS R151, [R2+UR17+0x7900] ;  /* 0x0079001102977984 */ /* 0x000fe20008000800 */
[----:B--2---:R-:W-:Y:S01]  /*214e0*/  HMMA.1688.F32.TF32 R144, R140, R6, R76 ;  /* 0x000000068c90723c */ /* 0x004fe2000008104c */
[----:B------:R-:W-:Y:S01]  /*214f0*/  IMAD.MOV.U32 R188, RZ, RZ, R128 ;  /* 0x000000ffffbc7224 */ /* 0x000fe200078e0080 */
[----:B------:R-:W-:Y:S01]  /*21500*/  MOV R189, R129 ;  /* 0x0000008100bd7202 */ /* 0x000fe20000000f00 */
[----:B------:R-:W-:Y:S01]  /*21510*/  IMAD.MOV.U32 R190, RZ, RZ, R130 ;  /* 0x000000ffffbe7224 */ /* 0x000fe200078e0082 */
[----:B------:R-:W-:Y:S01]  /*21520*/  MOV R184, R125 ;  /* 0x0000007d00b87202 */ /* 0x000fe20000000f00 */
[----:B------:R-:W-:-:S02]  /*21530*/  IMAD.MOV.U32 R191, RZ, RZ, R124 ;  /* 0x000000ffffbf7224 */ /* 0x000fc400078e007c */
[----:B------:R-:W-:Y:S01]  /*21540*/  IMAD.MOV.U32 R185, RZ, RZ, R126 ;  /* 0x000000ffffb97224 */ /* 0x000fe200078e007e */
[C---:B------:R-:W-:Y:S01]  /*21550*/  HMMA.1688.F32.TF32 R80, R140.reuse, R10, R80 ;  /* 0x0000000a8c50723c */ /* 0x040fe20000081050 */
[----:B------:R-:W-:Y:S01]  /*21560*/  IMAD.MOV.U32 R186, RZ, RZ, R127 ;  /* 0x000000ffffba7224 */ /* 0x000fe200078e007f */
[----:B------:R-:W-:Y:S01]  /*21570*/  MOV R187, R120 ;  /* 0x0000007800bb7202 */ /* 0x000fe20000000f00 */
[----:B------:R-:W-:Y:S01]  /*21580*/  IMAD.MOV.U32 R244, RZ, RZ, R121 ;  /* 0x000000fffff47224 */ /* 0x000fe200078e0079 */
[----:B------:R-:W-:Y:S01]  /*21590*/  MOV R246, R116 ;  /* 0x0000007400f67202 */ /* 0x000fe20000000f00 */
[----:B------:R-:W-:Y:S02]  /*215a0*/  IMAD.MOV.U32 R245, RZ, RZ, R122 ;  /* 0x000000fffff57224 */ /* 0x000fe400078e007a */
[----:B------:R-:W-:Y:S01]  /*215b0*/  IMAD.MOV.U32 R247, RZ, RZ, R117 ;  /* 0x000000fffff77224 */ /* 0x000fe200078e0075 */
[----:B------:R-:W-:Y:S01]  /*215c0*/  HMMA.1688.F32.TF32 R76, R140, R14, R84 ;  /* 0x0000000e8c4c723c */ /* 0x000fe20000081054 */
[----:B------:R-:W-:Y:S04]  /*215d0*/  STL.64 [R1+0x8], R138 ;  /* 0x0000088a01007387 */ /* 0x000fe80000100a00 */
[----:B------:R2:W-:Y:S04]  /*215e0*/  STL.64 [R1+0x220], R144 ;  /* 0x0002209001007387 */ /* 0x0005e80000100a00 */
[----:B------:R3:W-:Y:S04]  /*215f0*/  STL.64 [R1+0x228], R146 ;  /* 0x0002289201007387 */ /* 0x0007e80000100a00 */
[----:B------:R-:W-:Y:S04]  /*21600*/  STL.64 [R1+0x210], R80 ;  /* 0x0002105001007387 */ /* 0x000fe80000100a00 */
[----:B------:R-:W-:Y:S04]  /*21610*/  STL.64 [R1+0x218], R82 ;  /* 0x0002185201007387 */ /* 0x000fe80000100a00 */
[----:B------:R-:W-:Y:S04]  /*21620*/  STL.64 [R1+0x200], R76 ;  /* 0x0002004c01007387 */ /* 0x000fe80000100a00 */
[----:B------:R1:W-:Y:S04]  /*21630*/  STL.64 [R1+0x208], R78 ;  /* 0x0002084e01007387 */ /* 0x0003e80000100a00 */
[----:B------:R-:W4:Y:S04]  /*21640*/  LDL.LU R110, [R1+0x10ac] ;  /* 0x0010ac00016e7983 */ /* 0x000f280000300800 */
[----:B------:R-:W2:Y:S04]  /*21650*/  LDL.LU R109, [R1+0x10a8] ;  /* 0x0010a800016d7983 */ /* 0x000ea80000300800 */
        /* <DEDUP_REMOVED lines=33> */
[----:B------:R-:W-:Y:S01]  /*21870*/  LDS R137, [R2+UR17+0x7180] ;  /* 0x0071801102897984 */ /* 0x000fe20008000800 */
[----:B------:R-:W-:Y:S01]  /*21880*/  IMAD.MOV.U32 R194, RZ, RZ, R4 ;  /* 0x000000ffffc27224 */ /* 0x000fe200078e0004 */
[----:B------:R-:W-:Y:S02]  /*21890*/  UISETP.GE.AND UP0, UPT, UR4, UR12, UPT ;  /* 0x0000000c0400728c */ /* 0x000fe4000bf06270 */
[----:B------:R1:W-:Y:S04]  /*218a0*/  LDS R139, [R2+UR17+0x7980] ;  /* 0x00798011028b7984 */ /* 0x0003e80008000800 */
[----:B------:R-:W-:Y:S04]  /*218b0*/  LDS R136, [R0+UR17+0x7180] ;  /* 0x0071801100887984 */ /* 0x000fe80008000800 */
[----:B------:R-:W1:Y:S01]  /*218c0*/  LDS R138, [R0+UR17+0x7980] ;  /* 0x00798011008a7984 */ /* 0x000e620008000800 */
[----:B----4-:R-:W-:Y:S01]  /*218d0*/  MOV R155, R110 ;  /* 0x0000006e009b7202 */ /* 0x010fe20000000f00 */
[----:B--2---:R-:W-:-:S02]  /*218e0*/  IMAD.MOV.U32 R154, RZ, RZ, R109 ;  /* 0x000000ffff9a7224 */ /* 0x004fc400078e006d */
[----:B---3--:R-:W-:Y:S01]  /*218f0*/  IMAD.MOV.U32 R153, RZ, RZ, R108 ;  /* 0x000000ffff997224 */ /* 0x008fe200078e006c */
[----:B------:R-:W-:Y:S02]  /*21900*/  MOV R152, R114 ;  /* 0x0000007200987202 */ /* 0x000fe40000000f00 */
[----:B------:R-:W2:Y:S04]  /*21910*/  LDL.LU R114, [R1+0x104c] ;  /* 0x00104c0001727983 */ /* 0x000ea80000300800 */
[----:B------:R-:W3:Y:S04]  /*21920*/  LDL.LU R108, [R1+0x1048] ;  /* 0x00104800016c7983 */ /* 0x000ee80000300800 */
[----:B------:R-:W3:Y:S01]  /*21930*/  LDL.LU R109, [R1+0x1044] ;  /* 0x00104400016d7983 */ /* 0x000ee20000300800 */
[----:B------:R-:W-:Y:S01]  /*21940*/  MOV R206, R105 ;  /* 0x0000006900ce7202 */ /* 0x000fe20000000f00 */
[----:B------:R-:W-:-:S02]  /*21950*/  IMAD.MOV.U32 R205, RZ, RZ, R104 ;  /* 0x000000ffffcd7224 */ /* 0x000fc400078e0068 */
[----:B------:R-:W3:Y:S01]  /*21960*/  LDL.LU R110, [R1+0x1040] ;  /* 0x00104000016e7983 */ /* 0x000ee20000300800 */
[----:B------:R-:W-:-:S03]  /*21970*/  IMAD.MOV.U32 R204, RZ, RZ, R111 ;  /* 0x000000ffffcc7224 */ /* 0x000fc600078e006f */
[----:B------:R-:W3:Y:S01]  /*21980*/  LDL.LU R111, [R1+0x103c] ;  /* 0x00103c00016f7983 */ /* 0x000ee20000300800 */
[----:B------:R-:W-:-:S03]  /*21990*/  IMAD.MOV.U32 R207, RZ, RZ, R106 ;  /* 0x000000ffffcf7224 */ /* 0x000fc600078e006a */
[----:B------:R-:W4:Y:S04]  /*219a0*/  LDL.LU R104, [R1+0x1038] ;  /* 0x0010380001687983 */ /* 0x000f280000300800 */
[----:B------:R-:W4:Y:S04]  /*219b0*/  LDL.LU R105, [R1+0x1034] ;  /* 0x0010340001697983 */ /* 0x000f280000300800 */
[----:B------:R-:W4:Y:S04]  /*219c0*/  LDL.LU R106, [R1+0x1030] ;  /* 0x00103000016a7983 */ /* 0x000f280000300800 */
        /* <DEDUP_REMOVED lines=20> */
[----:B------:R-:W4:Y:S04]  /*21b10*/  LDL.LU R107, [R1+0xfec] ;  /* 0x000fec00016b7983 */ /* 0x000f280000300800 */
        /* <DEDUP_REMOVED lines=8> */
[----:B------:R-:W4:Y:S01]  /*21ba0*/  LDL.LU R8, [R1+0xe88] ;  /* 0x000e880001087983 */ /* 0x000f220000300800 */
[----:B------:R-:W1:Y:S03]  /*21bb0*/  S2R R9, SR_TID.X ;  /* 0x0000000000097919 */ /* 0x000e660000002100 */
[----:B------:R-:W4:Y:S04]  /*21bc0*/  LDL.LU R28, [R1+0xe8c] ;  /* 0x000e8c00011c7983 */ /* 0x000f280000300800 */
[----:B------:R-:W4:Y:S01]  /*21bd0*/  LDL.LU R13, [R1+0xe90] ;  /* 0x000e9000010d7983 */ /* 0x000f220000300800 */
[----:B-1----:R-:W-:Y:S01]  /*21be0*/  HMMA.1688.F32.TF32 R76, R180, R10, R200 ;  /* 0x0000000ab44c723c */ /* 0x002fe200000810c8 */
[----:B------:R-:W-:-:S02]  /*21bf0*/  USEL UR12, URZ, 0x4, !UP1 ;  /* 0x00000004ff0c7887 */ /* 0x000fc4000c800000 */
[----:B------:R-:W-:Y:S04]  /*21c00*/  LDS R201, [R3+UR17+0x7180] ;  /* 0x0071801103c97984 */ /* 0x000fe80008000800 */
[----:B------:R-:W-:Y:S04]  /*21c10*/  LDS R203, [R3+UR17+0x7980] ;  /* 0x0079801103cb7984 */ /* 0x000fe80008000800 */
[----:B------:R-:W-:Y:S04]  /*21c20*/  LDS R200, [R21+UR17+0x7180] ;  /* 0x0071801115c87984 */ /* 0x000fe80008000800 */
[----:B------:R1:W1:Y:S01]  /*21c30*/  LDS R202, [R21+UR17+0x7980] ;  /* 0x0079801115ca7984 */ /* 0x0002620008000800 */
[----:B------:R-:W-:-:S02]  /*21c40*/  UISETP.GT.AND UP1, UPT, UR11, 0x1, UPT ;  /* 0x000000010b00788c */ /* 0x000fc4000bf24270 */
[----:B------:R-:W-:Y:S01]  /*21c50*/  USEL UR12, UR12, URZ, !UP0 ;  /* 0x000000ff0c0c7287 */ /* 0x000fe2000c000000 */
[----:B------:R-:W4:Y:S01]  /*21c60*/  LDL.LU R20, [R1+0xddc] ;  /* 0x000ddc0001147983 */ /* 0x000f220000300800 */
[----:B------:R-:W-:-:S03]  /*21c70*/  USEL UR11, UR11, URZ, !UP1 ;  /* 0x000000ff0b0b7287 */ /* 0x000fc6000c800000 */
[----:B------:R-:W4:Y:S01]  /*21c80*/  LDL.LU R12, [R1+0xde4] ;  /* 0x000de400010c7983 */ /* 0x000f220000300800 */
[----:B------:R-:W-:Y:S02]  /*21c90*/  LOP3.LUT R9, R9, 0x1f, RZ, 0xc0, !PT ;  /* 0x0000001f09097812 */ /* 0x000fe400078ec0ff */
[----:B------:R-:W-:Y:S01]  /*21ca0*/  ISETP.NE.U32.AND P0, PT, RZ, UR12, PT ;  /* 0x0000000cff007c0c */ /* 0x000fe2000bf05070 */
[----:B------:R-:W-:Y:S02]  /*21cb0*/  ULEA UR16, UR11, UR5, 0xf ;  /* 0x000000050b107291 */ /* 0x000fe4000f8e78ff */
[----:B------:R-:W-:-:S04]  /*21cc0*/  IMAD.SHL.U32 R32, R9, 0x4, RZ ;  /* 0x0000000409207824 */ /* 0x000fc800078e00ff */
[----:B------:R-:W-:Y:S01]  /*21cd0*/  VIADD R2, R32, UR16 ;  /* 0x0000001020027c36 */ /* 0x000fe20008000000 */
[----:B------:R-:W-:Y:S01]  /*21ce0*/  BAR.SYNC.DEFER_BLOCKING 0x0 ;  /* 0x0000000000007b1d */ /* 0x000fe20000010000 */
[----:B--2---:R-:W-:-:S04]  /*21cf0*/  IADD3 R4, P1, PT, R4, UR13, RZ ;  /* 0x0000000d04047c10 */ /* 0x004fc8000ff3e0ff */
[----:B------:R-:W-:Y:S01]  /*21d00*/  IADD3.X R5, PT, PT, R5, UR7, RZ, P1, !PT ;  /* 0x0000000705057c10 */ /* 0x000fe20008ffe4ff */
[----:B------:R2:W-:Y:S04]  /*21d10*/  STL [R1+0xe78], R4 ;  /* 0x000e780401007387 */ /* 0x0005e80000100800 */
[----:B------:R2:W-:Y:S04]  /*21d20*/  STL [R1+0xe74], R5 ;  /* 0x000e740501007387 */ /* 0x0005e80000100800 */
[----:B------:R-:W4:Y:S01]  /*21d30*/  LDL.LU R25, [R1+0xdd8] ;  /* 0x000dd80001197983 */ /* 0x000f220000300800 */
[----:B---3--:R-:W-:-:S02]  /*21d40*/  IADD3 R16, P1, PT, R16, UR13, RZ ;  /* 0x0000000d10107c10 */ /* 0x008fc4000ff3e0ff */
[----:B----4-:R-:W-:Y:S01]  /*21d50*/  IADD3 R8, P2, PT, R8, UR13, RZ ;  /* 0x0000000d08087c10 */ /* 0x010fe2000ff5e0ff */
[----:B-1----:R-:W3:Y:S01]  /*21d60*/  LDL.LU R21, [R1+0xde0] ;  /* 0x000de00001157983 */ /* 0x002ee20000300800 */
[----:B------:R-:W-:-:S03]  /*21d70*/  IADD3.X R24, PT, PT, R24, UR7, RZ, P1, !PT ;  /* 0x0000000718187c10 */ /* 0x000fc60008ffe4ff */
[----:B------:R-:W-:Y:S01]  /*21d80*/  @!PT LDS RZ, [RZ] ;  /* 0x00000000fffff984 */ /* 0x000fe20000000800 */
[----:B------:R-:W-:Y:S01]  /*21d90*/  @!PT LDS RZ, [RZ] ;  /* 0x00000000fffff984 */ /* 0x000fe20000000800 */
[----:B------:R-:W-:Y:S01]  /*21da0*/  @!PT LDS RZ, [RZ] ;  /* 0x00000000fffff984 */ /* 0x000fe20000000800 */
[----:B------:R2:W-:Y:S01]  /*21db0*/  LDGSTS.E [R2], desc[UR28][R4.64], P0 ;  /* 0x0000000004027fae */ /* 0x0005e200081a101c */
[----:B------:R-:W-:-:S03]  /*21dc0*/  IADD3.X R17, PT, PT, R17, UR7, RZ, P2, !PT ;  /* 0x0000000711117c10 */ /* 0x000fc600097fe4ff */
[----:B------:R1:W-:Y:S04]  /*21dd0*/  STL [R1+0xe80], R16 ;  /* 0x000e801001007387 */ /* 0x0003e80000100800 */
[----:B------:R-:W-:Y:S01]  /*21de0*/  STL [R1+0xe7c], R24 ;  /* 0x000e7c1801007387 */ /* 0x000fe20000100800 */
[----:B--2---:R-:W-:Y:S01]  /*21df0*/  MOV R4, R16 ;  /* 0x0000001000047202 */ /* 0x004fe20000000f00 */
[----:B------:R-:W-:Y:S02]  /*21e00*/  IMAD.MOV.U32 R5, RZ, RZ, R24 ;  /* 0x000000ffff057224 */ /* 0x000fe400078e0018 */
[----:B------:R-:W-:Y:S04]  /*21e10*/  STL [R1+0xe88], R8 ;  /* 0x000e880801007387 */ /* 0x000fe80000100800 */
[----:B-1----:R-:W2:Y:S04]  /*21e20*/  LDL.LU R16, [R1+0xdec] ;  /* 0x000dec0001107983 */ /* 0x002ea80000300800 */
[----:B------:R1:W-:Y:S04]  /*21e30*/  LDGSTS.E [R2+0x80], desc[UR28][R4.64], P0 ;  /* 0x0008000004027fae */ /* 0x0003e800081a101c */
[----:B------:R4:W-:Y:S01]  /*21e40*/  STL [R1+0xe84], R17 ;  /* 0x000e841101007387 */ /* 0x0009e20000100800 */
[----:B-1----:R-:W-:-:S03]  /*21e50*/  MOV R5, R17 ;  /* 0x0000001100057202 */ /* 0x002fc60000000f00 */
[----:B----4-:R-:W4:Y:S01]  /*21e60*/  LDL.LU R17, [R1+0xde8] ;  /* 0x000de80001117983 */ /* 0x010f220000300800 */
[----:B------:R-:W-:Y:S01]  /*21e70*/  IADD3 R13, P1, PT, R13, UR13, RZ ;  /* 0x0000000d0d0d7c10 */ /* 0x000fe2000ff3e0ff */
[----:B------:R-:W-:Y:S02]  /*21e80*/  IMAD.MOV.U32 R4, RZ, RZ, R8 ;  /* 0x000000ffff047224 */ /* 0x000fe400078e0008 */
[----:B------:R-:W4:Y:S01]  /*21e90*/  LDL.LU R24, [R1+0xdf4] ;  /* 0x000df40001187983 */ /* 0x000f220000300800 */
[----:B------:R-:W-:-:S03]  /*21ea0*/  IADD3.X R28, PT, PT, R28, UR7, RZ, P1, !PT ;  /* 0x000000071c1c7c10 */ /* 0x000fc60008ffe4ff */
[----:B------:R-:W4:Y:S01]  /*21eb0*/  LDL.LU R8, [R1+0xd5c] ;  /* 0x000d5c0001087983 */ /* 0x000f220000300800 */
[----:B------:R-:W-:-:S03]  /*21ec0*/  UISETP.GT.AND UP1, UPT, UR15, 0x4, UPT ;  /* 0x000000040f00788c */ /* 0x000fc6000bf24270 */
[----:B------:R1:W-:Y:S04]  /*21ed0*/  LDGSTS.E [R2+0x100], desc[UR28][R4.64], P0 ;  /* 0x0010000004027fae */ /* 0x0003e800081a101c */
[----:B------:R-:W-:Y:S04]  /*21ee0*/  STL [R1+0xe90], R13 ;  /* 0x000e900d01007387 */ /* 0x000fe80000100800 */
[----:B------:R1:W-:Y:S02]  /*21ef0*/  STL [R1+0xe8c], R28 ;  /* 0x000e8c1c01007387 */ /* 0x0003e40000100800 */
[----:B-1----:R-:W-:Y:S01]  /*21f00*/  IMAD.MOV.U32 R5, RZ, RZ, R28 ;  /* 0x000000ffff057224 */ /* 0x002fe200078e001c */
[----:B------:R-:W-:Y:S01]  /*21f10*/  USEL UR12, URZ, 0x4, !UP1 ;  /* 0x00000004ff0c7887 */ /* 0x000fe2000c800000 */
[----:B------:R-:W-:Y:S01]  /*21f20*/  IADD3 R20, P1, PT, R20, UR13, RZ ;  /* 0x0000000d14147c10 */ /* 0x000fe2000ff3e0ff */
[----:B------:R-:W4:Y:S02]  /*21f30*/  LDL.LU R28, [R1+0xdf0] ;  /* 0x000df000011c7983 */ /* 0x000f240000300800 */
[----:B------:R-:W-:Y:S01]  /*21f40*/  USEL UR12, UR12, URZ, !UP0 ;  /* 0x000000ff0c0c7287 */ /* 0x000fe2000c000000 */
[----:B------:R-:W-:Y:S01]  /*21f50*/  IMAD.MOV.U32 R4, RZ, RZ, R13 ;  /* 0x000000ffff047224 */ /* 0x000fe200078e000d */
[----:B------:R-:W-:Y:S01]  /*21f60*/  IADD3 R12, P2, PT, R12, UR13, RZ ;  /* 0x0000000d0c0c7c10 */ /* 0x000fe2000ff5e0ff */
[----:B------:R-:W4:Y:S04]  /*21f70*/  LDL.LU R29, [R1+0xd58] ;  /* 0x000d5800011d7983 */ /* 0x000f280000300800 */
[----:B------:R-:W4:Y:S04]  /*21f80*/  LDL.LU R13, [R1+0xd64] ;  /* 0x000d6400010d7983 */ /* 0x000f280000300800 */
[----:B------:R-:W4:Y:S04]  /*21f90*/  LDL.LU R3, [R1+0xd6c] ;  /* 0x000d6c0001037983 */ /* 0x000f280000300800 */
[----:B------:R-:W-:Y:S04]  /*21fa0*/  STL [R1+0xddc], R20 ;  /* 0x000ddc1401007387 */ /* 0x000fe80000100800 */
[----:B------:R1:W-:Y:S01]  /*21fb0*/  LDGSTS.E [R2+0x180], desc[UR28][R4.64], P0 ;  /* 0x0018000004027fae */ /* 0x0003e200081a101c */
[----:B------:R-:W-:-:S02]  /*21fc0*/  ISETP.NE.U32.AND P0, PT, RZ, UR12, PT ;  /* 0x0000000cff007c0c */ /* 0x000fc4000bf05070 */
[----:B-1----:R-:W-:Y:S02]  /*21fd0*/  MOV R4, R20 ;  /* 0x0000001400047202 */ /* 0x002fe40000000f00 */
[----:B------:R-:W-:-:S05]  /*21fe0*/  IADD3.X R25, PT, PT, R25, UR7, RZ, P1, !PT ;  /* 0x0000000719197c10 */ /* 0x000fca0008ffe4ff */
[----:B------:R1:W-:Y:S01]  /*21ff0*/  STL [R1+0xdd8], R25 ;  /* 0x000dd81901007387 */ /* 0x0003e20000100800 */
[----:B------:R-:W-:-:S03]  /*22000*/  IMAD.MOV.U32 R5, RZ, RZ, R25 ;  /* 0x000000ffff057224 */ /* 0x000fc600078e0019 */
[----:B------:R2:W-:Y:S01]  /*22010*/  STL [R1+0xde4], R12 ;  /* 0x000de40c01007387 */ /* 0x0005e20000100800 */
[----:B---3--:R-:W-:-:S03]  /*22020*/  IADD3.X R21, PT, PT, R21, UR7, RZ, P2, !PT ;  /* 0x0000000715157c10 */ /* 0x008fc600097fe4ff */
[----:B------:R3:W-:Y:S04]  /*22030*/  LDGSTS.E [R2+0x800], desc[UR28][R4.64], P0 ;  /* 0x0080000004027fae */ /* 0x0007e800081a101c */
[----:B-1----:R-:W4:Y:S04]  /*22040*/  LDL.LU R25, [R1+0xd60] ;  /* 0x000d600001197983 */ /* 0x002f280000300800 */
[----:B------:R-:W-:Y:S01]  /*22050*/  STL [R1+0xde0], R21 ;  /* 0x000de01501007387 */ /* 0x000fe20000100800 */
[----:B--2---:R-:W-:Y:S01]  /*22060*/  IADD3 R16, P1, PT, R16, UR13, RZ ;  /* 0x0000000d10107c10 */ /* 0x004fe2000ff3e0ff */
[----:B---3--:R-:W-:Y:S01]  /*22070*/  IMAD.MOV.U32 R4, RZ, RZ, R12 ;  /* 0x000000ffff047224 */ /* 0x008fe200078e000c */
[----:B------:R-:W-:Y:S01]  /*22080*/  MOV R5, R21 ;  /* 0x0000001500057202 */ /* 0x000fe20000000f00 */
[----:B------:R-:W2:Y:S04]  /*22090*/  LDL.LU R20, [R1+0xd68] ;  /* 0x000d680001147983 */ /* 0x000ea80000300800 */
[----:B------:R-:W3:Y:S04]  /*220a0*/  LDL.LU R12, [R1+0xd74] ;  /* 0x000d7400010c7983 */ /* 0x000ee80000300800 */
[----:B------:R1:W-:Y:S01]  /*220b0*/  LDGSTS.E [R2+0x880], desc[UR28][R4.64], P0 ;  /* 0x0088000004027fae */ /* 0x0003e200081a101c */
[----:B----4-:R-:W-:-:S03]  /*220c0*/  IADD3.X R17, PT, PT, R17, UR7, RZ, P1, !PT ;  /* 0x0000000711117c10 */ /* 0x010fc60008ffe4ff */
[----:B------:R4:W-:Y:S04]  /*220d0*/  STL [R1+0xdec], R16 ;  /* 0x000dec1001007387 */ /* 0x0009e80000100800 */
[----:B------:R4:W-:Y:S01]  /*220e0*/  STL [R1+0xde8], R17 ;  /* 0x000de81101007387 */ /* 0x0009e20000100800 */
[----:B-1----:R-:W-:-:S03]  /*220f0*/  IMAD.MOV.U32 R4, RZ, RZ, R16 ;  /* 0x000000ffff047224 */ /* 0x002fc600078e0010 */
[----:B----4-:R-:W4:Y:S01]  /*22100*/  LDL.LU R16, [R1+0xd70] ;  /* 0x000d700001107983 */ /* 0x010f220000300800 */
[----:B------:R-:W-:Y:S01]  /*22110*/  UISETP.GT.AND UP1, UPT, UR15, 0x8, UPT ;  /* 0x000000080f00788c */ /* 0x000fe2000bf24270 */
[----:B------:R-:W-:Y:S01]  /*22120*/  IADD3 R24, P2, PT, R24, UR13, RZ ;  /* 0x0000000d18187c10 */ /* 0x000fe2000ff5e0ff */
[----:B------:R-:W-:Y:S01]  /*22130*/  IMAD.MOV.U32 R5, RZ, RZ, R17 ;  /* 0x000000ffff057224 */ /* 0x000fe200078e0011 */
[----:B------:R-:W-:Y:S01]  /*22140*/  IADD3 R8, P3, PT, R8, UR13, RZ ;  /* 0x0000000d08087c10 */ /* 0x000fe2000ff7e0ff */
[----:B------:R-:W-:Y:S01]  /*22150*/  USEL UR12, URZ, 0x4, !UP1 ;  /* 0x00000004ff0c7887 */ /* 0x000fe2000c800000 */
[----:B------:R-:W4:Y:S03]  /*22160*/  LDL.LU R21, [R1+0xcbc] ;  /* 0x000cbc0001157983 */ /* 0x000f260000300800 */
[----:B------:R-:W-:Y:S01]  /*22170*/  USEL UR12, UR12, URZ, !UP0 ;  /* 0x000000ff0c0c7287 */ /* 0x000fe2000c000000 */
[----:B------:R1:W-:Y:S04]  /*22180*/  LDGSTS.E [R2+0x900], desc[UR28][R4.64], P0 ;  /* 0x0090000004027fae */ /* 0x0003e800081a101c */
[----:B------:R-:W4:Y:S01]  /*22190*/  LDL.LU R17, [R1+0xcc4] ;  /* 0x000cc40001117983 */ /* 0x000f220000300800 */
[----:B------:R-:W-:-:S03]  /*221a0*/  IADD3.X R28, PT, PT, R28, UR7, RZ, P2, !PT ;  /* 0x000000071c1c7c10 */ /* 0x000fc600097fe4ff */
[----:B------:R1:W-:Y:S02]  /*221b0*/  STL [R1+0xdf4], R24 ;  /* 0x000df41801007387 */ /* 0x0003e40000100800 */
[----:B-1----:R-:W-:Y:S01]  /*221c0*/  MOV R4, R24 ;  /* 0x0000001800047202 */ /* 0x002fe20000000f00 */
[----:B------:R-:W-:Y:S01]  /*221d0*/  IMAD.MOV.U32 R5, RZ, RZ, R28 ;  /* 0x000000ffff057224 */ /* 0x000fe200078e001c */
[----:B------:R-:W-:Y:S01]  /*221e0*/  ISETP.NE.U32.AND P1, PT, RZ, UR12, PT ;  /* 0x0000000cff007c0c */ /* 0x000fe2000bf25070 */
[----:B------:R1:W-:Y:S01]  /*221f0*/  STL [R1+0xdf0], R28 ;  /* 0x000df01c01007387 */ /* 0x0003e20000100800 */
[----:B------:R-:W-:-:S03]  /*22200*/  IADD3.X R29, PT, PT, R29, UR7, RZ, P3, !PT ;  /* 0x000000071d1d7c10 */ /* 0x000fc60009ffe4ff */
[----:B------:R1:W-:Y:S04]  /*22210*/  STL [R1+0xd5c], R8 ;  /* 0x000d5c0801007387 */ /* 0x0003e80000100800 */
[----:B------:R-:W4:Y:S04]  /*22220*/  LDL.LU R24, [R1+0xcb8] ;  /* 0x000cb80001187983 */ /* 0x000f280000300800 */
[----:B------:R1:W-:Y:S01]  /*22230*/  LDGSTS.E [R2+0x980], desc[UR28][R4.64], P0 ;  /* 0x0098000004027fae */ /* 0x0003e200081a101c */
[----:B------:R-:W-:Y:S02]  /*22240*/  IADD3 R13, P0, PT, R13, UR13, RZ ;  /* 0x0000000d0d0d7c10 */ /* 0x000fe4000ff1e0ff */
[----:B------:R-:W-:Y:S01]  /*22250*/  IADD3 R3, P2, PT, R3, UR13, RZ ;  /* 0x0000000d03037c10 */ /* 0x000fe2000ff5e0ff */
[----:B------:R-:W-:Y:S04]  /*22260*/  STL [R1+0xd58], R29 ;  /* 0x000d581d01007387 */ /* 0x000fe80000100800 */
[----:B-1----:R-:W4:Y:S01]  /*22270*/  LDL.LU R28, [R1+0xcc0] ;  /* 0x000cc000011c7983 */ /* 0x002f220000300800 */
[----:B------:R-:W-:Y:S01]  /*22280*/  IMAD.MOV.U32 R4, RZ, RZ, R8 ;  /* 0x000000ffff047224 */ /* 0x000fe200078e0008 */
[----:B------:R-:W-:-:S02]  /*22290*/  MOV R5, R29 ;  /* 0x0000001d00057202 */ /* 0x000fc40000000f00 */
[----:B------:R-:W4:Y:S04]  /*222a0*/  LDL.LU R8, [R1+0xccc] ;  /* 0x000ccc0001087983 */ /* 0x000f280000300800 */
[----:B------:R1:W-:Y:S04]  /*222b0*/  STL [R1+0xd64], R13 ;  /* 0x000d640d01007387 */ /* 0x0003e80000100800 */
[----:B------:R1:W-:Y:S02]  /*222c0*/  LDGSTS.E [R2+0x1000], desc[UR28][R4.64], P1 ;  /* 0x0100000004027fae */ /* 0x0003e400089a101c */
[----:B-1----:R-:W-:Y:S01]  /*222d0*/  IMAD.MOV.U32 R4, RZ, RZ, R13 ;  /* 0x000000ffff047224 */ /* 0x002fe200078e000d */
[----:B------:R-:W-:-:S05]  /*222e0*/  IADD3.X R25, PT, PT, R25, UR7, RZ, P0, !PT ;  /* 0x0000000719197c10 */ /* 0x000fca00087fe4ff */
[----:B------:R-:W-:Y:S04]  /*222f0*/  STL [R1+0xd60], R25 ;  /* 0x000d601901007387 */ /* 0x000fe80000100800 */
[----:B------:R-:W-:Y:S04]  /*22300*/  STL [R1+0xd6c], R3 ;  /* 0x000d6c0301007387 */ /* 0x000fe80000100800 */
[----:B------:R-:W4:Y:S01]  /*22310*/  LDL.LU R13, [R1+0xcc8] ;  /* 0x000cc800010d7983 */ /* 0x000f220000300800 */
[----:B------:R-:W-:Y:S01]  /*22320*/  IMAD.MOV.U32 R5, RZ, RZ, R25 ;  /* 0x000000ffff057224 */ /* 0x000fe200078e0019 */
[----:B--2---:R-:W-:-:S02]  /*22330*/  IADD3.X R20, PT, PT, R20, UR7, RZ, P2, !PT ;  /* 0x0000000714147c10 */ /* 0x004fc400097fe4ff */
[----:B---3--:R-:W-:Y:S02]  /*22340*/  IADD3 R12, P0, PT, R12, UR13, RZ ;  /* 0x0000000d0c0c7c10 */ /* 0x008fe4000ff1e0ff */
[----:B------:R1:W-:Y:S04]  /*22350*/  LDGSTS.E [R2+0x1080], desc[UR28][R4.64], P1 ;  /* 0x0108000004027fae */ /* 0x0003e800089a101c */
[----:B------:R2:W-:Y:S01]  /*22360*/  STL [R1+0xd68], R20 ;  /* 0x000d681401007387 */ /* 0x0005e20000100800 */
[----:B-1----:R-:W-:Y:S01]  /*22370*/  IMAD.MOV.U32 R5, RZ, RZ, R20 ;  /* 0x000000ffff057224 */ /* 0x002fe200078e0014 */
[----:B------:R-:W-:Y:S02]  /*22380*/  MOV R4, R3 ;  /* 0x0000000300047202 */ /* 0x000fe40000000f00 */
[----:B--2---:R-:W2:Y:S04]  /*22390*/  LDL.LU R20, [R1+0xcd4] ;  /* 0x000cd40001147983 */ /* 0x004ea80000300800 */
[----:B------:R-:W3:Y:S01]  /*223a0*/  LDL.LU R3, [R1+0x2a0] ;  /* 0x0002a00001037983 */ /* 0x000ee20000300800 */
[----:B----4-:R-:W-:-:S03]  /*223b0*/  IADD3.X R16, PT, PT, R16, UR7, RZ, P0, !PT ;  /* 0x0000000710107c10 */ /* 0x010fc600087fe4ff */
[----:B------:R1:W-:Y:S04]  /*223c0*/  STL [R1+0xd74], R12 ;  /* 0x000d740c01007387 */ /* 0x0003e80000100800 */
[----:B------:R4:W-:Y:S04]  /*223d0*/  STL [R1+0xd70], R16 ;  /* 0x000d701001007387 */ /* 0x0009e80000100800 */
[----:B------:R-:W3:Y:S04]  /*223e0*/  LDL.LU R29, [R1+0xcd0] ;  /* 0x000cd000011d7983 */ /* 0x000ee80000300800 */
[----:B------:R-:W3:Y:S01]  /*223f0*/  LDL.LU R25, [R1+0x29c] ;  /* 0x00029c0001197983 */ /* 0x000ee20000300800 */
[----:B------:R-:W-:-:S03]  /*22400*/  UISETP.GT.AND UP1, UPT, UR15, 0xc, UPT ;  /* 0x0000000c0f00788c */ /* 0x000fc6000bf24270 */
[----:B------:R1:W-:Y:S01]  /*22410*/  LDGSTS.E [R2+0x1100], desc[UR28][R4.64], P1 ;  /* 0x0110000004027fae */ /* 0x0003e200089a101c */
[----:B------:R-:W-:-:S04]  /*22420*/  USEL UR12, URZ, 0x4, !UP1 ;  /* 0x00000004ff0c7887 */ /* 0x000fc8000c800000 */
[----:B------:R-:W-:Y:S01]  /*22430*/  USEL UR12, UR12, URZ, !UP0 ;  /* 0x000000ff0c0c7287 */ /* 0x000fe2000c000000 */
[----:B-1----:R-:W-:Y:S01]  /*22440*/  IMAD.MOV.U32 R4, RZ, RZ, R12 ;  /* 0x000000ffff047224 */ /* 0x002fe200078e000c */
[----:B------:R-:W-:Y:S01]  /*22450*/  MOV R5, R16 ;  /* 0x0000001000057202 */ /* 0x000fe20000000f00 */
[----:B------:R-:W3:Y:S03]  /*22460*/  LDL.LU R12, [R1+0x2a8] ;  /* 0x0002a800010c7983 */ /* 0x000ee60000300800 */
[----:B------:R-:W-:Y:S01]  /*22470*/  ISETP.NE.U32.AND P0, PT, RZ, UR12, PT ;  /* 0x0000000cff007c0c */ /* 0x000fe2000bf05070 */
[----:B------:R1:W-:Y:S01]  /*22480*/  LDGSTS.E [R2+0x1180], desc[UR28][R4.64], P1 ;  /* 0x0118000004027fae */ /* 0x0003e200089a101c */
[----:B------:R-:W-:Y:S02]  /*22490*/  IADD3 R21, P1, PT, R21, UR13, RZ ;  /* 0x0000000d15157c10 */ /* 0x000fe4000ff3e0ff */
[----:B------:R-:W-:Y:S01]  /*224a0*/  IADD3 R17, P2, PT, R17, UR13, RZ ;  /* 0x0000000d11117c10 */ /* 0x000fe2000ff5e0ff */
[----:B----4-:R-:W4:Y:S01]  /*224b0*/  LDL.LU R16, [R1+0x2b0] ;  /* 0x0002b00001107983 */ /* 0x010f220000300800 */
[----:B------:R-:W-:-:S03]  /*224c0*/  IADD3.X R24, PT, PT, R24, UR7, RZ, P1, !PT ;  /* 0x0000000718187c10 */ /* 0x000fc60008ffe4ff */
[----:B------:R-:W-:Y:S01]  /*224d0*/  STL [R1+0xcbc], R21 ;  /* 0x000cbc1501007387 */ /* 0x000fe20000100800 */
[----:B------:R-:W-:-:S03]  /*224e0*/  IADD3.X R28, PT, PT, R28, UR7, RZ, P2, !PT ;  /* 0x000000071c1c7c10 */ /* 0x000fc600097fe4ff */
[----:B------:R1:W-:Y:S02]  /*224f0*/  STL [R1+0xcb8], R24 ;  /* 0x000cb81801007387 */ /* 0x0003e40000100800 */
[----:B-1----:R-:W-:Y:S02]  /*22500*/  IMAD.MOV.U32 R4, RZ, RZ, R21 ;  /* 0x000000ffff047224 */ /* 0x002fe400078e0015 */
[----:B------:R-:W-:Y:S01]  /*22510*/  IMAD.MOV.U32 R5, RZ, RZ, R24 ;  /* 0x000000ffff057224 */ /* 0x000fe200078e0018 */
[----:B------:R1:W-:Y:S01]  /*22520*/  STL [R1+0xcc4], R17 ;  /* 0x000cc41101007387 */ /* 0x0003e20000100800 */
[----:B------:R-:W-:-:S03]  /*22530*/  IADD3 R8, P1, PT, R8, UR13, RZ ;  /* 0x0000000d08087c10 */ /* 0x000fc6000ff3e0ff */
[----:B------:R1:W-:Y:S04]  /*22540*/  LDGSTS.E [R2+0x1800], desc[UR28][R4.64], P0 ;  /* 0x0180000004027fae */ /* 0x0003e800081a101c */
[----:B------:R-:W4:Y:S04]  /*22550*/  LDL.LU R24, [R1+0x2a4] ;  /* 0x0002a40001187983 */ /* 0x000f280000300800 */
[----:B------:R-:W-:Y:S01]  /*22560*/  STL [R1+0xcc0], R28 ;  /* 0x000cc01c01007387 */ /* 0x000fe20000100800 */
[----:B-1----:R-:W-:Y:S01]  /*22570*/  MOV R4, R17 ;  /* 0x0000001100047202 */ /* 0x002fe20000000f00 */
[----:B------:R-:W-:-:S02]  /*22580*/  IMAD.MOV.U32 R5, RZ, RZ, R28 ;  /* 0x000000ffff057224 */ /* 0x000fc400078e001c */
[----:B------:R-:W4:Y:S04]  /*22590*/  LDL.LU R21, [R1+0x2ac] ;  /* 0x0002ac0001157983 */ /* 0x000f280000300800 */
[----:B------:R1:W-:Y:S04]  /*225a0*/  STL [R1+0xccc], R8 ;  /* 0x000ccc0801007387 */ /* 0x0003e80000100800 */
[----:B------:R1:W-:Y:S02]  /*225b0*/  LDGSTS.E [R2+0x1880], desc[UR28][R4.64], P0 ;  /* 0x0188000004027fae */ /* 0x0003e400081a101c */
[----:B-1----:R-:W-:Y:S01]  /*225c0*/  IMAD.MOV.U32 R4, RZ, RZ, R8 ;  /* 0x000000ffff047224 */ /* 0x002fe200078e0008 */
[----:B------:R-:W-:-:S05]  /*225d0*/  IADD3.X R13, PT, PT, R13, UR7, RZ, P1, !PT ;  /* 0x000000070d0d7c10 */ /* 0x000fca0008ffe4ff */
[----:B------:R1:W-:Y:S04]  /*225e0*/  STL [R1+0xcc8], R13 ;  /* 0x000cc80d01007387 */ /* 0x0003e80000100800 */
[----:B------:R-:W4:Y:S04]  /*225f0*/  LDL.LU R17, [R1+0x2b4] ;  /* 0x0002b40001117983 */ /* 0x000f280000300800 */
[----:B------:R-:W4:Y:S01]  /*22600*/  LDL.LU R8, [R1+0x2b8] ;  /* 0x0002b80001087983 */ /* 0x000f220000300800 */
[----:B------:R-:W-:-:S03]  /*22610*/  MOV R5, R13 ;  /* 0x0000000d00057202 */ /* 0x000fc60000000f00 */
[----:B-1----:R-:W4:Y:S01]  /*22620*/  LDL.LU R13, [R1+0x320] ;  /* 0x00032000010d7983 */ /* 0x002f220000300800 */
[----:B--2---:R-:W-:-:S03]  /*22630*/  IADD3 R20, P2, PT, R20, UR13, RZ ;  /* 0x0000000d14147c10 */ /* 0x004fc6000ff5e0ff */
[----:B------:R-:W2:Y:S01]  /*22640*/  LDL.LU R28, [R1+0x328] ;  /* 0x00032800011c7983 */ /* 0x000ea20000300800 */
[----:B---3--:R-:W-:-:S03]  /*22650*/  IADD3 R3, P3, PT, R3, UR13, RZ ;  /* 0x0000000d03037c10 */ /* 0x008fc6000ff7e0ff */
[----:B------:R1:W-:Y:S04]  /*22660*/  STL [R1+0xcd4], R20 ;  /* 0x000cd41401007387 */ /* 0x0003e80000100800 */
[----:B------:R3:W-:Y:S01]  /*22670*/  LDGSTS.E [R2+0x1900], desc[UR28][R4.64], P0 ;  /* 0x0190000004027fae */ /* 0x0007e200081a101c */
[----:B------:R-:W-:-:S05]  /*22680*/  IADD3.X R29, PT, PT, R29, UR7, RZ, P2, !PT ;  /* 0x000000071d1d7c10 */ /* 0x000fca00097fe4ff */
[----:B------:R3:W-:Y:S02]  /*22690*/  STL [R1+0xcd0], R29 ;  /* 0x000cd01d01007387 */ /* 0x0007e40000100800 */
[----:B---3--:R-:W-:Y:S02]  /*226a0*/  IMAD.MOV.U32 R4, RZ, RZ, R20 ;  /* 0x000000ffff047224 */ /* 0x008fe400078e0014 */
[----:B------:R3:W-:Y:S04]  /*226b0*/  STL [R1+0x2a0], R3 ;  /* 0x0002a00301007387 */ /* 0x0007e80000100800 */
[----:B-1----:R-:W2:Y:S01]  /*226c0*/  LDL.LU R20, [R1+0x31c] ;  /* 0x00031c0001147983 */ /* 0x002ea20000300800 */
[----:B------:R-:W-:Y:S01]  /*226d0*/  IADD3.X R25, PT, PT, R25, UR7, RZ, P3, !PT ;  /* 0x0000000719197c10 */ /* 0x000fe20009ffe4ff */
[----:B------:R-:W-:-:S04]  /*226e0*/  IMAD.MOV.U32 R5, RZ, RZ, R29 ;  /* 0x000000ffff057224 */ /* 0x000fc800078e001d */
[----:B------:R-:W-:Y:S04]  /*226f0*/  STL [R1+0x29c], R25 ;  /* 0x00029c1901007387 */ /* 0x000fe80000100800 */
[----:B------:R-:W2:Y:S01]  /*22700*/  LDL.LU R29, [R1+0x324] ;  /* 0x00032400011d7983 */ /* 0x000ea20000300800 */
[----:B------:R-:W-:-:S03]  /*22710*/  UISETP.GT.AND UP1, UPT, UR15, 0x10, UPT ;  /* 0x000000100f00788c */ /* 0x000fc6000bf24270 */
[----:B------:R1:W-:Y:S01]  /*22720*/  LDGSTS.E [R2+0x1980], desc[UR28][R4.64], P0 ;  /* 0x0198000004027fae */ /* 0x0003e200081a101c */
[----:B------:R-:W-:-:S04]  /*22730*/  USEL UR12, URZ, 0x4, !UP1 ;  /* 0x00000004ff0c7887 */ /* 0x000fc8000c800000 */
[----:B------:R-:W-:Y:S01]  /*22740*/  USEL UR12, UR12, URZ, !UP0 ;  /* 0x000000ff0c0c7287 */ /* 0x000fe2000c000000 */
[----:B------:R-:W-:-:S05]  /*22750*/  IADD3 R12, P0, PT, R12, UR13, RZ ;  /* 0x0000000d0c0c7c10 */ /* 0x000fca000ff1e0ff */
[----:B------:R-:W-:Y:S01]  /*22760*/  ISETP.NE.U32.AND P1, PT, RZ, UR12, PT ;  /* 0x0000000cff007c0c */ /* 0x000fe2000bf25070 */
[----:B-1----:R-:W-:Y:S01]  /*22770*/  IMAD.MOV.U32 R5, RZ, RZ, R25 ;  /* 0x000000ffff057224 */ /* 0x002fe200078e0019 */
[----:B------:R-:W-:Y:S02]  /*22780*/  MOV R4, R3 ;  /* 0x0000000300047202 */ /* 0x000fe40000000f00 */
[----:B----4-:R-:W-:Y:S01]  /*22790*/  IADD3 R16, P2, PT, R16, UR13, RZ ;  /* 0x0000000d10107c10 */ /* 0x010fe2000ff5e0ff */
[----:B---3--:R-:W3:Y:S01]  /*227a0*/  LDL.LU R3, [R1+0x330] ;  /* 0x0003300001037983 */ /* 0x008ee20000300800 */
[----:B------:R-:W-:-:S03]  /*227b0*/  IADD3.X R24, PT, PT, R24, UR7, RZ, P0, !PT ;  /* 0x0000000718187c10 */ /* 0x000fc600087fe4ff */
[----:B------:R1:W-:Y:S04]  /*227c0*/  STL [R1+0x2a8], R12 ;  /* 0x0002a80c01007387 */ /* 0x0003e80000100800 */
[----:B------:R4:W-:Y:S04]  /*227d0*/  LDGSTS.E [R2+0x2000], desc[UR28][R4.64], P1 ;  /* 0x0200000004027fae */ /* 0x0009e800089a101c */
[----:B------:R1:W-:Y:S04]  /*227e0*/  STL [R1+0x2a4], R24 ;  /* 0x0002a41801007387 */ /* 0x0003e80000100800 */
[----:B------:R-:W-:Y:S01]  /*227f0*/  STL [R1+0x2b0], R16 ;  /* 0x0002b01001007387 */ /* 0x000fe20000100800 */
[----:B----4-:R-:W-:-:S03]  /*22800*/  IMAD.MOV.U32 R4, RZ, RZ, R12 ;  /* 0x000000ffff047224 */ /* 0x010fc600078e000c */
[----:B-1----:R-:W4:Y:S01]  /*22810*/  LDL.LU R12, [R1+0x32c] ;  /* 0x00032c00010c7983 */ /* 0x002f220000300800 */
[----:B------:R-:W-:Y:S02]  /*22820*/  MOV R5, R24 ;  /* 0x0000001800057202 */ /* 0x000fe40000000f00 */
[----:B------:R-:W-:-:S03]  /*22830*/  IADD3.X R21, PT, PT, R21, UR7, RZ, P2, !PT ;  /* 0x0000000715157c10 */ /* 0x000fc600097fe4ff */
[----:B------:R1:W-:Y:S04]  /*22840*/  LDGSTS.E [R2+0x2080], desc[UR28][R4.64], P1 ;  /* 0x0208000004027fae */ /* 0x0003e800089a101c */
[----:B------:R1:W-:Y:S04]  /*22850*/  STL [R1+0x2ac], R21 ;  /* 0x0002ac1501007387 */ /* 0x0003e80000100800 */
[----:B------:R-:W4:Y:S01]  /*22860*/  LDL.LU R25, [R1+0x334] ;  /* 0x0003340001197983 */ /* 0x000f220000300800 */
[----:B-1----:R-:W-:-:S03]  /*22870*/  IMAD.MOV.U32 R4, RZ, RZ, R16 ;  /* 0x000000ffff047224 */ /* 0x002fc600078e0010 */
[----:B------:R-:W4:Y:S01]  /*22880*/  LDL.LU R24, [R1+0x338] ;  /* 0x0003380001187983 */ /* 0x000f220000300800 */
[----:B------:R-:W-:-:S03]  /*22890*/  IMAD.MOV.U32 R5, RZ, RZ, R21 ;  /* 0x000000ffff057224 */ /* 0x000fc600078e0015 */
[----:B------:R-:W4:Y:S04]  /*228a0*/  LDL.LU R21, [R1+0x39c] ;  /* 0x00039c0001157983 */ /* 0x000f280000300800 */
[----:B------:R1:W-:Y:S04]  /*228b0*/  LDGSTS.E [R2+0x2100], desc[UR28][R4.64], P1 ;  /* 0x0210000004027fae */ /* 0x0003e800089a101c */
[----:B------:R-:W4:Y:S01]  /*228c0*/  LDL.LU R16, [R1+0x3a0] ;  /* 0x0003a00001107983 */ /* 0x000f220000300800 */
[----:B------:R-:W-:-:S04]  /*228d0*/  IADD3 R8, P0, PT, R8, UR13, RZ ;  /* 0x0000000d08087c10 */ /* 0x000fc8000ff1e0ff */
[----:B------:R-:W-:Y:S02]  /*228e0*/  IADD3.X R17, PT, PT, R17, UR7, RZ, P0, !PT ;  /* 0x0000000711117c10 */ /* 0x000fe400087fe4ff */
[----:B-1----:R-:W-:-:S03]  /*228f0*/  MOV R4, R8 ;  /* 0x0000000800047202 */ /* 0x002fc60000000f00 */
[----:B------:R-:W-:-:S05]  /*22900*/  IMAD.MOV.U32 R5, RZ, RZ, R17 ;  /* 0x000000ffff057224 */ /* 0x000fca00078e0011 */
[----:B------:R1:W-:Y:S01]  /*22910*/  LDGSTS.E [R2+0x2180], desc[UR28][R4.64], P1 ;  /* 0x0218000004027fae */ /* 0x0003e200089a101c */
[----:B------:R-:W-:Y:S02]  /*22920*/  IADD3 R13, P1, PT, R13, UR13, RZ ;  /* 0x0000000d0d0d7c10 */ /* 0x000fe4000ff3e0ff */
[----:B--2---:R-:W-:Y:S01]  /*22930*/  IADD3 R28, P2, PT, R28, UR13, RZ ;  /* 0x0000000d1c1c7c10 */ /* 0x004fe2000ff5e0ff */
[----:B------:R-:W-:Y:S04]  /*22940*/  STL [R1+0x2b8], R8 ;  /* 0x0002b80801007387 */ /* 0x000fe80000100800 */
[----:B------:R2:W-:Y:S04]  /*22950*/  STL [R1+0x2b4], R17 ;  /* 0x0002b41101007387 */ /* 0x0005e80000100800 */
[----:B--2---:R-:W2:Y:S01]  /*22960*/  LDL.LU R17, [R1+0x3a8] ;  /* 0x0003a80001117983 */ /* 0x004ea20000300800 */
[----:B------:R-:W-:-:S03]  /*22970*/  IADD3.X R20, PT, PT, R20, UR7, RZ, P1, !PT ;  /* 0x0000000714147c10 */ /* 0x000fc60008ffe4ff */
[----:B------:R-:W2:Y:S04]  /*22980*/  LDL.LU R8, [R1+0x3b0] ;  /* 0x0003b00001087983 */ /* 0x000ea80000300800 */
[----:B------:R-:W-:Y:S01]  /*22990*/  STL [R1+0x320], R13 ;  /* 0x0003200d01007387 */ /* 0x000fe20000100800 */
[----:B-1----:R-:W-:-:S03]  /*229a0*/  MOV R5, R20 ;  /* 0x0000001400057202 */ /* 0x002fc60000000f00 */
[----:B------:R1:W-:Y:S04]  /*229b0*/  STL [R1+0x31c], R20 ;  /* 0x00031c1401007387 */ /* 0x0003e80000100800 */
[----:B------:R-:W-:Y:S01]  /*229c0*/  STL [R1+0x328], R28 ;  /* 0x0003281c01007387 */ /* 0x000fe20000100800 */
[----:B------:R-:W-:-:S03]  /*229d0*/  IADD3.X R29, PT, PT, R29, UR7, RZ, P2, !PT ;  /* 0x000000071d1d7c10 */ /* 0x000fc600097fe4ff */
[----:B-1----:R-:W2:Y:S01]  /*229e0*/  LDL.LU R20, [R1+0x3a4] ;  /* 0x0003a40001147983 */ /* 0x002ea20000300800 */
[----:B------:R-:W-:-:S03]  /*229f0*/  IMAD.MOV.U32 R4, RZ, RZ, R13 ;  /* 0x000000ffff047224 */ /* 0x000fc600078e000d */
[----:B------:R-:W-:Y:S04]  /*22a00*/  STL [R1+0x324], R29 ;  /* 0x0003241d01007387 */ /* 0x000fe80000100800 */
[----:B------:R-:W2:Y:S01]  /*22a10*/  LDL.LU R13, [R1+0x3ac] ;  /* 0x0003ac00010d7983 */ /* 0x000ea20000300800 */
[----:B------:R-:W-:-:S04]  /*22a20*/  UISETP.GT.AND UP1, UPT, UR15, 0x14, UPT ;  /* 0x000000140f00788c */ /* 0x000fc8000bf24270 */
[----:B------:R-:W-:-:S04]  /*22a30*/  USEL UR12, URZ, 0x4, !UP1 ;  /* 0x00000004ff0c7887 */ /* 0x000fc8000c800000 */
[----:B------:R-:W-:-:S06]  /*22a40*/  USEL UR12, UR12, URZ, !UP0 ;  /* 0x000000ff0c0c7287 */ /* 0x000fcc000c000000 */
[----:B------:R-:W-:Y:S02]  /*22a50*/  ISETP.NE.U32.AND P0, PT, RZ, UR12, PT ;  /* 0x0000000cff007c0c */ /* 0x000fe4000bf05070 */
[----:B---3--:R-:W-:-:S05]  /*22a60*/  IADD3 R3, P1, PT, R3, UR13, RZ ;  /* 0x0000000d03037c10 */ /* 0x008fca000ff3e0ff */
[----:B------:R-:W-:Y:S06]  /*22a70*/  STL [R1+0x330], R3 ;  /* 0x0003300301007387 */ /* 0x000fec0000100800 */
[----:B------:R1:W-:Y:S01]  /*22a80*/  LDGSTS.E [R2+0x2800], desc[UR28][R4.64], P0 ;  /* 0x0280000004027fae */ /* 0x0003e200081a101c */
[----:B----4-:R-:W-:Y:S01]  /*22a90*/  IADD3.X R12, PT, PT, R12, UR7, RZ, P1, !PT ;  /* 0x000000070c0c7c10 */ /* 0x010fe20008ffe4ff */
[----:B------:R-:W-:-:S04]  /*22aa0*/  UISETP.GT.AND UP1, UPT, UR15, 0x18, UPT ;  /* 0x000000180f00788c */ /* 0x000fc8000bf24270 */
[----:B------:R3:W-:Y:S01]  /*22ab0*/  STL [R1+0x32c], R12 ;  /* 0x00032c0c01007387 */ /* 0x0007e20000100800 */
[----:B-1----:R-:W-:Y:S02]  /*22ac0*/  IMAD.MOV.U32 R4, RZ, RZ, R28 ;  /* 0x000000ffff047224 */ /* 0x002fe400078e001c */
[----:B------:R-:W-:-:S05]  /*22ad0*/  IMAD.MOV.U32 R5, RZ, RZ, R29 ;  /* 0x000000ffff057224 */ /* 0x000fca00078e001d */
[----:B------:R1:W-:Y:S01]  /*22ae0*/  LDGSTS.E [R2+0x2880], desc[UR28][R4.64], P0 ;  /* 0x0288000004027fae */ /* 0x0003e200081a101c */
[----:B------:R-:W-:Y:S01]  /*22af0*/  IADD3 R24, P2, PT, R24, UR13, RZ ;  /* 0x0000000d18187c10 */ /* 0x000fe2000ff5e0ff */
[----:B------:R-:W-:Y:S01]  /*22b00*/  USEL UR12, URZ, 0x4, !UP1 ;  /* 0x00000004ff0c7887 */ /* 0x000fe2000c800000 */
[----:B-1----:R-:W-:Y:S01]  /*22b10*/  IMAD.MOV.U32 R5, RZ, RZ, R12 ;  /* 0x000000ffff057224 */ /* 0x002fe200078e000c */
[----:B------:R-:W-:Y:S01]  /*22b20*/  MOV R4, R3 ;  /* 0x0000000300047202 */ /* 0x000fe20000000f00 */
[----:B---3--:R-:W3:Y:S04]  /*22b30*/  LDL.LU R12, [R1+0x3b4] ;  /* 0x0003b400010c7983 */ /* 0x008ee80000300800 */
[----:B------:R-:W4:Y:S01]  /*22b40*/  LDL.LU R3, [R1+0x3b8] ;  /* 0x0003b80001037983 */ /* 0x000f220000300800 */
[----:B------:R-:W-:-:S02]  /*22b50*/  IADD3 R16, P3, PT, R16, UR13, RZ ;  /* 0x0000000d10107c10 */ /* 0x000fc4000ff7e0ff */
[----:B------:R-:W-:Y:S01]  /*22b60*/  IADD3.X R25, PT, PT, R25, UR7, RZ, P2, !PT ;  /* 0x0000000719197c10 */ /* 0x000fe200097fe4ff */
[----:B------:R-:W-:Y:S01]  /*22b70*/  USEL UR12, UR12, URZ, !UP0 ;  /* 0x000000ff0c0c7287 */ /* 0x000fe2000c000000 */
[----:B------:R-:W-:Y:S01]  /*22b80*/  IADD3.X R21, PT, PT, R21, UR7, RZ, P3, !PT ;  /* 0x0000000715157c10 */ /* 0x000fe20009ffe4ff */
[----:B------:R-:W-:Y:S01]  /*22b90*/  STL [R1+0x338], R24 ;  /* 0x0003381801007387 */ /* 0x000fe20000100800 */
[----:B------:R-:W-:Y:S03]  /*22ba0*/  HMMA.1688.F32.TF32 R84, R180, R22, R184 ;  /* 0x00000016b454723c */ /* 0x000fe600000810b8 */
[----:B------:R1:W-:Y:S01]  /*22bb0*/  LDGSTS.E [R2+0x2900], desc[UR28][R4.64], P0 ;  /* 0x0290000004027fae */ /* 0x0003e200081a101c */
[----:B------:R-:W-:-:S03]  /*22bc0*/  ISETP.NE.U32.AND P1, PT, RZ, UR12, PT ;  /* 0x0000000cff007c0c */ /* 0x000fc6000bf25070 */
[----:B------:R-:W-:Y:S01]  /*22bd0*/  STL [R1+0x334], R25 ;  /* 0x0003341901007387 */ /* 0x000fe20000100800 */
[C---:B------:R-:W-:Y:S03]  /*22be0*/  HMMA.1688.F32.TF32 R184, R136.reuse, R6, R228 ;  /* 0x0000000688b8723c */ /* 0x040fe600000810e4 */
[----:B------:R1:W-:Y:S02]  /*22bf0*/  STL [R1+0x3a0], R16 ;  /* 0x0003a01001007387 */ /* 0x0003e40000100800 */
[----:B-1----:R-:W-:Y:S01]  /*22c00*/  IMAD.MOV.U32 R4, RZ, RZ, R24 ;  /* 0x000000ffff047224 */ /* 0x002fe200078e0018 */
[----:B------:R-:W-:Y:S01]  /*22c10*/  MOV R5, R25 ;  /* 0x0000001900057202 */ /* 0x000fe20000000f00 */
[----:B------:R-:W3:Y:S01]  /*22c20*/  LDL.LU R33, [R1+0x420] ;  /* 0x0004200001217983 */ /* 0x000ee20000300800 */
[C---:B------:R-:W-:Y:S03]  /*22c30*/  HMMA.1688.F32.TF32 R156, R136.reuse, R10, R156 ;  /* 0x0000000a889c723c */ /* 0x040fe6000008109c */
[----:B------:R-:W-:Y:S04]  /*22c40*/  STL [R1+0x39c], R21 ;  /* 0x00039c1501007387 */ /* 0x000fe80000100800 */
[----:B------:R-:W3:Y:S01]  /*22c50*/  LDL.LU R28, [R1+0x428] ;  /* 0x00042800011c7983 */ /* 0x000ee20000300800 */
[C---:B------:R-:W-:Y:S03]  /*22c60*/  HMMA.1688.F32.TF32 R188, R136.reuse, R14, R188 ;  /* 0x0000000e88bc723c */ /* 0x040fe600000810bc */
[----:B------:R1:W-:Y:S05]  /*22c70*/  LDGSTS.E [R2+0x2980], desc[UR28][R4.64], P0 ;  /* 0x0298000004027fae */ /* 0x0003ea00081a101c */
[C---:B------:R-:W-:Y:S08]  /*22c80*/  HMMA.1688.F32.TF32 R164, R136.reuse, R18, R164 ;  /* 0x0000001288a4723c */ /* 0x040ff000000810a4 */
[----:B------:R-:W-:Y:S01]  /*22c90*/  HMMA.1688.F32.TF32 R168, R136, R22, R168 ;  /* 0x0000001688a8723c */ /* 0x000fe200000810a8 */
[----:B-1----:R-:W-:-:S07]  /*22ca0*/  IMAD.MOV.U32 R4, RZ, RZ, R16 ;  /* 0x000000ffff047224 */ /* 0x002fce00078e0010 */
[----:B------:R-:W-:Y:S01]  /*22cb0*/  HMMA.1688.F32.TF32 R172, R136, R26, R172 ;  /* 0x0000001a88ac723c */ /* 0x000fe200000810ac */
[----:B------:R-:W-:-:S05]  /*22cc0*/  IMAD.MOV.U32 R5, RZ, RZ, R21 ;  /* 0x000000ffff057224 */ /* 0x000fca00078e0015 */
[----:B------:R1:W-:Y:S02]  /*22cd0*/  LDGSTS.E [R2+0x3000], desc[UR28][R4.64], P1 ;  /* 0x0300000004027fae */ /* 0x0003e400089a101c */
[C---:B------:R-:W-:Y:S08]  /*22ce0*/  HMMA.1688.F32.TF32 R192, R136.reuse, R30, R192 ;  /* 0x0000001e88c0723c */ /* 0x040ff000000810c0 */
[----:B------:R-:W-:Y:S01]  /*22cf0*/  HMMA.1688.F32.TF32 R136, R136, R34, R196 ;  /* 0x000000228888723c */ /* 0x000fe200000810c4 */
[----:B------:R-:W3:Y:S04]  /*22d00*/  LDL.LU R196, [R1+0x41c] ;  /* 0x00041c0001c47983 */ /* 0x000ee80000300800 */
[----:B------:R-:W3:Y:S04]  /*22d10*/  LDL.LU R29, [R1+0x424] ;  /* 0x00042400011d7983 */ /* 0x000ee80000300800 */
[----:B------:R-:W3:Y:S01]  /*22d20*/  LDL.LU R16, [R1+0x430] ;  /* 0x0004300001107983 */ /* 0x000ee20000300800 */
[----:B--2---:R-:W-:-:S02]  /*22d30*/  IADD3 R17, P0, PT, R17, UR13, RZ ;  /* 0x0000000d11117c10 */ /* 0x004fc4000ff1e0ff */
[----:B------:R-:W-:-:S03]  /*22d40*/  IADD3 R8, P2, PT, R8, UR13, RZ ;  /* 0x0000000d08087c10 */ /* 0x000fc6000ff5e0ff */
[----:B------:R2:W-:Y:S01]  /*22d50*/  STL [R1+0x3a8], R17 ;  /* 0x0003a81101007387 */ /* 0x0005e20000100800 */
[----:B-1----:R-:W-:Y:S02]  /*22d60*/  MOV R4, R17 ;  /* 0x0000001100047202 */ /* 0x002fe40000000f00 */
[----:B------:R-:W-:-:S05]  /*22d70*/  IADD3.X R20, PT, PT, R20, UR7, RZ, P0, !PT ;  /* 0x0000000714147c10 */ /* 0x000fca00087fe4ff */
[----:B------:R-:W-:Y:S04]  /*22d80*/  STL [R1+0x3a4], R20 ;  /* 0x0003a41401007387 */ /* 0x000fe80000100800 */
[----:B------:R1:W-:Y:S01]  /*22d90*/  STL [R1+0x3b0], R8 ;  /* 0x0003b00801007387 */ /* 0x0003e20000100800 */
[----:B------:R-:W-:-:S03]  /*22da0*/  IADD3.X R13, PT, PT, R13, UR7, RZ, P2, !PT ;  /* 0x000000070d0d7c10 */ /* 0x000fc600097fe4ff */
[----:B--2---:R-:W2:Y:S01]  /*22db0*/  LDL.LU R17, [R1+0x42c] ;  /* 0x00042c0001117983 */ /* 0x004ea20000300800 */
[----:B------:R-:W-:-:S03]  /*22dc0*/  IMAD.MOV.U32 R5, RZ, RZ, R20 ;  /* 0x000000ffff057224 */ /* 0x000fc600078e0014 */
[----:B------:R1:W-:Y:S04]  /*22dd0*/  STL [R1+0x3ac], R13 ;  /* 0x0003ac0d01007387 */ /* 0x0003e80000100800 */
[----:B------:R1:W-:Y:S04]  /*22de0*/  LDGSTS.E [R2+0x3080], desc[UR28][R4.64], P1 ;  /* 0x0308000004027fae */ /* 0x0003e800089a101c */
[----:B------:R-:W2:Y:S01]  /*22df0*/  LDL.LU R25, [R1+0x434] ;  /* 0x0004340001197983 */ /* 0x000ea20000300800 */
[----:B-1----:R-:W-:-:S03]  /*22e00*/  IMAD.MOV.U32 R4, RZ, RZ, R8 ;  /* 0x000000ffff047224 */ /* 0x002fc600078e0008 */
[----:B------:R-:W2:Y:S01]  /*22e10*/  LDL.LU R8, [R1+0x438] ;  /* 0x0004380001087983 */ /* 0x000ea20000300800 */
[----:B------:R-:W-:-:S03]  /*22e20*/  MOV R5, R13 ;  /* 0x0000000d00057202 */ /* 0x000fc60000000f00 */
[----:B------:R-:W2:Y:S04]  /*22e30*/  LDL.LU R24, [R1+0x49c] ;  /* 0x00049c0001187983 */ /* 0x000ea80000300800 */
[----:B------:R-:W2:Y:S01]  /*22e40*/  LDL.LU R13, [R1+0x4a0] ;  /* 0x0004a000010d7983 */ /* 0x000ea20000300800 */
[----:B------:R-:W-:-:S03]  /*22e50*/  UISETP.GT.AND UP1, UPT, UR15, 0x1c, UPT ;  /* 0x0000001c0f00788c */ /* 0x000fc6000bf24270 */
[----:B------:R1:W-:Y:S01]  /*22e60*/  LDGSTS.E [R2+0x3100], desc[UR28][R4.64], P1 ;  /* 0x0310000004027fae */ /* 0x0003e200089a101c */
[----:B------:R-:W-:-:S04]  /*22e70*/  USEL UR12, URZ, 0x4, !UP1 ;  /* 0x00000004ff0c7887 */ /* 0x000fc8000c800000 */
[----:B------:R-:W-:Y:S01]  /*22e80*/  USEL UR12, UR12, URZ, !UP0 ;  /* 0x000000ff0c0c7287 */ /* 0x000fe2000c000000 */
[----:B----4-:R-:W-:-:S04]  /*22e90*/  IADD3 R3, P0, PT, R3, UR13, RZ ;  /* 0x0000000d03037c10 */ /* 0x010fc8000ff1e0ff */
[----:B---3--:R-:W-:Y:S01]  /*22ea0*/  IADD3.X R12, PT, PT, R12, UR7, RZ, P0, !PT ;  /* 0x000000070c0c7c10 */ /* 0x008fe200087fe4ff */
[----:B-1----:R-:W-:-:S04]  /*22eb0*/  IMAD.MOV.U32 R4, RZ, RZ, R3 ;  /* 0x000000ffff047224 */ /* 0x002fc800078e0003 */
[----:B------:R-:W-:Y:S01]  /*22ec0*/  IMAD.MOV.U32 R5, RZ, RZ, R12 ;  /* 0x000000ffff057224 */ /* 0x000fe200078e000c */
[----:B------:R-:W-:-:S04]  /*22ed0*/  ISETP.NE.U32.AND P0, PT, RZ, UR12, PT ;  /* 0x0000000cff007c0c */ /* 0x000fc8000bf05070 */
[----:B------:R1:W-:Y:S01]  /*22ee0*/  LDGSTS.E [R2+0x3180], desc[UR28][R4.64], P1 ;  /* 0x0318000004027fae */ /* 0x0003e200089a101c */
[----:B------:R-:W-:-:S03]  /*22ef0*/  IADD3 R33, P1, PT, R33, UR13, RZ ;  /* 0x0000000d21217c10 */ /* 0x000fc6000ff3e0ff */
[----:B------:R-:W-:Y:S01]  /*22f00*/  STL [R1+0x3b8], R3 ;  /* 0x0003b80301007387 */ /* 0x000fe20000100800 */
[----:B-1----:R-:W-:-:S03]  /*22f10*/  MOV R4, R33 ;  /* 0x0000002100047202 */ /* 0x002fc60000000f00 */
[----:B------:R1:W-:Y:S01]  /*22f20*/  STL [R1+0x3b4], R12 ;  /* 0x0003b40c01007387 */ /* 0x0003e20000100800 */
[----:B------:R-:W-:-:S03]  /*22f30*/  IADD3 R28, P2, PT, R28, UR13, RZ ;  /* 0x0000000d1c1c7c10 */ /* 0x000fc6000ff5e0ff */
[----:B------:R-:W3:Y:S04]  /*22f40*/  LDL.LU R21, [R1+0x4a4] ;  /* 0x0004a40001157983 */ /* 0x000ee80000300800 */
[----:B------:R-:W4:Y:S04]  /*22f50*/  LDL.LU R20, [R1+0x4a8] ;  /* 0x0004a80001147983 */ /* 0x000f280000300800 */
[----:B-1----:R-:W3:Y:S04]  /*22f60*/  LDL.LU R12, [R1+0x4ac] ;  /* 0x0004ac00010c7983 */ /* 0x002ee80000300800 */
[----:B------:R-:W3:Y:S04]  /*22f70*/  LDL.LU R3, [R1+0x4b0] ;  /* 0x0004b00001037983 */ /* 0x000ee80000300800 */
[----:B------:R-:W-:Y:S01]  /*22f80*/  STL [R1+0x420], R33 ;  /* 0x0004202101007387 */ /* 0x000fe20000100800 */
[----:B------:R-:W-:-:S05]  /*22f90*/  IADD3.X R196, PT, PT, R196, UR7, RZ, P1, !PT ;  /* 0x00000007c4c47c10 */ /* 0x000fca0008ffe4ff */
[----:B------:R-:W-:Y:S01]  /*22fa0*/  IMAD.MOV.U32 R5, RZ, RZ, R196 ;  /* 0x000000ffff057224 */ /* 0x000fe200078e00c4 */
[----:B------:R-:W-:Y:S02]  /*22fb0*/  IADD3.X R29, PT, PT, R29, UR7, RZ, P2, !PT ;  /* 0x000000071d1d7c10 */ /* 0x000fe400097fe4ff */
[----:B------:R-:W-:Y:S02]  /*22fc0*/  IADD3 R16, P1, PT, R16, UR13, RZ ;  /* 0x0000000d10107c10 */ /* 0x000fe4000ff3e0ff */
[----:B------:R1:W-:Y:S04]  /*22fd0*/  LDGSTS.E [R2+0x3800], desc[UR28][R4.64], P0 ;  /* 0x0380000004027fae */ /* 0x0003e800081a101c */
[----:B------:R-:W-:Y:S04]  /*22fe0*/  STL [R1+0x41c], R196 ;  /* 0x00041cc401007387 */ /* 0x000fe80000100800 */
[----:B------:R-:W-:Y:S01]  /*22ff0*/  STL [R1+0x428], R28 ;  /* 0x0004281c01007387 */ /* 0x000fe20000100800 */
[----:B-1----:R-:W-:Y:S01]  /*23000*/  IMAD.MOV.U32 R4, RZ, RZ, R28 ;  /* 0x000000ffff047224 */ /* 0x002fe200078e001c */
[----:B------:R-:W-:-:S02]  /*23010*/  MOV R5, R29 ;  /* 0x0000001d00057202 */ /* 0x000fc40000000f00 */
[----:B------:R-:W-:Y:S04]  /*23020*/  STL [R1+0x424], R29 ;  /* 0x0004241d01007387 */ /* 0x000fe80000100800 */
[----:B------:R1:W-:Y:S04]  /*23030*/  LDGSTS.E [R2+0x3880], desc[UR28][R4.64], P0 ;  /* 0x0388000004027fae */ /* 0x0003e800081a101c */
[----:B------:R-:W-:Y:S01]  /*23040*/  STL [R1+0x430], R16 ;  /* 0x0004301001007387 */ /* 0x000fe20000100800 */
[----:B-1----:R-:W-:Y:S01]  /*23050*/  IMAD.MOV.U32 R4, RZ, RZ, R16 ;  /* 0x000000ffff047224 */ /* 0x002fe200078e0010 */
[----:B--2---:R-:W-:-:S05]  /*23060*/  IADD3.X R17, PT, PT, R17, UR7, RZ, P1, !PT ;  /* 0x0000000711117c10 */ /* 0x004fca0008ffe4ff */
[----:B------:R1:W-:Y:S01]  /*23070*/  STL [R1+0x42c], R17 ;  /* 0x00042c1101007387 */ /* 0x0003e20000100800 */
[----:B------:R-:W-:-:S05]  /*23080*/  IMAD.MOV.U32 R5, RZ, RZ, R17 ;  /* 0x000000ffff057224 */ /* 0x000fca00078e0011 */
[----:B------:R2:W-:Y:S04]  /*23090*/  LDGSTS.E [R2+0x3900], desc[UR28][R4.64], P0 ;  /* 0x0390000004027fae */ /* 0x0005e800081a101c */
[----:B-1----:R-:W3:Y:S04]  /*230a0*/  LDL.LU R17, [R1+0x4b4] ;  /* 0x0004b40001117983 */ /* 0x002ee80000300800 */
[----:B------:R-:W3:Y:S01]  /*230b0*/  LDL.LU R16, [R1+0x4b8] ;  /* 0x0004b80001107983 */ /* 0x000ee20000300800 */
[----:B------:R-:W-:-:S04]  /*230c0*/  IADD3 R8, P2, PT, R8, UR13, RZ ;  /* 0x0000000d08087c10 */ /* 0x000fc8000ff5e0ff */
[----:B------:R-:W-:Y:S02]  /*230d0*/  IADD3.X R25, PT, PT, R25, UR7, RZ, P2, !PT ;  /* 0x0000000719197c10 */ /* 0x000fe400097fe4ff */
[----:B------:R-:W-:Y:S01]  /*230e0*/  IADD3 R13, P3, PT, R13, UR13, RZ ;  /* 0x0000000d0d0d7c10 */ /* 0x000fe2000ff7e0ff */
[----:B------:R1:W-:Y:S03]  /*230f0*/  STL [R1+0x438], R8 ;  /* 0x0004380801007387 */ /* 0x0003e60000100800 */
[----:B------:R-:W-:Y:S01]  /*23100*/  IADD3.X R24, PT, PT, R24, UR7, RZ, P3, !PT ;  /* 0x0000000718187c10 */ /* 0x000fe20009ffe4ff */
[----:B------:R-:W-:Y:S01]  /*23110*/  STL [R1+0x434], R25 ;  /* 0x0004341901007387 */ /* 0x000fe20000100800 */
[----:B--2---:R-:W-:-:S03]  /*23120*/  MOV R4, R8 ;  /* 0x0000000800047202 */ /* 0x004fc60000000f00 */
[----:B------:R2:W-:Y:S01]  /*23130*/  STL [R1+0x4a0], R13 ;  /* 0x0004a00d01007387 */ /* 0x0005e20000100800 */
[----:B------:R-:W-:-:S03]  /*23140*/  IMAD.MOV.U32 R5, RZ, RZ, R25 ;  /* 0x000000ffff057224 */ /* 0x000fc600078e0019 */
[----:B------:R-:W3:Y:S04]  /*23150*/  LDL.LU R33, [R1+0x520] ;  /* 0x0005200001217983 */ /* 0x000ee80000300800 */
[----:B------:R2:W-:Y:S04]  /*23160*/  STL [R1+0x49c], R24 ;  /* 0x00049c1801007387 */ /* 0x0005e80000100800 */
[----:B-1----:R-:W3:Y:S04]  /*23170*/  LDL.LU R8, [R1+0x528] ;  /* 0x0005280001087983 */ /* 0x002ee80000300800 */
[----:B------:R-:W3:Y:S04]  /*23180*/  LDL.LU R196, [R1+0x51c] ;  /* 0x00051c0001c47983 */ /* 0x000ee80000300800 */
[----:B------:R1:W-:Y:S02]  /*23190*/  LDGSTS.E [R2+0x3980], desc[UR28][R4.64], P0 ;  /* 0x0398000004027fae */ /* 0x0003e400081a101c */
[----:B-1----:R-:W-:-:S02]  /*231a0*/  IMAD.MOV.U32 R4, RZ, RZ, R13 ;  /* 0x000000ffff047224 */ /* 0x002fc400078e000d */
[----:B--2---:R-:W2:Y:S01]  /*231b0*/  LDL.LU R13, [R1+0x524] ;  /* 0x00052400010d7983 */ /* 0x004ea20000300800 */
[----:B------:R-:W-:-:S04]  /*231c0*/  UISETP.GT.AND UP1, UPT, UR15, 0x20, UPT ;  /* 0x000000200f00788c */ /* 0x000fc8000bf24270 */
[----:B------:R-:W-:-:S04]  /*231d0*/  USEL UR12, URZ, 0x4, !UP1 ;  /* 0x00000004ff0c7887 */ /* 0x000fc8000c800000 */
[----:B------:R-:W-:-:S06]  /*231e0*/  USEL UR12, UR12, URZ, !UP0 ;  /* 0x000000ff0c0c7287 */ /* 0x000fcc000c000000 */
[----:B------:R-:W-:Y:S02]  /*231f0*/  ISETP.NE.U32.AND P1, PT, RZ, UR12, PT ;  /* 0x0000000cff007c0c */ /* 0x000fe4000bf25070 */
[----:B------:R-:W-:Y:S02]  /*23200*/  MOV R5, R24 ;  /* 0x0000001800057202 */ /* 0x000fe40000000f00 */
[----:B----4-:R-:W-:-:S04]  /*23210*/  IADD3 R20, P0, PT, R20, UR13, RZ ;  /* 0x0000000d14147c10 */ /* 0x010fc8000ff1e0ff */
[----:B---3--:R-:W-:-:S05]  /*23220*/  IADD3.X R21, PT, PT, R21, UR7, RZ, P0, !PT ;  /* 0x0000000715157c10 */ /* 0x008fca00087fe4ff */
[----:B------:R1:W-:Y:S01]  /*23230*/  LDGSTS.E [R2+0x4000], desc[UR28][R4.64], P1 ;  /* 0x0400000004027fae */ /* 0x0003e200089a101c */
[----:B------:R-:W-:-:S03]  /*23240*/  IADD3 R3, P2, PT, R3, UR13, RZ ;  /* 0x0000000d03037c10 */ /* 0x000fc6000ff5e0ff */
[----:B------:R-:W-:Y:S01]  /*23250*/  STL [R1+0x4a8], R20 ;  /* 0x0004a81401007387 */ /* 0x000fe20000100800 */
[----:B------:R-:W-:-:S03]  /*23260*/  IADD3.X R12, PT, PT, R12, UR7, RZ, P2, !PT ;  /* 0x000000070c0c7c10 */ /* 0x000fc600097fe4ff */
[----:B------:R-:W-:Y:S01]  /*23270*/  STL [R1+0x4a4], R21 ;  /* 0x0004a41501007387 */ /* 0x000fe20000100800 */
[----:B-1----:R-:W-:Y:S02]  /*23280*/  IMAD.MOV.U32 R4, RZ, RZ, R20 ;  /* 0x000000ffff047224 */ /* 0x002fe400078e0014 */
[----:B------:R-:W-:Y:S01]  /*23290*/  IMAD.MOV.U32 R5, RZ, RZ, R21 ;  /* 0x000000ffff057224 */ /* 0x000fe200078e0015 */
[----:B------:R1:W-:Y:S01]  /*232a0*/  STL [R1+0x4b0], R3 ;  /* 0x0004b00301007387 */ /* 0x0003e20000100800 */
[----:B------:R-:W-:-:S03]  /*232b0*/  UISETP.GT.AND UP1, UPT, UR15, 0x24, UPT ;  /* 0x000000240f00788c */ /* 0x000fc6000bf24270 */
[----:B------:R3:W-:Y:S01]  /*232c0*/  LDGSTS.E [R2+0x4080], desc[UR28][R4.64], P1 ;  /* 0x0408000004027fae */ /* 0x0007e200089a101c */
[----:B------:R-:W-:-:S03]  /*232d0*/  USEL UR12, URZ, 0x4, !UP1 ;  /* 0x00000004ff0c7887 */ /* 0x000fc6000c800000 */
[----:B------:R-:W4:Y:S04]  /*232e0*/  LDL.LU R28, [R1+0x530] ;  /* 0x00053000011c7983 */ /* 0x000f280000300800 */
[----:B------:R1:W-:Y:S01]  /*232f0*/  STL [R1+0x4ac], R12 ;  /* 0x0004ac0c01007387 */ /* 0x0003e20000100800 */
[----:B---3--:R-:W-:Y:S01]  /*23300*/  MOV R4, R3 ;  /* 0x0000000300047202 */ /* 0x008fe20000000f00 */
[----:B------:R-:W-:Y:S02]  /*23310*/  IMAD.MOV.U32 R5, RZ, RZ, R12 ;  /* 0x000000ffff057224 */ /* 0x000fe400078e000c */
[----:B------:R-:W3:Y:S01]  /*23320*/  LDL.LU R29, [R1+0x52c] ;  /* 0x00052c00011d7983 */ /* 0x000ee20000300800 */
[----:B------:R-:W-:-:S03]  /*23330*/  USEL UR12, UR12, URZ, !UP0 ;  /* 0x000000ff0c0c7287 */ /* 0x000fc6000c000000 */
[----:B------:R-:W3:Y:S04]  /*23340*/  LDL.LU R24, [R1+0x534] ;  /* 0x0005340001187983 */ /* 0x000ee80000300800 */
[----:B-1----:R-:W3:Y:S04]  /*23350*/  LDL.LU R3, [R1+0x538] ;  /* 0x0005380001037983 */ /* 0x002ee80000300800 */
[----:B------:R1:W-:Y:S04]  /*23360*/  LDGSTS.E [R2+0x4100], desc[UR28][R4.64], P1 ;  /* 0x0410000004027fae */ /* 0x0003e800089a101c */
[----:B------:R-:W3:Y:S04]  /*23370*/  LDL.LU R25, [R1+0x59c] ;  /* 0x00059c0001197983 */ /* 0x000ee80000300800 */
[----:B------:R-:W3:Y:S01]  /*23380*/  LDL.LU R12, [R1+0x5a0] ;  /* 0x0005a000010c7983 */ /* 0x000ee20000300800 */
[----:B------:R-:W-:-:S04]  /*23390*/  IADD3 R16, P0, PT, R16, UR13, RZ ;  /* 0x0000000d10107c10 */ /* 0x000fc8000ff1e0ff */
[----:B------:R-:W-:Y:S01]  /*233a0*/  IADD3.X R17, PT, PT, R17, UR7, RZ, P0, !PT ;  /* 0x0000000711117c10 */ /* 0x000fe200087fe4ff */
[----:B-1----:R-:W-:-:S03]  /*233b0*/  IMAD.MOV.U32 R4, RZ, RZ, R16 ;  /* 0x000000ffff047224 */ /* 0x002fc600078e0010 */
[----:B------:R-:W-:Y:S02]  /*233c0*/  MOV R5, R17 ;  /* 0x0000001100057202 */ /* 0x000fe40000000f00 */
[----:B------:R-:W-:-:S03]  /*233d0*/  ISETP.NE.U32.AND P0, PT, RZ, UR12, PT ;  /* 0x0000000cff007c0c */ /* 0x000fc6000bf05070 */
[----:B------:R1:W-:Y:S04]  /*233e0*/  LDGSTS.E [R2+0x4180], desc[UR28][R4.64], P1 ;  /* 0x0418000004027fae */ /* 0x0003e800089a101c */
[----:B------:R-:W-:Y:S01]  /*233f0*/  STL [R1+0x4b8], R16 ;  /* 0x0004b81001007387 */ /* 0x000fe20000100800 */
[----:B------:R-:W-:-:S03]  /*23400*/  IADD3 R33, P1, PT, R33, UR13, RZ ;  /* 0x0000000d21217c10 */ /* 0x000fc6000ff3e0ff */
[----:B------:R1:W-:Y:S04]  /*23410*/  STL [R1+0x4b4], R17 ;  /* 0x0004b41101007387 */ /* 0x0003e80000100800 */
[----:B------:R-:W3:Y:S01]  /*23420*/  LDL.LU R21, [R1+0x5a4] ;  /* 0x0005a40001157983 */ /* 0x000ee20000300800 */
[----:B------:R-:W-:Y:S01]  /*23430*/  IADD3 R8, P2, PT, R8, UR13, RZ ;  /* 0x0000000d08087c10 */ /* 0x000fe2000ff5e0ff */
[----:B-1----:R-:W-:Y:S02]  /*23440*/  IMAD.MOV.U32 R4, RZ, RZ, R33 ;  /* 0x000000ffff047224 */ /* 0x002fe400078e0021 */
[----:B------:R-:W3:Y:S01]  /*23450*/  LDL.LU R17, [R1+0x5a8] ;  /* 0x0005a80001117983 */ /* 0x000ee20000300800 */
[----:B------:R-:W-:-:S03]  /*23460*/  IADD3.X R196, PT, PT, R196, UR7, RZ, P1, !PT ;  /* 0x00000007c4c47c10 */ /* 0x000fc60008ffe4ff */
[----:B------:R-:W3:Y:S02]  /*23470*/  LDL.LU R20, [R1+0x5ac] ;  /* 0x0005ac0001147983 */ /* 0x000ee40000300800 */
[----:B------:R-:W-:Y:S02]  /*23480*/  IMAD.MOV.U32 R5, RZ, RZ, R196 ;  /* 0x000000ffff057224 */ /* 0x000fe400078e00c4 */
[----:B------:R-:W3:Y:S04]  /*23490*/  LDL.LU R16, [R1+0x5b0] ;  /* 0x0005b00001107983 */ /* 0x000ee80000300800 */
[----:B------:R-:W-:Y:S04]  /*234a0*/  STL [R1+0x520], R33 ;  /* 0x0005202101007387 */ /* 0x000fe80000100800 */
[----:B------:R-:W-:Y:S01]  /*234b0*/  STL [R1+0x51c], R196 ;  /* 0x00051cc401007387 */ /* 0x000fe20000100800 */
[----:B--2---:R-:W-:-:S03]  /*234c0*/  IADD3.X R13, PT, PT, R13, UR7, RZ, P2, !PT ;  /* 0x000000070d0d7c10 */ /* 0x004fc600097fe4ff */
[----:B------:R-:W-:Y:S04]  /*234d0*/  STL [R1+0x528], R8 ;  /* 0x0005280801007387 */ /* 0x000fe80000100800 */
[----:B------:R1:W-:Y:S04]  /*234e0*/  LDGSTS.E [R2+0x4800], desc[UR28][R4.64], P0 ;  /* 0x0480000004027fae */ /* 0x0003e800081a101c */
[----:B------:R2:W-:Y:S01]  /*234f0*/  STL [R1+0x524], R13 ;  /* 0x0005240d01007387 */ /* 0x0005e20000100800 */
[----:B-1----:R-:W-:Y:S01]  /*23500*/  IMAD.MOV.U32 R5, RZ, RZ, R13 ;  /* 0x000000ffff057224 */ /* 0x002fe200078e000d */
[----:B------:R-:W-:-:S02]  /*23510*/  MOV R4, R8 ;  /* 0x0000000800047202 */ /* 0x000fc40000000f00 */
[----:B--2---:R-:W2:Y:S04]  /*23520*/  LDL.LU R13, [R1+0x5b4] ;  /* 0x0005b400010d7983 */ /* 0x004ea80000300800 */
[----:B------:R-:W2:Y:S01]  /*23530*/  LDL.LU R8, [R1+0x5b8] ;  /* 0x0005b80001087983 */ /* 0x000ea20000300800 */
[----:B------:R-:W-:-:S03]  /*23540*/  UISETP.GT.AND UP1, UPT, UR15, 0x28, UPT ;  /* 0x000000280f00788c */ /* 0x000fc6000bf24270 */
[----:B------:R1:W-:Y:S01]  /*23550*/  LDGSTS.E [R2+0x4880], desc[UR28][R4.64], P0 ;  /* 0x0488000004027fae */ /* 0x0003e200081a101c */
[----:B------:R-:W-:-:S04]  /*23560*/  USEL UR12, URZ, 0x4, !UP1 ;  /* 0x00000004ff0c7887 */ /* 0x000fc8000c800000 */
[----:B------:R-:W-:Y:S01]  /*23570*/  USEL UR12, UR12, URZ, !UP0 ;  /* 0x000000ff0c0c7287 */ /* 0x000fe2000c000000 */
[----:B----4-:R-:W-:-:S05]  /*23580*/  IADD3 R28, P1, PT, R28, UR13, RZ ;  /* 0x0000000d1c1c7c10 */ /* 0x010fca000ff3e0ff */
[----:B-1----:R-:W-:Y:S01]  /*23590*/  IMAD.MOV.U32 R4, RZ, RZ, R28 ;  /* 0x000000ffff047224 */ /* 0x002fe200078e001c */
[----:B---3--:R-:W-:-:S04]  /*235a0*/  IADD3.X R29, PT, PT, R29, UR7, RZ, P1, !PT ;  /* 0x000000071d1d7c10 */ /* 0x008fc80008ffe4ff */
[----:B------:R-:W-:Y:S02]  /*235b0*/  MOV R5, R29 ;  /* 0x0000001d00057202 */ /* 0x000fe40000000f00 */
[----:B------:R-:W-:Y:S01]  /*235c0*/  IADD3 R3, P2, PT, R3, UR13, RZ ;  /* 0x0000000d03037c10 */ /* 0x000fe2000ff5e0ff */
[----:B------:R-:W-:Y:S03]  /*235d0*/  STL [R1+0x530], R28 ;  /* 0x0005301c01007387 */ /* 0x000fe60000100800 */
[----:B------:R-:W-:Y:S01]  /*235e0*/  IADD3.X R24, PT, PT, R24, UR7, RZ, P2, !PT ;  /* 0x0000000718187c10 */ /* 0x000fe200097fe4ff */
[----:B------:R-:W-:Y:S04]  /*235f0*/  STL [R1+0x52c], R29 ;  /* 0x00052c1d01007387 */ /* 0x000fe80000100800 */
[----:B------:R1:W-:Y:S01]  /*23600*/  LDGSTS.E [R2+0x4900], desc[UR28][R4.64], P0 ;  /* 0x0490000004027fae */ /* 0x0003e200081a101c */
[----:B------:R-:W-:-:S03]  /*23610*/  IADD3 R12, P3, PT, R12, UR13, RZ ;  /* 0x0000000d0c0c7c10 */ /* 0x000fc6000ff7e0ff */
[----:B------:R-:W-:Y:S01]  /*23620*/  STL [R1+0x538], R3 ;  /* 0x0005380301007387 */ /* 0x000fe20000100800 */
[----:B------:R-:W-:-:S03]  /*23630*/  IADD3.X R25, PT, PT, R25, UR7, RZ, P3, !PT ;  /* 0x0000000719197c10 */ /* 0x000fc60009ffe4ff */
[----:B------:R3:W-:Y:S01]  /*23640*/  STL [R1+0x534], R24 ;  /* 0x0005341801007387 */ /* 0x0007e20000100800 */
[----:B-1----:R-:W-:Y:S02]  /*23650*/  IMAD.MOV.U32 R4, RZ, RZ, R3 ;  /* 0x000000ffff047224 */ /* 0x002fe400078e0003 */
[----:B------:R-:W-:Y:S01]  /*23660*/  IMAD.MOV.U32 R5, RZ, RZ, R24 ;  /* 0x000000ffff057224 */ /* 0x000fe200078e0018 */
[----:B------:R-:W-:Y:S01]  /*23670*/  STL [R1+0x5a0], R12 ;  /* 0x0005a00c01007387 */ /* 0x000fe20000100800 */
[----:B------:R-:W-:-:S03]  /*23680*/  ISETP.NE.U32.AND P1, PT, RZ, UR12, PT ;  /* 0x0000000cff007c0c */ /* 0x000fc6000bf25070 */
[----:B---3--:R-:W3:Y:S04]  /*23690*/  LDL.LU R24, [R1+0x620] ;  /* 0x0006200001187983 */ /* 0x008ee80000300800 */
[----:B------:R1:W-:Y:S04]  /*236a0*/  STL [R1+0x59c], R25 ;  /* 0x00059c1901007387 */ /* 0x0003e80000100800 */
[----:B------:R4:W-:Y:S04]  /*236b0*/  LDGSTS.E [R2+0x4980], desc[UR28][R4.64], P0 ;  /* 0x0498000004027fae */ /* 0x0009e800081a101c */
[----:B------:R-:W3:Y:S01]  /*236c0*/  LDL.LU R3, [R1+0x628] ;  /* 0x0006280001037983 */ /* 0x000ee20000300800 */
[----:B----4-:R-:W-:-:S03]  /*236d0*/  IMAD.MOV.U32 R5, RZ, RZ, R25 ;  /* 0x000000ffff057224 */ /* 0x010fc600078e0019 */
[----:B-1----:R-:W4:Y:S01]  /*236e0*/  LDL.LU R25, [R1+0x61c] ;  /* 0x00061c0001197983 */ /* 0x002f220000300800 */
[----:B------:R-:W-:-:S03]  /*236f0*/  MOV R4, R12 ;  /* 0x0000000c00047202 */ /* 0x000fc60000000f00 */
[----:B------:R-:W4:Y:S04]  /*23700*/  LDL.LU R12, [R1+0x624] ;  /* 0x00062400010c7983 */ /* 0x000f280000300800 */
[----:B------:R1:W-:Y:S01]  /*23710*/  LDGSTS.E [R2+0x5000], desc[UR28][R4.64], P1 ;  /* 0x0500000004027fae */ /* 0x0003e200089a101c */
[----:B------:R-:W-:-:S04]  /*23720*/  IADD3 R17, P0, PT, R17, UR13, RZ ;  /* 0x0000000d11117c10 */ /* 0x000fc8000ff1e0ff */
[----:B------:R-:W-:Y:S02]  /*23730*/  IADD3.X R21, PT, PT, R21, UR7, RZ, P0, !PT ;  /* 0x0000000715157c10 */ /* 0x000fe400087fe4ff */
[----:B------:R-:W-:Y:S01]  /*23740*/  IADD3 R16, P2, PT, R16, UR13, RZ ;  /* 0x0000000d10107c10 */ /* 0x000fe2000ff5e0ff */
[----:B------:R1:W-:Y:S02]  /*23750*/  STL [R1+0x5a8], R17 ;  /* 0x0005a81101007387 */ /* 0x0003e40000100800 */
[----:B-1----:R-:W-:Y:S01]  /*23760*/  IMAD.MOV.U32 R4, RZ, RZ, R17 ;  /* 0x000000ffff047224 */ /* 0x002fe200078e0011 */
[----:B------:R-:W-:Y:S01]  /*23770*/  IADD3.X R20, PT, PT, R20, UR7, RZ, P2, !PT ;  /* 0x0000000714147c10 */ /* 0x000fe200097fe4ff */
[----:B------:R1:W-:Y:S01]  /*23780*/  STL [R1+0x5a4], R21 ;  /* 0x0005a41501007387 */ /* 0x0003e20000100800 */
[----:B------:R-:W-:-:S03]  /*23790*/  MOV R5, R21 ;  /* 0x0000001500057202 */ /* 0x000fc60000000f00 */
[----:B------:R-:W-:Y:S04]  /*237a0*/  STL [R1+0x5b0], R16 ;  /* 0x0005b01001007387 */ /* 0x000fe80000100800 */
[----:B------:R-:W4:Y:S04]  /*237b0*/  LDL.LU R17, [R1+0x630] ;  /* 0x0006300001117983 */ /* 0x000f280000300800 */
[----:B------:R2:W-:Y:S04]  /*237c0*/  STL [R1+0x5ac], R20 ;  /* 0x0005ac1401007387 */ /* 0x0005e80000100800 */
[----:B-1----:R-:W4:Y:S04]  /*237d0*/  LDL.LU R21, [R1+0x62c] ;  /* 0x00062c0001157983 */ /* 0x002f280000300800 */
[----:B------:R1:W-:Y:S01]  /*237e0*/  LDGSTS.E [R2+0x5080], desc[UR28][R4.64], P1 ;  /* 0x0508000004027fae */ /* 0x0003e200089a101c */
[----:B--2---:R-:W-:-:S04]  /*237f0*/  IADD3 R8, P0, PT, R8, UR13, RZ ;  /* 0x0000000d08087c10 */ /* 0x004fc8000ff1e0ff */
[----:B------:R-:W-:Y:S01]  /*23800*/  IADD3.X R13, PT, PT, R13, UR7, RZ, P0, !PT ;  /* 0x000000070d0d7c10 */ /* 0x000fe200087fe4ff */
[----:B------:R2:W-:Y:S04]  /*23810*/  STL [R1+0x5b8], R8 ;  /* 0x0005b80801007387 */ /* 0x0005e80000100800 */
[----:B------:R2:W-:Y:S04]  /*23820*/  STL [R1+0x5b4], R13 ;  /* 0x0005b40d01007387 */ /* 0x0005e80000100800 */
[----:B------:R-:W4:Y:S04]  /*23830*/  LDL.LU R196, [R1+0x634] ;  /* 0x0006340001c47983 */ /* 0x000f280000300800 */
[----:B------:R-:W4:Y:S01]  /*23840*/  LDL.LU R33, [R1+0x638] ;  /* 0x0006380001217983 */ /* 0x000f220000300800 */
[----:B-1----:R-:W-:-:S02]  /*23850*/  IMAD.MOV.U32 R4, RZ, RZ, R16 ;  /* 0x000000ffff047224 */ /* 0x002fc400078e0010 */
[----:B------:R-:W-:Y:S01]  /*23860*/  IMAD.MOV.U32 R5, RZ, RZ, R20 ;  /* 0x000000ffff057224 */ /* 0x000fe200078e0014 */
[----:B------:R-:W4:Y:S04]  /*23870*/  LDL.LU R29, [R1+0x69c] ;  /* 0x00069c00011d7983 */ /* 0x000f280000300800 */
[----:B------:R-:W4:Y:S04]  /*23880*/  LDL.LU R28, [R1+0x6a0] ;  /* 0x0006a000011c7983 */ /* 0x000f280000300800 */
[----:B------:R1:W-:Y:S04]  /*23890*/  LDGSTS.E [R2+0x5100], desc[UR28][R4.64], P1 ;  /* 0x0510000004027fae */ /* 0x0003e800089a101c */
[----:B------:R-:W4:Y:S01]  /*238a0*/  LDL.LU R20, [R1+0x6a4] ;  /* 0x0006a40001147983 */ /* 0x000f220000300800 */
[----:B-1----:R-:W-:-:S03]  /*238b0*/  MOV R4, R8 ;  /* 0x0000000800047202 */ /* 0x002fc60000000f00 */
[----:B--2---:R-:W2:Y:S01]  /*238c0*/  LDL.LU R8, [R1+0x6a8] ;  /* 0x0006a80001087983 */ /* 0x004ea20000300800 */
[----:B------:R-:W-:-:S03]  /*238d0*/  IMAD.MOV.U32 R5, RZ, RZ, R13 ;  /* 0x000000ffff057224 */ /* 0x000fc600078e000d */
[----:B------:R-:W2:Y:S04]  /*238e0*/  LDL.LU R16, [R1+0x6ac] ;  /* 0x0006ac0001107983 */ /* 0x000ea80000300800 */
[----:B------:R-:W2:Y:S01]  /*238f0*/  LDL.LU R13, [R1+0x6b0] ;  /* 0x0006b000010d7983 */ /* 0x000ea20000300800 */
[----:B------:R-:W-:-:S03]  /*23900*/  UISETP.GT.AND UP1, UPT, UR15, 0x2c, UPT ;  /* 0x0000002c0f00788c */ /* 0x000fc6000bf24270 */
[----:B------:R1:W-:Y:S01]  /*23910*/  LDGSTS.E [R2+0x5180], desc[UR28][R4.64], P1 ;  /* 0x0518000004027fae */ /* 0x0003e200089a101c */
[----:B------:R-:W-:-:S04]  /*23920*/  USEL UR12, URZ, 0x4, !UP1 ;  /* 0x00000004ff0c7887 */ /* 0x000fc8000c800000 */
[----:B------:R-:W-:-:S06]  /*23930*/  USEL UR12, UR12, URZ, !UP0 ;  /* 0x000000ff0c0c7287 */ /* 0x000fcc000c000000 */
[----:B------:R-:W-:Y:S02]  /*23940*/  ISETP.NE.U32.AND P0, PT, RZ, UR12, PT ;  /* 0x0000000cff007c0c */ /* 0x000fe4000bf05070 */
[----:B---3--:R-:W-:-:S05]  /*23950*/  IADD3 R24, P1, PT, R24, UR13, RZ ;  /* 0x0000000d18187c10 */ /* 0x008fca000ff3e0ff */
[----:B-1----:R-:W-:Y:S01]  /*23960*/  IMAD.MOV.U32 R4, RZ, RZ, R24 ;  /* 0x000000ffff047224 */ /* 0x002fe200078e0018 */
[----:B------:R-:W-:Y:S01]  /*23970*/  STL [R1+0x620], R24 ;  /* 0x0006201801007387 */ /* 0x000fe20000100800 */
[----:B------:R-:W-:Y:S02]  /*23980*/  IADD3 R3, P2, PT, R3, UR13, RZ ;  /* 0x0000000d03037c10 */ /* 0x000fe4000ff5e0ff */
[----:B----4-:R-:W-:-:S04]  /*23990*/  IADD3.X R25, PT, PT, R25, UR7, RZ, P1, !PT ;  /* 0x0000000719197c10 */ /* 0x010fc80008ffe4ff */
[----:B------:R-:W-:Y:S02]  /*239a0*/  MOV R5, R25 ;  /* 0x0000001900057202 */ /* 0x000fe40000000f00 */
[----:B------:R-:W-:Y:S01]  /*239b0*/  IADD3.X R12, PT, PT, R12, UR7, RZ, P2, !PT ;  /* 0x000000070c0c7c10 */ /* 0x000fe200097fe4ff */
[----:B------:R-:W-:Y:S04]  /*239c0*/  STL [R1+0x61c], R25 ;  /* 0x00061c1901007387 */ /* 0x000fe80000100800 */
[----:B------:R-:W-:Y:S04]  /*239d0*/  STL [R1+0x628], R3 ;  /* 0x0006280301007387 */ /* 0x000fe80000100800 */
[----:B------:R1:W-:Y:S04]  /*239e0*/  LDGSTS.E [R2+0x5800], desc[UR28][R4.64], P0 ;  /* 0x0580000004027fae */ /* 0x0003e800081a101c */
[----:B------:R3:W-:Y:S01]  /*239f0*/  STL [R1+0x624], R12 ;  /* 0x0006240c01007387 */ /* 0x0007e20000100800 */
[----:B------:R-:W-:Y:S01]  /*23a00*/  UISETP.GT.AND UP1, UPT, UR15, 0x30, UPT ;  /* 0x000000300f00788c */ /* 0x000fe2000bf24270 */
[----:B-1----:R-:W-:-:S02]  /*23a10*/  IMAD.MOV.U32 R5, RZ, RZ, R12 ;  /* 0x000000ffff057224 */ /* 0x002fc400078e000c */
[----:B------:R-:W-:Y:S01]  /*23a20*/  IMAD.MOV.U32 R4, RZ, RZ, R3 ;  /* 0x000000ffff047224 */ /* 0x000fe200078e0003 */
[----:B---3--:R-:W3:Y:S04]  /*23a30*/  LDL.LU R12, [R1+0x6b4] ;  /* 0x0006b400010c7983 */ /* 0x008ee80000300800 */
[----:B------:R-:W4:Y:S01]  /*23a40*/  LDL.LU R3, [R1+0x6b8] ;  /* 0x0006b80001037983 */ /* 0x000f220000300800 */
[----:B------:R-:W-:-:S03]  /*23a50*/  USEL UR12, URZ, 0x4, !UP1 ;  /* 0x00000004ff0c7887 */ /* 0x000fc6000c800000 */
[----:B------:R1:W-:Y:S01]  /*23a60*/  LDGSTS.E [R2+0x5880], desc[UR28][R4.64], P0 ;  /* 0x0588000004027fae */ /* 0x0003e200081a101c */
[----:B------:R-:W-:Y:S01]  /*23a70*/  USEL UR12, UR12, URZ, !UP0 ;  /* 0x000000ff0c0c7287 */ /* 0x000fe2000c000000 */
[----:B------:R-:W-:-:S04]  /*23a80*/  IADD3 R17, P1, PT, R17, UR13, RZ ;  /* 0x0000000d11117c10 */ /* 0x000fc8000ff3e0ff */
[----:B------:R-:W-:Y:S02]  /*23a90*/  IADD3.X R21, PT, PT, R21, UR7, RZ, P1, !PT ;  /* 0x0000000715157c10 */ /* 0x000fe40008ffe4ff */
[----:B-1----:R-:W-:-:S03]  /*23aa0*/  MOV R4, R17 ;  /* 0x0000001100047202 */ /* 0x002fc60000000f00 */
[----:B------:R-:W-:Y:S01]  /*23ab0*/  IMAD.MOV.U32 R5, RZ, RZ, R21 ;  /* 0x000000ffff057224 */ /* 0x000fe200078e0015 */
[----:B------:R-:W-:Y:S01]  /*23ac0*/  STL [R1+0x630], R17 ;  /* 0x0006301101007387 */ /* 0x000fe20000100800 */
[----:B------:R-:W-:-:S03]  /*23ad0*/  ISETP.NE.U32.AND P1, PT, RZ, UR12, PT ;  /* 0x0000000cff007c0c */ /* 0x000fc6000bf25070 */
[----:B------:R1:W-:Y:S04]  /*23ae0*/  STL [R1+0x62c], R21 ;  /* 0x00062c1501007387 */ /* 0x0003e80000100800 */
[----:B------:R-:W3:Y:S04]  /*23af0*/  LDL.LU R25, [R1+0x71c] ;  /* 0x00071c0001197983 */ /* 0x000ee80000300800 */
[----:B------:R1:W-:Y:S04]  /*23b00*/  LDGSTS.E [R2+0x5900], desc[UR28][R4.64], P0 ;  /* 0x0590000004027fae */ /* 0x0003e800081a101c */
[----:B------:R-:W3:Y:S04]  /*23b10*/  LDL.LU R24, [R1+0x720] ;  /* 0x0007200001187983 */ /* 0x000ee80000300800 */
[----:B-1----:R-:W3:Y:S01]  /*23b20*/  LDL.LU R21, [R1+0x724] ;  /* 0x0007240001157983 */ /* 0x002ee20000300800 */
[----:B------:R-:W-:-:S03]  /*23b30*/  IADD3 R33, P2, PT, R33, UR13, RZ ;  /* 0x0000000d21217c10 */ /* 0x000fc6000ff5e0ff */
[----:B------:R-:W3:Y:S01]  /*23b40*/  LDL.LU R17, [R1+0x728] ;  /* 0x0007280001117983 */ /* 0x000ee20000300800 */
[----:B------:R-:W-:Y:S01]  /*23b50*/  IADD3.X R196, PT, PT, R196, UR7, RZ, P2, !PT ;  /* 0x00000007c4c47c10 */ /* 0x000fe200097fe4ff */
[----:B------:R-:W-:Y:S01]  /*23b60*/  IMAD.MOV.U32 R4, RZ, RZ, R33 ;  /* 0x000000ffff047224 */ /* 0x000fe200078e0021 */
[----:B------:R-:W-:Y:S02]  /*23b70*/  IADD3 R28, P3, PT, R28, UR13, RZ ;  /* 0x0000000d1c1c7c10 */ /* 0x000fe4000ff7e0ff */
[----:B------:R-:W-:Y:S02]  /*23b80*/  MOV R5, R196 ;  /* 0x000000c400057202 */ /* 0x000fe40000000f00 */
[----:B------:R-:W-:-:S03]  /*23b90*/  IADD3.X R29, PT, PT, R29, UR7, RZ, P3, !PT ;  /* 0x000000071d1d7c10 */ /* 0x000fc60009ffe4ff */
[----:B------:R1:W-:Y:S04]  /*23ba0*/  LDGSTS.E [R2+0x5980], desc[UR28][R4.64], P0 ;  /* 0x0598000004027fae */ /* 0x0003e800081a101c */
[----:B------:R-:W-:Y:S01]  /*23bb0*/  STL [R1+0x638], R33 ;  /* 0x0006382101007387 */ /* 0x000fe20000100800 */
[----:B--2---:R-:W-:Y:S01]  /*23bc0*/  IADD3 R8, P0, PT, R8, UR13, RZ ;  /* 0x0000000d08087c10 */ /* 0x004fe2000ff1e0ff */
[----:B-1----:R-:W-:Y:S02]  /*23bd0*/  IMAD.MOV.U32 R4, RZ, RZ, R28 ;  /* 0x000000ffff047224 */ /* 0x002fe400078e001c */
[----:B------:R-:W-:Y:S01]  /*23be0*/  IMAD.MOV.U32 R5, RZ, RZ, R29 ;  /* 0x000000ffff057224 */ /* 0x000fe200078e001d */
[----:B------:R-:W-:Y:S01]  /*23bf0*/  IADD3.X R20, PT, PT, R20, UR7, RZ, P0, !PT ;  /* 0x0000000714147c10 */ /* 0x000fe200087fe4ff */
[----:B------:R-:W-:Y:S01]  /*23c00*/  STL [R1+0x634], R196 ;  /* 0x000634c401007387 */ /* 0x000fe20000100800 */
[----:B------:R-:W-:-:S03]  /*23c10*/  IADD3 R13, P2, PT, R13, UR13, RZ ;  /* 0x0000000d0d0d7c10 */ /* 0x000fc6000ff5e0ff */
[----:B------:R-:W-:Y:S04]  /*23c20*/  STL [R1+0x6a0], R28 ;  /* 0x0006a01c01007387 */ /* 0x000fe80000100800 */
[----:B------:R-:W-:Y:S01]  /*23c30*/  STL [R1+0x69c], R29 ;  /* 0x00069c1d01007387 */ /* 0x000fe20000100800 */
[----:B------:R-:W-:-:S03]  /*23c40*/  IADD3.X R16, PT, PT, R16, UR7, RZ, P2, !PT ;  /* 0x0000000710107c10 */ /* 0x000fc600097fe4ff */
[----:B------:R1:W-:Y:S04]  /*23c50*/  LDGSTS.E [R2+0x6000], desc[UR28][R4.64], P1 ;  /* 0x0600000004027fae */ /* 0x0003e800089a101c */
[----:B------:R2:W-:Y:S04]  /*23c60*/  STL [R1+0x6a8], R8 ;  /* 0x0006a80801007387 */ /* 0x0005e80000100800 */
[----:B------:R-:W-:Y:S01]  /*23c70*/  STL [R1+0x6a4], R20 ;  /* 0x0006a41401007387 */ /* 0x000fe20000100800 */
[----:B-1----:R-:W-:Y:S01]  /*23c80*/  MOV R4, R8 ;  /* 0x0000000800047202 */ /* 0x002fe20000000f00 */
[----:B------:R-:W-:-:S02]  /*23c90*/  IMAD.MOV.U32 R5, RZ, RZ, R20 ;  /* 0x000000ffff057224 */ /* 0x000fc400078e0014 */
[----:B------:R-:W-:Y:S04]  /*23ca0*/  STL [R1+0x6b0], R13 ;  /* 0x0006b00d01007387 */ /* 0x000fe80000100800 */
[----:B--2---:R-:W2:Y:S04]  /*23cb0*/  LDL.LU R8, [R1+0x730] ;  /* 0x0007300001087983 */ /* 0x004ea80000300800 */
[----:B------:R1:W-:Y:S04]  /*23cc0*/  LDGSTS.E [R2+0x6080], desc[UR28][R4.64], P1 ;  /* 0x0608000004027fae */ /* 0x0003e800089a101c */
[----:B------:R1:W-:Y:S02]  /*23cd0*/  STL [R1+0x6ac], R16 ;  /* 0x0006ac1001007387 */ /* 0x0003e40000100800 */
[----:B-1----:R-:W-:-:S02]  /*23ce0*/  MOV R5, R16 ;  /* 0x0000001000057202 */ /* 0x002fc40000000f00 */
[----:B------:R-:W2:Y:S01]  /*23cf0*/  LDL.LU R16, [R1+0x72c] ;  /* 0x00072c0001107983 */ /* 0x000ea20000300800 */
[----:B------:R-:W-:-:S05]  /*23d00*/  IMAD.MOV.U32 R4, RZ, RZ, R13 ;  /* 0x000000ffff047224 */ /* 0x000fca00078e000d */
[----:B------:R1:W-:Y:S01]  /*23d10*/  LDGSTS.E [R2+0x6100], desc[UR28][R4.64], P1 ;  /* 0x0610000004027fae */ /* 0x0003e200089a101c */
[----:B------:R-:W-:-:S04]  /*23d20*/  UISETP.GT.AND UP1, UPT, UR15, 0x34, UPT ;  /* 0x000000340f00788c */ /* 0x000fc8000bf24270 */
[----:B------:R-:W-:Y:S01]  /*23d30*/  USEL UR12, URZ, 0x4, !UP1 ;  /* 0x00000004ff0c7887 */ /* 0x000fe2000c800000 */
[----:B----4-:R-:W-:-:S04]  /*23d40*/  IADD3 R3, P0, PT, R3, UR13, RZ ;  /* 0x0000000d03037c10 */ /* 0x010fc8000ff1e0ff */
[----:B---3--:R-:W-:Y:S01]  /*23d50*/  IADD3.X R12, PT, PT, R12, UR7, RZ, P0, !PT ;  /* 0x000000070c0c7c10 */ /* 0x008fe200087fe4ff */
[----:B------:R-:W-:Y:S01]  /*23d60*/  STL [R1+0x6b8], R3 ;  /* 0x0006b80301007387 */ /* 0x000fe20000100800 */
[----:B-1----:R-:W-:-:S03]  /*23d70*/  IMAD.MOV.U32 R4, RZ, RZ, R3 ;  /* 0x000000ffff047224 */ /* 0x002fc600078e0003 */
[----:B------:R1:W-:Y:S01]  /*23d80*/  STL [R1+0x6b4], R12 ;  /* 0x0006b40c01007387 */ /* 0x0003e20000100800 */
[----:B------:R-:W-:-:S03]  /*23d90*/  IMAD.MOV.U32 R5, RZ, RZ, R12 ;  /* 0x000000ffff057224 */ /* 0x000fc600078e000c */
[----:B------:R-:W3:Y:S04]  /*23da0*/  LDL.LU R20, [R1+0x734] ;  /* 0x0007340001147983 */ /* 0x000ee80000300800 */
[----:B------:R-:W4:Y:S04]  /*23db0*/  LDL.LU R13, [R1+0x738] ;  /* 0x00073800010d7983 */ /* 0x000f280000300800 */
[----:B-1----:R-:W3:Y:S04]  /*23dc0*/  LDL.LU R12, [R1+0x79c] ;  /* 0x00079c00010c7983 */ /* 0x002ee80000300800 */
[----:B------:R1:W-:Y:S04]  /*23dd0*/  LDGSTS.E [R2+0x6180], desc[UR28][R4.64], P1 ;  /* 0x0618000004027fae */ /* 0x0003e800089a101c */
[----:B------:R-:W3:Y:S01]  /*23de0*/  LDL.LU R3, [R1+0x7a0] ;  /* 0x0007a00001037983 */ /* 0x000ee20000300800 */
[----:B------:R-:W-:-:S06]  /*23df0*/  USEL UR12, UR12, URZ, !UP0 ;  /* 0x000000ff0c0c7287 */ /* 0x000fcc000c000000 */
[----:B------:R-:W-:Y:S02]  /*23e00*/  ISETP.NE.U32.AND P0, PT, RZ, UR12, PT ;  /* 0x0000000cff007c0c */ /* 0x000fe4000bf05070 */
[----:B------:R-:W-:-:S04]  /*23e10*/  IADD3 R24, P1, PT, R24, UR13, RZ ;  /* 0x0000000d18187c10 */ /* 0x000fc8000ff3e0ff */
[----:B------:R-:W-:Y:S01]  /*23e20*/  IADD3.X R25, PT, PT, R25, UR7, RZ, P1, !PT ;  /* 0x0000000719197c10 */ /* 0x000fe20008ffe4ff */
[----:B------:R1:W-:Y:S01]  /*23e30*/  STL [R1+0x720], R24 ;  /* 0x0007201801007387 */ /* 0x0003e20000100800 */
[----:B------:R-:W-:-:S03]  /*23e40*/  IADD3 R17, P2, PT, R17, UR13, RZ ;  /* 0x0000000d11117c10 */ /* 0x000fc6000ff5e0ff */
[----:B------:R1:W-:Y:S01]  /*23e50*/  STL [R1+0x71c], R25 ;  /* 0x00071c1901007387 */ /* 0x0003e20000100800 */
[----:B------:R-:W-:-:S03]  /*23e60*/  IADD3.X R21, PT, PT, R21, UR7, RZ, P2, !PT ;  /* 0x0000000715157c10 */ /* 0x000fc600097fe4ff */
[----:B------:R-:W-:Y:S04]  /*23e70*/  STL [R1+0x728], R17 ;  /* 0x0007281101007387 */ /* 0x000fe80000100800 */
[----:B------:R-:W3:Y:S04]  /*23e80*/  LDL.LU R33, [R1+0x7a8] ;  /* 0x0007a80001217983 */ /* 0x000ee80000300800 */
[----:B------:R-:W-:Y:S04]  /*23e90*/  STL [R1+0x724], R21 ;  /* 0x0007241501007387 */ /* 0x000fe80000100800 */
[----:B------:R-:W3:Y:S04]  /*23ea0*/  LDL.LU R28, [R1+0x7b0] ;  /* 0x0007b000011c7983 */ /* 0x000ee80000300800 */
[----:B------:R-:W3:Y:S01]  /*23eb0*/  LDL.LU R196, [R1+0x7a4] ;  /* 0x0007a40001c47983 */ /* 0x000ee20000300800 */
[----:B-1----:R-:W-:-:S03]  /*23ec0*/  MOV R4, R24 ;  /* 0x0000001800047202 */ /* 0x002fc60000000f00 */
[----:B------:R-:W3:Y:S01]  /*23ed0*/  LDL.LU R29, [R1+0x7ac] ;  /* 0x0007ac00011d7983 */ /* 0x000ee20000300800 */
[----:B------:R-:W-:-:S03]  /*23ee0*/  IMAD.MOV.U32 R5, RZ, RZ, R25 ;  /* 0x000000ffff057224 */ /* 0x000fc600078e0019 */
[----:B------:R-:W3:Y:S04]  /*23ef0*/  LDL.LU R24, [R1+0x7b8] ;  /* 0x0007b80001187983 */ /* 0x000ee80000300800 */
[----:B------:R1:W-:Y:S02]  /*23f00*/  LDGSTS.E [R2+0x6800], desc[UR28][R4.64], P0 ;  /* 0x0680000004027fae */ /* 0x0003e400081a101c */
[----:B-1----:R-:W-:Y:S01]  /*23f10*/  IMAD.MOV.U32 R4, RZ, RZ, R17 ;  /* 0x000000ffff047224 */ /* 0x002fe200078e0011 */
[----:B------:R-:W-:-:S05]  /*23f20*/  MOV R5, R21 ;  /* 0x0000001500057202 */ /* 0x000fca0000000f00 */
[----:B------:R1:W-:Y:S01]  /*23f30*/  LDGSTS.E [R2+0x6880], desc[UR28][R4.64], P0 ;  /* 0x0688000004027fae */ /* 0x0003e200081a101c */
[----:B--2---:R-:W-:-:S05]  /*23f40*/  IADD3 R8, P1, PT, R8, UR13, RZ ;  /* 0x0000000d08087c10 */ /* 0x004fca000ff3e0ff */
[----:B------:R-:W-:Y:S01]  /*23f50*/  STL [R1+0x730], R8 ;  /* 0x0007300801007387 */ /* 0x000fe20000100800 */
[----:B------:R-:W-:-:S05]  /*23f60*/  IADD3.X R16, PT, PT, R16, UR7, RZ, P1, !PT ;  /* 0x0000000710107c10 */ /* 0x000fca0008ffe4ff */
[----:B------:R2:W-:Y:S04]  /*23f70*/  STL [R1+0x72c], R16 ;  /* 0x00072c1001007387 */ /* 0x0005e80000100800 */
[----:B------:R-:W3:Y:S01]  /*23f80*/  LDL.LU R25, [R1+0x7b4] ;  /* 0x0007b40001197983 */ /* 0x000ee20000300800 */
[----:B-1----:R-:W-:Y:S02]  /*23f90*/  IMAD.MOV.U32 R5, RZ, RZ, R16 ;  /* 0x000000ffff057224 */ /* 0x002fe400078e0010 */
[----:B------:R-:W-:Y:S01]  /*23fa0*/  IMAD.MOV.U32 R4, RZ, RZ, R8 ;  /* 0x000000ffff047224 */ /* 0x000fe200078e0008 */
[----:B--2---:R-:W2:Y:S04]  /*23fb0*/  LDL.LU R16, [R1+0x81c] ;  /* 0x00081c0001107983 */ /* 0x004ea80000300800 */
[----:B------:R-:W2:Y:S04]  /*23fc0*/  LDL.LU R8, [R1+0x820] ;  /* 0x0008200001087983 */ /* 0x000ea80000300800 */
[----:B------:R-:W2:Y:S04]  /*23fd0*/  LDL.LU R21, [R1+0x824] ;  /* 0x0008240001157983 */ /* 0x000ea80000300800 */
[----:B------:R-:W2:Y:S01]  /*23fe0*/  LDL.LU R17, [R1+0x828] ;  /* 0x0008280001117983 */ /* 0x000ea20000300800 */
[----:B------:R-:W-:-:S03]  /*23ff0*/  UISETP.GT.AND UP1, UPT, UR15, 0x38, UPT ;  /* 0x000000380f00788c */ /* 0x000fc6000bf24270 */
[----:B------:R1:W-:Y:S01]  /*24000*/  LDGSTS.E [R2+0x6900], desc[UR28][R4.64], P0 ;  /* 0x0690000004027fae */ /* 0x0003e200081a101c */
[----:B------:R-:W-:-:S04]  /*24010*/  USEL UR12, URZ, 0x4, !UP1 ;  /* 0x00000004ff0c7887 */ /* 0x000fc8000c800000 */
[----:B------:R-:W-:-:S06]  /*24020*/  USEL UR12, UR12, URZ, !UP0 ;  /* 0x000000ff0c0c7287 */ /* 0x000fcc000c000000 */
[----:B------:R-:W-:Y:S02]  /*24030*/  ISETP.NE.U32.AND P1, PT, RZ, UR12, PT ;  /* 0x0000000cff007c0c */ /* 0x000fe4000bf25070 */
[----:B----4-:R-:W-:-:S04]  /*24040*/  IADD3 R13, P2, PT, R13, UR13, RZ ;  /* 0x0000000d0d0d7c10 */ /* 0x010fc8000ff5e0ff */
[----:B---3--:R-:W-:Y:S01]  /*24050*/  IADD3.X R20, PT, PT, R20, UR7, RZ, P2, !PT ;  /* 0x0000000714147c10 */ /* 0x008fe200097fe4ff */
[----:B------:R-:W-:Y:S01]  /*24060*/  STL [R1+0x738], R13 ;  /* 0x0007380d01007387 */ /* 0x000fe20000100800 */
[----:B-1----:R-:W-:Y:S02]  /*24070*/  MOV R4, R13 ;  /* 0x0000000d00047202 */ /* 0x002fe40000000f00 */
[----:B------:R-:W-:Y:S01]  /*24080*/  IADD3 R3, P3, PT, R3, UR13, RZ ;  /* 0x0000000d03037c10 */ /* 0x000fe2000ff7e0ff */
[----:B------:R-:W-:-:S03]  /*24090*/  IMAD.MOV.U32 R5, RZ, RZ, R20 ;  /* 0x000000ffff057224 */ /* 0x000fc600078e0014 */
[----:B------:R-:W-:Y:S01]  /*240a0*/  IADD3.X R12, PT, PT, R12, UR7, RZ, P3, !PT ;  /* 0x000000070c0c7c10 */ /* 0x000fe20009ffe4ff */
[----:B------:R1:W-:Y:S04]  /*240b0*/  STL [R1+0x734], R20 ;  /* 0x0007341401007387 */ /* 0x0003e80000100800 */
[----:B------:R-:W-:Y:S04]  /*240c0*/  STL [R1+0x7a0], R3 ;  /* 0x0007a00301007387 */ /* 0x000fe80000100800 */
[----:B------:R3:W-:Y:S04]  /*240d0*/  STL [R1+0x79c], R12 ;  /* 0x00079c0c01007387 */ /* 0x0007e80000100800 */
[----:B------:R4:W-:Y:S04]  /*240e0*/  LDGSTS.E [R2+0x6980], desc[UR28][R4.64], P0 ;  /* 0x0698000004027fae */ /* 0x0009e800081a101c */
[----:B-1----:R-:W2:Y:S04]  /*240f0*/  LDL.LU R20, [R1+0x82c] ;  /* 0x00082c0001147983 */ /* 0x002ea80000300800 */
[----:B------:R-:W2:Y:S01]  /*24100*/  LDL.LU R13, [R1+0x830] ;  /* 0x00083000010d7983 */ /* 0x000ea20000300800 */
[----:B----4-:R-:W-:Y:S01]  /*24110*/  IMAD.MOV.U32 R4, RZ, RZ, R3 ;  /* 0x000000ffff047224 */ /* 0x010fe200078e0003 */
[----:B------:R-:W-:-:S02]  /*24120*/  MOV R5, R12 ;  /* 0x0000000c00057202 */ /* 0x000fc40000000f00 */
[----:B---3--:R-:W3:Y:S04]  /*24130*/  LDL.LU R12, [R1+0x834] ;  /* 0x00083400010c7983 */ /* 0x008ee80000300800 */
[----:B------:R-:W4:Y:S04]  /*24140*/  LDL.LU R3, [R1+0x838] ;  /* 0x0008380001037983 */ /* 0x000f280000300800 */
[----:B------:R1:W-:Y:S01]  /*24150*/  LDGSTS.E [R2+0x7000], desc[UR28][R4.64], P1 ;  /* 0x0700000004027fae */ /* 0x0003e200089a101c */
[----:B------:R-:W-:-:S04]  /*24160*/  UISETP.GT.AND UP1, UPT, UR15, 0x3c, UPT ;  /* 0x0000003c0f00788c */ /* 0x000fc8000bf24270 */
[----:B------:R-:W-:-:S04]  /*24170*/  USEL UR12, URZ, 0x4, !UP1 ;  /* 0x00000004ff0c7887 */ /* 0x000fc8000c800000 */
[----:B------:R-:W-:Y:S01]  /*24180*/  USEL UR12, UR12, URZ, !UP0 ;  /* 0x000000ff0c0c7287 */ /* 0x000fe2000c000000 */
[----:B------:R-:W-:-:S05]  /*24190*/  IADD3 R33, P0, PT, R33, UR13, RZ ;  /* 0x0000000d21217c10 */ /* 0x000fca000ff1e0ff */
[----:B-1----:R-:W-:Y:S01]  /*241a0*/  IMAD.MOV.U32 R4, RZ, RZ, R33 ;  /* 0x000000ffff047224 */ /* 0x002fe200078e0021 */
[----:B------:R-:W-:Y:S02]  /*241b0*/  IADD3 R28, P2, PT, R28, UR13, RZ ;  /* 0x0000000d1c1c7c10 */ /* 0x000fe4000ff5e0ff */
[----:B------:R-:W-:Y:S02]  /*241c0*/  IADD3.X R196, PT, PT, R196, UR7, RZ, P0, !PT ;  /* 0x00000007c4c47c10 */ /* 0x000fe400087fe4ff */
[----:B------:R-:W-:-:S03]  /*241d0*/  IADD3.X R29, PT, PT, R29, UR7, RZ, P2, !PT ;  /* 0x000000071d1d7c10 */ /* 0x000fc600097fe4ff */
[----:B------:R-:W-:Y:S01]  /*241e0*/  IMAD.MOV.U32 R5, RZ, RZ, R196 ;  /* 0x000000ffff057224 */ /* 0x000fe200078e00c4 */
[----:B------:R-:W-:-:S04]  /*241f0*/  IADD3 R24, P0, PT, R24, UR13, RZ ;  /* 0x0000000d18187c10 */ /* 0x000fc8000ff1e0ff */
[----:B------:R1:W-:Y:S02]  /*24200*/  LDGSTS.E [R2+0x7080], desc[UR28][R4.64], P1 ;  /* 0x0708000004027fae */ /* 0x0003e400089a101c */
[----:B-1----:R-:W-:Y:S01]  /*24210*/  MOV R4, R28 ;  /* 0x0000001c00047202 */ /* 0x002fe20000000f00 */
[----:B------:R-:W-:-:S05]  /*24220*/  IMAD.MOV.U32 R5, RZ, RZ, R29 ;  /* 0x000000ffff057224 */ /* 0x000fca00078e001d */
[----:B------:R1:W-:Y:S04]  /*24230*/  LDGSTS.E [R2+0x7100], desc[UR28][R4.64], P1 ;  /* 0x0710000004027fae */ /* 0x0003e800089a101c */
[----:B------:R2:W-:Y:S01]  /*24240*/  STL [R1+0x7a8], R33 ;  /* 0x0007a82101007387 */ /* 0x0005e20000100800 */
[----:B-1----:R-:W-:-:S03]  /*24250*/  IMAD.MOV.U32 R4, RZ, RZ, R24 ;  /* 0x000000ffff047224 */ /* 0x002fc600078e0018 */
[----:B------:R-:W-:Y:S04]  /*24260*/  STL [R1+0x7a4], R196 ;  /* 0x0007a4c401007387 */ /* 0x000fe80000100800 */
[----:B------:R-:W-:Y:S04]  /*24270*/  STL [R1+0x7b0], R28 ;  /* 0x0007b01c01007387 */ /* 0x000fe80000100800 */
[----:B------:R1:W-:Y:S04]  /*24280*/  STL [R1+0x7ac], R29 ;  /* 0x0007ac1d01007387 */ /* 0x0003e80000100800 */
[----:B------:R-:W-:Y:S01]  /*24290*/  STL [R1+0x7b8], R24 ;  /* 0x0007b81801007387 */ /* 0x000fe20000100800 */
[----:B------:R-:W-:-:S04]  /*242a0*/  IADD3.X R25, PT, PT, R25, UR7, RZ, P0, !PT ;  /* 0x0000000719197c10 */ /* 0x000fc800087fe4ff */
[----:B------:R-:W-:-:S05]  /*242b0*/  MOV R5, R25 ;  /* 0x0000001900057202 */ /* 0x000fca0000000f00 */
[----:B------:R1:W-:Y:S01]  /*242c0*/  LDGSTS.E [R2+0x7180], desc[UR28][R4.64], P1 ;  /* 0x0718000004027fae */ /* 0x0003e200089a101c */
[----:B--2---:R-:W-:-:S03]  /*242d0*/  IADD3 R8, P1, PT, R8, UR13, RZ ;  /* 0x0000000d08087c10 */ /* 0x004fc6000ff3e0ff */
[----:B------:R-:W-:Y:S01]  /*242e0*/  STL [R1+0x7b4], R25 ;  /* 0x0007b41901007387 */ /* 0x000fe20000100800 */
[----:B------:R-:W-:Y:S02]  /*242f0*/  IADD3.X R16, PT, PT, R16, UR7, RZ, P1, !PT ;  /* 0x0000000710107c10 */ /* 0x000fe40008ffe4ff */
[----:B------:R-:W-:Y:S01]  /*24300*/  ISETP.NE.U32.AND P0, PT, RZ, UR12, PT ;  /* 0x0000000cff007c0c */ /* 0x000fe2000bf05070 */
[----:B------:R-:W2:Y:S01]  /*24310*/  LDL.LU R33, [R1+0xe6c] ;  /* 0x000e6c0001217983 */ /* 0x000ea20000300800 */
[----:B------:R-:W-:-:S03]  /*24320*/  IADD3 R17, P2, PT, R17, UR13, RZ ;  /* 0x0000000d11117c10 */ /* 0x000fc6000ff5e0ff */
[----:B-1----:R-:W2:Y:S01]  /*24330*/  LDL.LU R29, [R1+0xe94] ;  /* 0x000e9400011d7983 */ /* 0x002ea20000300800 */
[----:B------:R-:W-:Y:S01]  /*24340*/  IADD3.X R21, PT, PT, R21, UR7, RZ, P2, !PT ;  /* 0x0000000715157c10 */ /* 0x000fe200097fe4ff */
[----:B------:R-:W-:Y:S02]  /*24350*/  IMAD.MOV.U32 R5, RZ, RZ, R16 ;  /* 0x000000ffff057224 */ /* 0x000fe400078e0010 */
[----:B------:R-:W-:Y:S04]  /*24360*/  STL [R1+0x820], R8 ;  /* 0x0008200801007387 */ /* 0x000fe80000100800 */
[----:B------:R1:W-:Y:S01]  /*24370*/  STL [R1+0x81c], R16 ;  /* 0x00081c1001007387 */ /* 0x0003e20000100800 */
[----:B------:R-:W-:-:S03]  /*24380*/  IMAD.MOV.U32 R4, RZ, RZ, R8 ;  /* 0x000000ffff047224 */ /* 0x000fc600078e0008 */
[----:B------:R1:W-:Y:S04]  /*24390*/  STL [R1+0x828], R17 ;  /* 0x0008281101007387 */ /* 0x0003e80000100800 */
[----:B------:R1:W-:Y:S04]  /*243a0*/  LDGSTS.E [R2+0x7800], desc[UR28][R4.64], P0 ;  /* 0x0780000004027fae */ /* 0x0003e800081a101c */
[----:B-1----:R-:W2:Y:S04]  /*243b0*/  LDL.LU R16, [R1+0xe70] ;  /* 0x000e700001107983 */ /* 0x002ea80000300800 */
[----:B------:R-:W-:Y:S04]  /*243c0*/  STL [R1+0x824], R21 ;  /* 0x0008241501007387 */ /* 0x000fe80000100800 */
[----:B------:R-:W2:Y:S04]  /*243d0*/  LDL.LU R8, [R1+0xe68] ;  /* 0x000e680001087983 */ /* 0x000ea80000300800 */
[----:B------:R-:W2:Y:S01]  /*243e0*/  LDL.LU R25, [R1+0xe64] ;  /* 0x000e640001197983 */ /* 0x000ea20000300800 */
[----:B------:R-:W-:-:S03]  /*243f0*/  MOV R4, R17 ;  /* 0x0000001100047202 */ /* 0x000fc60000000f00 */
[----:B------:R-:W2:Y:S01]  /*24400*/  LDL.LU R17, [R1+0xe5c] ;  /* 0x000e5c0001117983 */ /* 0x000ea20000300800 */
[----:B------:R-:W-:-:S05]  /*24410*/  IMAD.MOV.U32 R5, RZ, RZ, R21 ;  /* 0x000000ffff057224 */ /* 0x000fca00078e0015 */
[----:B------:R1:W-:Y:S01]  /*24420*/  LDGSTS.E [R2+0x7880], desc[UR28][R4.64], P0 ;  /* 0x0788000004027fae */ /* 0x0003e200081a101c */
[----:B------:R-:W-:-:S04]  /*24430*/  IADD3 R13, P1, PT, R13, UR13, RZ ;  /* 0x0000000d0d0d7c10 */ /* 0x000fc8000ff3e0ff */
[----:B------:R-:W-:Y:S01]  /*24440*/  IADD3.X R20, PT, PT, R20, UR7, RZ, P1, !PT ;  /* 0x0000000714147c10 */ /* 0x000fe20008ffe4ff */
[----:B-1----:R-:W-:-:S03]  /*24450*/  IMAD.MOV.U32 R4, RZ, RZ, R13 ;  /* 0x000000ffff047224 */ /* 0x002fc600078e000d */
[----:B------:R-:W-:Y:S02]  /*24460*/  MOV R5, R20 ;  /* 0x0000001400057202 */ /* 0x000fe40000000f00 */
[----:B----4-:R-:W-:Y:S01]  /*24470*/  IADD3 R3, P2, PT, R3, UR13, RZ ;  /* 0x0000000d03037c10 */ /* 0x010fe2000ff5e0ff */
[----:B------:R-:W-:Y:S03]  /*24480*/  STL [R1+0x830], R13 ;  /* 0x0008300d01007387 */ /* 0x000fe60000100800 */
[----:B---3--:R-:W-:Y:S01]  /*24490*/  IADD3.X R12, PT, PT, R12, UR7, RZ, P2, !PT ;  /* 0x000000070c0c7c10 */ /* 0x008fe200097fe4ff */
[----:B------:R-:W-:Y:S04]  /*244a0*/  STL [R1+0x82c], R20 ;  /* 0x00082c1401007387 */ /* 0x000fe80000100800 */
[----:B------:R-:W-:Y:S04]  /*244b0*/  STL [R1+0x838], R3 ;  /* 0x0008380301007387 */ /* 0x000fe80000100800 */
[----:B------:R1:W-:Y:S04]  /*244c0*/  LDGSTS.E [R2+0x7900], desc[UR28][R4.64], P0 ;  /* 0x0790000004027fae */ /* 0x0003e800081a101c */
[----:B------:R3:W-:Y:S01]  /*244d0*/  STL [R1+0x834], R12 ;  /* 0x0008340c01007387 */ /* 0x0007e20000100800 */
[----:B------:R-:W-:Y:S01]  /*244e0*/  UISETP.GT.AND UP1, UPT, UR15, 0x1, UPT ;  /* 0x000000010f00788c */ /* 0x000fe2000bf24270 */
[----:B-1----:R-:W-:-:S02]  /*244f0*/  IMAD.MOV.U32 R5, RZ, RZ, R12 ;  /* 0x000000ffff057224 */ /* 0x002fc400078e000c */
[----:B---3--:R-:W3:Y:S04]  /*24500*/  LDL.LU R12, [R1+0xe60] ;  /* 0x000e6000010c7983 */ /* 0x008ee80000300800 */
[----:B------:R-:W4:Y:S01]  /*24510*/  LDL.LU R13, [R1+0xe54] ;  /* 0x000e5400010d7983 */ /* 0x000f220000300800 */
[----:B------:R-:W-:Y:S01]  /*24520*/  USEL UR12, URZ, 0x4, !UP1 ;  /* 0x00000004ff0c7887 */ /* 0x000fe2000c800000 */
[----:B------:R-:W-:Y:S02]  /*24530*/  IMAD.MOV.U32 R4, RZ, RZ, R3 ;  /* 0x000000ffff047224 */ /* 0x000fe400078e0003 */
[----:B------:R-:W4:Y:S01]  /*24540*/  LDL.LU R28, [R1+0xdf8] ;  /* 0x000df800011c7983 */ /* 0x000f220000300800 */
[----:B------:R-:W-:-:S03]  /*24550*/  USEL UR12, UR12, URZ, !UP0 ;  /* 0x000000ff0c0c7287 */ /* 0x000fc6000c000000 */
[----:B------:R-:W4:Y:S01]  /*24560*/  LDL.LU R21, [R1+0xdfc] ;  /* 0x000dfc0001157983 */ /* 0x000f220000300800 */
[----:B------:R-:W-:-:S03]  /*24570*/  SHF.L.U32 R9, R9, 0x2, RZ ;  /* 0x0000000209097819 */ /* 0x000fc600000006ff */
[----:B------:R1:W-:Y:S01]  /*24580*/  LDGSTS.E [R2+0x7980], desc[UR28][R4.64], P0 ;  /* 0x0798000004027fae */ /* 0x0003e200081a101c */
[----:B------:R-:W-:-:S03]  /*24590*/  ISETP.NE.U32.AND P0, PT, RZ, UR12, PT ;  /* 0x0000000cff007c0c */ /* 0x000fc6000bf05070 */
[----:B------:R-:W4:Y:S01]  /*245a0*/  LDL.LU R24, [R1+0xe00] ;  /* 0x000e000001187983 */ /* 0x000f220000300800 */
[----:B------:R-:W-:-:S03]  /*245b0*/  LOP3.LUT R20, R9, 0x20, RZ, 0x3c, !PT ;  /* 0x0000002009147812 */ /* 0x000fc600078e3cff */
[----:B------:R-:W4:Y:S02]  /*245c0*/  LDL.LU R3, [R1+0xe04] ;  /* 0x000e040001037983 */ /* 0x000f240000300800 */
[----:B-1----:R-:W-:Y:S01]  /*245d0*/  VIADD R2, R20, UR16 ;  /* 0x0000001014027c36 */ /* 0x002fe20008000000 */
[----:B--2---:R-:W-:-:S04]  /*245e0*/  IADD3 R29, P1, PT, R29, UR13, RZ ;  /* 0x0000000d1d1d7c10 */ /* 0x004fc8000ff3e0ff */
[----:B------:R-:W-:Y:S01]  /*245f0*/  IADD3.X R33, PT, PT, R33, UR7, RZ, P1, !PT ;  /* 0x0000000721217c10 */ /* 0x000fe20008ffe4ff */
[----:B------:R-:W-:-:S03]  /*24600*/  IMAD.MOV.U32 R4, RZ, RZ, R29 ;  /* 0x000000ffff047224 */ /* 0x000fc600078e001d */
[----:B------:R-:W-:Y:S01]  /*24610*/  MOV R5, R33 ;  /* 0x0000002100057202 */ /* 0x000fe20000000f00 */
[----:B------:R-:W-:Y:S01]  /*24620*/  STL [R1+0xe94], R29 ;  /* 0x000e941d01007387 */ /* 0x000fe20000100800 */
[----:B------:R-:W-:-:S03]  /*24630*/  IADD3 R16, P1, PT, R16, UR13, RZ ;  /* 0x0000000d10107c10 */ /* 0x000fc6000ff3e0ff */
[----:B------:R-:W-:Y:S04]  /*24640*/  STL [R1+0xe6c], R33 ;  /* 0x000e6c2101007387 */ /* 0x000fe80000100800 */
[----:B------:R1:W-:Y:S01]  /*24650*/  LDGSTS.E [R2+0x200], desc[UR28][R4.64], P0 ;  /* 0x0020000004027fae */ /* 0x0003e200081a101c */
[----:B------:R-:W-:Y:S02]  /*24660*/  IADD3 R8, P2, PT, R8, UR13, RZ ;  /* 0x0000000d08087c10 */ /* 0x000fe4000ff5e0ff */
[----:B------:R-:W-:Y:S01]  /*24670*/  IADD3.X R25, PT, PT, R25, UR7, RZ, P1, !PT ;  /* 0x0000000719197c10 */ /* 0x000fe20008ffe4ff */
[----:B------:R2:W-:Y:S01]  /*24680*/  STL [R1+0xe70], R16 ;  /* 0x000e701001007387 */ /* 0x0005e20000100800 */
[----:B------:R-:W-:Y:S01]  /*24690*/  IADD3.X R17, PT, PT, R17, UR7, RZ, P2, !PT ;  /* 0x0000000711117c10 */ /* 0x000fe200097fe4ff */
[----:B-1----:R-:W-:-:S02]  /*246a0*/  IMAD.MOV.U32 R4, RZ, RZ, R16 ;  /* 0x000000ffff047224 */ /* 0x002fc400078e0010 */
[----:B------:R-:W-:Y:S01]  /*246b0*/  STL [R1+0xe64], R25 ;  /* 0x000e641901007387 */ /* 0x000fe20000100800 */
[----:B------:R-:W-:-:S03]  /*246c0*/  IMAD.MOV.U32 R5, RZ, RZ, R25 ;  /* 0x000000ffff057224 */ /* 0x000fc600078e0019 */
[----:B------:R-:W-:Y:S04]  /*246d0*/  STL [R1+0xe68], R8 ;  /* 0x000e680801007387 */ /* 0x000fe80000100800 */
[----:B--2---:R-:W2:Y:S04]  /*246e0*/  LDL.LU R16, [R1+0xe0c] ;  /* 0x000e0c0001107983 */ /* 0x004ea80000300800 */
[----:B------:R1:W-:Y:S04]  /*246f0*/  LDGSTS.E [R2+0x280], desc[UR28][R4.64], P0 ;  /* 0x0028000004027fae */ /* 0x0003e800081a101c */
[----:B------:R1:W-:Y:S02]  /*24700*/  STL [R1+0xe5c], R17 ;  /* 0x000e5c1101007387 */ /* 0x0003e40000100800 */
[----:B-1----:R-:W-:-:S02]  /*24710*/  IMAD.MOV.U32 R5, RZ, RZ, R17 ;  /* 0x000000ffff057224 */ /* 0x002fc400078e0011 */
[----:B------:R-:W2:Y:S01]  /*24720*/  LDL.LU R17, [R1+0xe08] ;  /* 0x000e080001117983 */ /* 0x000ea20000300800 */
[----:B------:R-:W-:-:S03]  /*24730*/  MOV R4, R8 ;  /* 0x0000000800047202 */ /* 0x000fc60000000f00 */
[----:B------:R-:W2:Y:S01]  /*24740*/  LDL.LU R25, [R1+0xe14] ;  /* 0x000e140001197983 */ /* 0x000ea20000300800 */
[----:B------:R-:W-:-:S03]  /*24750*/  UISETP.GT.AND UP1, UPT, UR15, 0x5, UPT ;  /* 0x000000050f00788c */ /* 0x000fc6000bf24270 */
[----:B------:R-:W2:Y:S01]  /*24760*/  LDL.LU R8, [R1+0xd7c] ;  /* 0x000d7c0001087983 */ /* 0x000ea20000300800 */
[----:B------:R-:W-:-:S03]  /*24770*/  USEL UR12, URZ, 0x4, !UP1 ;  /* 0x00000004ff0c7887 */ /* 0x000fc6000c800000 */
[----:B------:R1:W-:Y:S01]  /*24780*/  LDGSTS.E [R2+0x300], desc[UR28][R4.64], P0 ;  /* 0x0030000004027fae */ /* 0x0003e200081a101c */
[----:B------:R-:W-:Y:S01]  /*24790*/  USEL UR12, UR12, URZ, !UP0 ;  /* 0x000000ff0c0c7287 */ /* 0x000fe2000c000000 */
[----:B---3--:R-:W-:-:S04]  /*247a0*/  IADD3 R12, P1, PT, R12, UR13, RZ ;  /* 0x0000000d0c0c7c10 */ /* 0x008fc8000ff3e0ff */
[----:B----4-:R-:W-:Y:S01]  /*247b0*/  IADD3.X R13, PT, PT, R13, UR7, RZ, P1, !PT ;  /* 0x000000070d0d7c10 */ /* 0x010fe20008ffe4ff */
[----:B------:R-:W-:Y:S04]  /*247c0*/  STL [R1+0xe60], R12 ;  /* 0x000e600c01007387 */ /* 0x000fe80000100800 */
[----:B------:R3:W-:Y:S04]  /*247d0*/  STL [R1+0xe54], R13 ;  /* 0x000e540d01007387 */ /* 0x0007e80000100800 */
[----:B------:R-:W4:Y:S01]  /*247e0*/  LDL.LU R29, [R1+0xe10] ;  /* 0x000e1000011d7983 */ /* 0x000f220000300800 */
[----:B------:R-:W-:Y:S01]  /*247f0*/  IADD3 R21, P1, PT, R21, UR13, RZ ;  /* 0x0000000d15157c10 */ /* 0x000fe2000ff3e0ff */
[----:B-1----:R-:W-:Y:S01]  /*24800*/  IMAD.MOV.U32 R4, RZ, RZ, R12 ;  /* 0x000000ffff047224 */ /* 0x002fe200078e000c */
[----:B------:R-:W-:Y:S01]  /*24810*/  MOV R5, R13 ;  /* 0x0000000d00057202 */ /* 0x000fe20000000f00 */
[----:B------:R-:W4:Y:S01]  /*24820*/  LDL.LU R33, [R1+0xd78] ;  /* 0x000d780001217983 */ /* 0x000f220000300800 */
[----:B------:R-:W-:-:S03]  /*24830*/  IADD3.X R28, PT, PT, R28, UR7, RZ, P1, !PT ;  /* 0x000000071c1c7c10 */ /* 0x000fc60008ffe4ff */
[----:B---3--:R-:W3:Y:S01]  /*24840*/  LDL.LU R13, [R1+0xd84] ;  /* 0x000d8400010d7983 */ /* 0x008ee20000300800 */
[----:B------:R-:W-:-:S03]  /*24850*/  IADD3 R3, P2, PT, R3, UR13, RZ ;  /* 0x0000000d03037c10 */ /* 0x000fc6000ff5e0ff */
[----:B------:R-:W3:Y:S04]  /*24860*/  LDL.LU R12, [R1+0xd8c] ;  /* 0x000d8c00010c7983 */ /* 0x000ee80000300800 */
[----:B------:R-:W-:Y:S04]  /*24870*/  STL [R1+0xdfc], R21 ;  /* 0x000dfc1501007387 */ /* 0x000fe80000100800 */
[----:B------:R1:W-:Y:S01]  /*24880*/  LDGSTS.E [R2+0x380], desc[UR28][R4.64], P0 ;  /* 0x0038000004027fae */ /* 0x0003e200081a101c */
[----:B------:R-:W-:-:S03]  /*24890*/  ISETP.NE.U32.AND P0, PT, RZ, UR12, PT ;  /* 0x0000000cff007c0c */ /* 0x000fc6000bf05070 */
[----:B------:R1:W-:Y:S04]  /*248a0*/  STL [R1+0xdf8], R28 ;  /* 0x000df81c01007387 */ /* 0x0003e80000100800 */
[----:B------:R1:W-:Y:S02]  /*248b0*/  STL [R1+0xe04], R3 ;  /* 0x000e040301007387 */ /* 0x0003e40000100800 */
[----:B-1----:R-:W-:Y:S02]  /*248c0*/  IMAD.MOV.U32 R5, RZ, RZ, R28 ;  /* 0x000000ffff057224 */ /* 0x002fe400078e001c */
[----:B------:R-:W3:Y:S01]  /*248d0*/  LDL.LU R28, [R1+0xd80] ;  /* 0x000d8000011c7983 */ /* 0x000ee20000300800 */
[----:B------:R-:W-:Y:S01]  /*248e0*/  IMAD.MOV.U32 R4, RZ, RZ, R21 ;  /* 0x000000ffff047224 */ /* 0x000fe200078e0015 */
[----:B------:R-:W-:-:S04]  /*248f0*/  IADD3.X R24, PT, PT, R24, UR7, RZ, P2, !PT ;  /* 0x0000000718187c10 */ /* 0x000fc800097fe4ff */
[----:B------:R1:W-:Y:S04]  /*24900*/  LDGSTS.E [R2+0xa00], desc[UR28][R4.64], P0 ;  /* 0x00a0000004027fae */ /* 0x0003e800081a101c */
[----:B------:R-:W-:Y:S04]  /*24910*/  STL [R1+0xe00], R24 ;  /* 0x000e001801007387 */ /* 0x000fe80000100800 */
[----:B------:R-:W3:Y:S01]  /*24920*/  LDL.LU R21, [R1+0xd88] ;  /* 0x000d880001157983 */ /* 0x000ee20000300800 */
[----:B-1----:R-:W-:Y:S01]  /*24930*/  MOV R4, R3 ;  /* 0x0000000300047202 */ /* 0x002fe20000000f00 */
[----:B------:R-:W-:-:S02]  /*24940*/  IMAD.MOV.U32 R5, RZ, RZ, R24 ;  /* 0x000000ffff057224 */ /* 0x000fc400078e0018 */
[----:B------:R-:W3:Y:S04]  /*24950*/  LDL.LU R3, [R1+0xd94] ;  /* 0x000d940001037983 */ /* 0x000ee80000300800 */
[----:B------:R1:W-:Y:S01]  /*24960*/  LDGSTS.E [R2+0xa80], desc[UR28][R4.64], P0 ;  /* 0x00a8000004027fae */ /* 0x0003e200081a101c */
[----:B--2---:R-:W-:-:S05]  /*24970*/  IADD3 R16, P1, PT, R16, UR13, RZ ;  /* 0x0000000d10107c10 */ /* 0x004fca000ff3e0ff */
[----:B------:R-:W-:Y:S01]  /*24980*/  STL [R1+0xe0c], R16 ;  /* 0x000e0c1001007387 */ /* 0x000fe20000100800 */
[----:B------:R-:W-:-:S04]  /*24990*/  IADD3.X R17, PT, PT, R17, UR7, RZ, P1, !PT ;  /* 0x0000000711117c10 */ /* 0x000fc80008ffe4ff */
[----:B-1----:R-:W-:Y:S01]  /*249a0*/  MOV R5, R17 ;  /* 0x0000001100057202 */ /* 0x002fe20000000f00 */
[----:B------:R1:W-:Y:S04]  /*249b0*/  STL [R1+0xe08], R17 ;  /* 0x000e081101007387 */ /* 0x0003e80000100800 */
[----:B-1----:R-:W2:Y:S01]  /*249c0*/  LDL.LU R17, [R1+0xd90] ;  /* 0x000d900001117983 */ /* 0x002ea20000300800 */
[----:B------:R-:W-:Y:S01]  /*249d0*/  UISETP.GT.AND UP1, UPT, UR15, 0x9, UPT ;  /* 0x000000090f00788c */ /* 0x000fe2000bf24270 */
[----:B------:R-:W-:Y:S01]  /*249e0*/  IADD3 R25, P2, PT, R25, UR13, RZ ;  /* 0x0000000d19197c10 */ /* 0x000fe2000ff5e0ff */
[----:B------:R-:W-:Y:S01]  /*249f0*/  IMAD.MOV.U32 R4, RZ, RZ, R16 ;  /* 0x000000ffff047224 */ /* 0x000fe200078e0010 */
[----:B------:R-:W-:Y:S01]  /*24a00*/  IADD3 R8, P3, PT, R8, UR13, RZ ;  /* 0x0000000d08087c10 */ /* 0x000fe2000ff7e0ff */
[----:B------:R-:W-:Y:S01]  /*24a10*/  USEL UR12, URZ, 0x4, !UP1 ;  /* 0x00000004ff0c7887 */ /* 0x000fe2000c800000 */
[----:B------:R-:W2:Y:S03]  /*24a20*/  LDL.LU R24, [R1+0xcdc] ;  /* 0x000cdc0001187983 */ /* 0x000ea60000300800 */
[----:B------:R-:W-:Y:S01]  /*24a30*/  USEL UR12, UR12, URZ, !UP0 ;  /* 0x000000ff0c0c7287 */ /* 0x000fe2000c000000 */
[----:B------:R1:W-:Y:S04]  /*24a40*/  LDGSTS.E [R2+0xb00], desc[UR28][R4.64], P0 ;  /* 0x00b0000004027fae */ /* 0x0003e800081a101c */
[----:B------:R-:W2:Y:S01]  /*24a50*/  LDL.LU R16, [R1+0xce4] ;  /* 0x000ce40001107983 */ /* 0x000ea20000300800 */
[----:B------:R-:W-:-:S03]  /*24a60*/  ISETP.NE.U32.AND P1, PT, RZ, UR12, PT ;  /* 0x0000000cff007c0c */ /* 0x000fc6000bf25070 */
[----:B------:R3:W-:Y:S01]  /*24a70*/  STL [R1+0xe14], R25 ;  /* 0x000e141901007387 */ /* 0x0007e20000100800 */
[----:B-1----:R-:W-:Y:S01]  /*24a80*/  IMAD.MOV.U32 R4, RZ, RZ, R25 ;  /* 0x000000ffff047224 */ /* 0x002fe200078e0019 */
[----:B----4-:R-:W-:-:S05]  /*24a90*/  IADD3.X R29, PT, PT, R29, UR7, RZ, P2, !PT ;  /* 0x000000071d1d7c10 */ /* 0x010fca00097fe4ff */
[----:B------:R-:W-:Y:S01]  /*24aa0*/  IMAD.MOV.U32 R5, RZ, RZ, R29 ;  /* 0x000000ffff057224 */ /* 0x000fe200078e001d */
[----:B------:R1:W-:Y:S01]  /*24ab0*/  STL [R1+0xe10], R29 ;  /* 0x000e101d01007387 */ /* 0x0003e20000100800 */
[----:B------:R-:W-:-:S03]  /*24ac0*/  IADD3.X R33, PT, PT, R33, UR7, RZ, P3, !PT ;  /* 0x0000000721217c10 */ /* 0x000fc60009ffe4ff */
[----:B------:R4:W-:Y:S04]  /*24ad0*/  STL [R1+0xd7c], R8 ;  /* 0x000d7c0801007387 */ /* 0x0009e80000100800 */
[----:B------:R1:W-:Y:S01]  /*24ae0*/  LDGSTS.E [R2+0xb80], desc[UR28][R4.64], P0 ;  /* 0x00b8000004027fae */ /* 0x0003e200081a101c */
[----:B---3--:R-:W-:-:S03]  /*24af0*/  IADD3 R13, P0, PT, R13, UR13, RZ ;  /* 0x0000000d0d0d7c10 */ /* 0x008fc6000ff1e0ff */
[----:B------:R-:W3:Y:S01]  /*24b00*/  LDL.LU R25, [R1+0xcd8] ;  /* 0x000cd80001197983 */ /* 0x000ee20000300800 */
[----:B------:R-:W-:-:S03]  /*24b10*/  IADD3 R12, P2, PT, R12, UR13, RZ ;  /* 0x0000000d0c0c7c10 */ /* 0x000fc6000ff5e0ff */
[----:B------:R-:W-:Y:S01]  /*24b20*/  STL [R1+0xd78], R33 ;  /* 0x000d782101007387 */ /* 0x000fe20000100800 */
[----:B-1----:R-:W-:Y:S01]  /*24b30*/  MOV R4, R8 ;  /* 0x0000000800047202 */ /* 0x002fe20000000f00 */
[----:B------:R-:W-:Y:S02]  /*24b40*/  IMAD.MOV.U32 R5, RZ, RZ, R33 ;  /* 0x000000ffff057224 */ /* 0x000fe400078e0021 */
[----:B------:R-:W3:Y:S04]  /*24b50*/  LDL.LU R29, [R1+0xce0] ;  /* 0x000ce000011d7983 */ /* 0x000ee80000300800 */
[----:B----4-:R-:W4:Y:S01]  /*24b60*/  LDL.LU R8, [R1+0xcec] ;  /* 0x000cec0001087983 */ /* 0x010f220000300800 */
[----:B------:R-:W-:-:S03]  /*24b70*/  IADD3.X R28, PT, PT, R28, UR7, RZ, P0, !PT ;  /* 0x000000071c1c7c10 */ /* 0x000fc600087fe4ff */
[----:B------:R1:W-:Y:S04]  /*24b80*/  STL [R1+0xd84], R13 ;  /* 0x000d840d01007387 */ /* 0x0003e80000100800 */
[----:B------:R1:W-:Y:S04]  /*24b90*/  LDGSTS.E [R2+0x1200], desc[UR28][R4.64], P1 ;  /* 0x0120000004027fae */ /* 0x0003e800089a101c */
[----:B------:R-:W-:Y:S04]  /*24ba0*/  STL [R1+0xd80], R28 ;  /* 0x000d801c01007387 */ /* 0x000fe80000100800 */
[----:B------:R-:W-:Y:S01]  /*24bb0*/  STL [R1+0xd8c], R12 ;  /* 0x000d8c0c01007387 */ /* 0x000fe20000100800 */
[----:B-1----:R-:W-:-:S03]  /*24bc0*/  IMAD.MOV.U32 R4, RZ, RZ, R13 ;  /* 0x000000ffff047224 */ /* 0x002fc600078e000d */
[----:B------:R-:W4:Y:S01]  /*24bd0*/  LDL.LU R13, [R1+0xce8] ;  /* 0x000ce800010d7983 */ /* 0x000f220000300800 */
[----:B------:R-:W-:Y:S02]  /*24be0*/  MOV R5, R28 ;  /* 0x0000001c00057202 */ /* 0x000fe40000000f00 */
[----:B------:R-:W-:Y:S02]  /*24bf0*/  IADD3.X R21, PT, PT, R21, UR7, RZ, P2, !PT ;  /* 0x0000000715157c10 */ /* 0x000fe400097fe4ff */
[----:B------:R-:W-:Y:S01]  /*24c00*/  IADD3 R3, P0, PT, R3, UR13, RZ ;  /* 0x0000000d03037c10 */ /* 0x000fe2000ff1e0ff */
[----:B------:R1:W-:Y:S04]  /*24c10*/  LDGSTS.E [R2+0x1280], desc[UR28][R4.64], P1 ;  /* 0x0128000004027fae */ /* 0x0003e800089a101c */
[----:B------:R1:W-:Y:S02]  /*24c20*/  STL [R1+0xd88], R21 ;  /* 0x000d881501007387 */ /* 0x0003e40000100800 */
[----:B-1----:R-:W-:-:S02]  /*24c30*/  IMAD.MOV.U32 R5, RZ, RZ, R21 ;  /* 0x000000ffff057224 */ /* 0x002fc400078e0015 */
[----:B------:R-:W-:Y:S01]  /*24c40*/  IMAD.MOV.U32 R4, RZ, RZ, R12 ;  /* 0x000000ffff047224 */ /* 0x000fe200078e000c */
[----:B------:R-:W4:Y:S04]  /*24c50*/  LDL.LU R21, [R1+0xcf4] ;  /* 0x000cf40001157983 */ /* 0x000f280000300800 */
[----:B------:R-:W4:Y:S04]  /*24c60*/  LDL.LU R12, [R1+0x2c0] ;  /* 0x0002c000010c7983 */ /* 0x000f280000300800 */
[----:B------:R-:W-:Y:S01]  /*24c70*/  STL [R1+0xd94], R3 ;  /* 0x000d940301007387 */ /* 0x000fe20000100800 */
[----:B------:R-:W-:-:S03]  /*24c80*/  UISETP.GT.AND UP1, UPT, UR15, 0xd, UPT ;  /* 0x0000000d0f00788c */ /* 0x000fc6000bf24270 */
[----:B------:R1:W-:Y:S01]  /*24c90*/  LDGSTS.E [R2+0x1300], desc[UR28][R4.64], P1 ;  /* 0x0130000004027fae */ /* 0x0003e200089a101c */
[----:B--2---:R-:W-:-:S05]  /*24ca0*/  IADD3.X R17, PT, PT, R17, UR7, RZ, P0, !PT ;  /* 0x0000000711117c10 */ /* 0x004fca00087fe4ff */
[----:B------:R2:W-:Y:S04]  /*24cb0*/  STL [R1+0xd90], R17 ;  /* 0x000d901101007387 */ /* 0x0005e80000100800 */
[----:B------:R-:W4:Y:S01]  /*24cc0*/  LDL.LU R33, [R1+0xcf0] ;  /* 0x000cf00001217983 */ /* 0x000f220000300800 */
[----:B------:R-:W-:Y:S01]  /*24cd0*/  USEL UR12, URZ, 0x4, !UP1 ;  /* 0x00000004ff0c7887 */ /* 0x000fe2000c800000 */
[----:B-1----:R-:W-:Y:S01]  /*24ce0*/  MOV R4, R3 ;  /* 0x0000000300047202 */ /* 0x002fe20000000f00 */
[----:B------:R-:W-:Y:S01]  /*24cf0*/  IMAD.MOV.U32 R5, RZ, RZ, R17 ;  /* 0x000000ffff057224 */ /* 0x000fe200078e0011 */
[----:B------:R-:W4:Y:S01]  /*24d00*/  LDL.LU R28, [R1+0x2bc] ;  /* 0x0002bc00011c7983 */ /* 0x000f220000300800 */
[----:B------:R-:W-:-:S03]  /*24d10*/  USEL UR12, UR12, URZ, !UP0 ;  /* 0x000000ff0c0c7287 */ /* 0x000fc6000c000000 */
[----:B------:R1:W-:Y:S01]  /*24d20*/  LDGSTS.E [R2+0x1380], desc[UR28][R4.64], P1 ;  /* 0x0138000004027fae */ /* 0x0003e200089a101c */
[----:B------:R-:W-:Y:S02]  /*24d30*/  IADD3 R24, P1, PT, R24, UR13, RZ ;  /* 0x0000000d18187c10 */ /* 0x000fe4000ff3e0ff */
[----:B------:R-:W-:Y:S01]  /*24d40*/  ISETP.NE.U32.AND P0, PT, RZ, UR12, PT ;  /* 0x0000000cff007c0c */ /* 0x000fe2000bf05070 */
[----:B--2---:R-:W2:Y:S01]  /*24d50*/  LDL.LU R17, [R1+0x2c8] ;  /* 0x0002c80001117983 */ /* 0x004ea20000300800 */
[----:B------:R-:W-:-:S03]  /*24d60*/  IADD3 R16, P2, PT, R16, UR13, RZ ;  /* 0x0000000d10107c10 */ /* 0x000fc6000ff5e0ff */
[----:B------:R-:W2:Y:S04]  /*24d70*/  LDL.LU R3, [R1+0x2d0] ;  /* 0x0002d00001037983 */ /* 0x000ea80000300800 */
[----:B------:R-:W-:Y:S01]  /*24d80*/  STL [R1+0xcdc], R24 ;  /* 0x000cdc1801007387 */ /* 0x000fe20000100800 */
[----:B-1----:R-:W-:Y:S01]  /*24d90*/  IMAD.MOV.U32 R4, RZ, RZ, R24 ;  /* 0x000000ffff047224 */ /* 0x002fe200078e0018 */
[----:B---3--:R-:W-:-:S04]  /*24da0*/  IADD3.X R25, PT, PT, R25, UR7, RZ, P1, !PT ;  /* 0x0000000719197c10 */ /* 0x008fc80008ffe4ff */
[----:B------:R-:W-:Y:S01]  /*24db0*/  MOV R5, R25 ;  /* 0x0000001900057202 */ /* 0x000fe20000000f00 */
[----:B------:R1:W-:Y:S04]  /*24dc0*/  STL [R1+0xcd8], R25 ;  /* 0x000cd81901007387 */ /* 0x0003e80000100800 */
[----:B------:R3:W-:Y:S01]  /*24dd0*/  STL [R1+0xce4], R16 ;  /* 0x000ce41001007387 */ /* 0x0007e20000100800 */
[----:B------:R-:W-:-:S03]  /*24de0*/  IADD3.X R29, PT, PT, R29, UR7, RZ, P2, !PT ;  /* 0x000000071d1d7c10 */ /* 0x000fc600097fe4ff */
[----:B------:R3:W-:Y:S01]  /*24df0*/  LDGSTS.E [R2+0x1a00], desc[UR28][R4.64], P0 ;  /* 0x01a0000004027fae */ /* 0x0007e200081a101c */
[----:B----4-:R-:W-:-:S03]  /*24e00*/  IADD3 R8, P1, PT, R8, UR13, RZ ;  /* 0x0000000d08087c10 */ /* 0x010fc6000ff3e0ff */
[----:B-1----:R-:W4:Y:S04]  /*24e10*/  LDL.LU R25, [R1+0x2c4] ;  /* 0x0002c40001197983 */ /* 0x002f280000300800 */
[----:B------:R-:W-:Y:S01]  /*24e20*/  STL [R1+0xce0], R29 ;  /* 0x000ce01d01007387 */ /* 0x000fe20000100800 */
[----:B---3--:R-:W-:-:S03]  /*24e30*/  IMAD.MOV.U32 R4, RZ, RZ, R16 ;  /* 0x000000ffff047224 */ /* 0x008fc600078e0010 */
[----:B------:R-:W3:Y:S01]  /*24e40*/  LDL.LU R24, [R1+0x2cc] ;  /* 0x0002cc0001187983 */ /* 0x000ee20000300800 */
[----:B------:R-:W-:-:S03]  /*24e50*/  IMAD.MOV.U32 R5, RZ, RZ, R29 ;  /* 0x000000ffff057224 */ /* 0x000fc600078e001d */
[----:B------:R1:W-:Y:S04]  /*24e60*/  STL [R1+0xcec], R8 ;  /* 0x000cec0801007387 */ /* 0x0003e80000100800 */
[----:B------:R1:W-:Y:S01]  /*24e70*/  LDGSTS.E [R2+0x1a80], desc[UR28][R4.64], P0 ;  /* 0x01a8000004027fae */ /* 0x0003e200081a101c */
[----:B------:R-:W-:-:S05]  /*24e80*/  IADD3.X R13, PT, PT, R13, UR7, RZ, P1, !PT ;  /* 0x000000070d0d7c10 */ /* 0x000fca0008ffe4ff */
[----:B------:R1:W-:Y:S04]  /*24e90*/  STL [R1+0xce8], R13 ;  /* 0x000ce80d01007387 */ /* 0x0003e80000100800 */
[----:B------:R-:W3:Y:S01]  /*24ea0*/  LDL.LU R16, [R1+0x2d4] ;  /* 0x0002d40001107983 */ /* 0x000ee20000300800 */
[----:B-1----:R-:W-:-:S03]  /*24eb0*/  MOV R4, R8 ;  /* 0x0000000800047202 */ /* 0x002fc60000000f00 */
[----:B------:R-:W3:Y:S01]  /*24ec0*/  LDL.LU R8, [R1+0x2d8] ;  /* 0x0002d80001087983 */ /* 0x000ee20000300800 */
[----:B------:R-:W-:-:S03]  /*24ed0*/  IMAD.MOV.U32 R5, RZ, RZ, R13 ;  /* 0x000000ffff057224 */ /* 0x000fc600078e000d */
[----:B------:R-:W3:Y:S01]  /*24ee0*/  LDL.LU R13, [R1+0x340] ;  /* 0x00034000010d7983 */ /* 0x000ee20000300800 */
[----:B------:R-:W-:-:S03]  /*24ef0*/  IADD3 R21, P2, PT, R21, UR13, RZ ;  /* 0x0000000d15157c10 */ /* 0x000fc6000ff5e0ff */
[----:B------:R-:W3:Y:S01]  /*24f00*/  LDL.LU R29, [R1+0x348] ;  /* 0x00034800011d7983 */ /* 0x000ee20000300800 */
[----:B------:R-:W-:-:S03]  /*24f10*/  IADD3 R12, P3, PT, R12, UR13, RZ ;  /* 0x0000000d0c0c7c10 */ /* 0x000fc6000ff7e0ff */
[----:B------:R1:W-:Y:S04]  /*24f20*/  STL [R1+0xcf4], R21 ;  /* 0x000cf41501007387 */ /* 0x0003e80000100800 */
[----:B------:R1:W-:Y:S02]  /*24f30*/  LDGSTS.E [R2+0x1b00], desc[UR28][R4.64], P0 ;  /* 0x01b0000004027fae */ /* 0x0003e400081a101c */
[----:B-1----:R-:W-:Y:S01]  /*24f40*/  IMAD.MOV.U32 R4, RZ, RZ, R21 ;  /* 0x000000ffff047224 */ /* 0x002fe200078e0015 */
[----:B------:R-:W-:-:S05]  /*24f50*/  IADD3.X R33, PT, PT, R33, UR7, RZ, P2, !PT ;  /* 0x0000000721217c10 */ /* 0x000fca00097fe4ff */
[----:B------:R1:W-:Y:S04]  /*24f60*/  STL [R1+0xcf0], R33 ;  /* 0x000cf02101007387 */ /* 0x0003e80000100800 */
[----:B------:R1:W-:Y:S04]  /*24f70*/  STL [R1+0x2c0], R12 ;  /* 0x0002c00c01007387 */ /* 0x0003e80000100800 */
[----:B------:R-:W3:Y:S01]  /*24f80*/  LDL.LU R21, [R1+0x33c] ;  /* 0x00033c0001157983 */ /* 0x000ee20000300800 */
[----:B------:R-:W-:-:S04]  /*24f90*/  UISETP.GT.AND UP1, UPT, UR15, 0x11, UPT ;  /* 0x000000110f00788c */ /* 0x000fc8000bf24270 */
[----:B------:R-:W-:Y:S01]  /*24fa0*/  USEL UR12, URZ, 0x4, !UP1 ;  /* 0x00000004ff0c7887 */ /* 0x000fe2000c800000 */
[----:B------:R-:W-:-:S03]  /*24fb0*/  IADD3.X R28, PT, PT, R28, UR7, RZ, P3, !PT ;  /* 0x000000071c1c7c10 */ /* 0x000fc60009ffe4ff */
[----:B------:R-:W-:Y:S01]  /*24fc0*/  USEL UR12, UR12, URZ, !UP0 ;  /* 0x000000ff0c0c7287 */ /* 0x000fe2000c000000 */
[----:B------:R-:W-:Y:S01]  /*24fd0*/  MOV R5, R33 ;  /* 0x0000002100057202 */ /* 0x000fe20000000f00 */
[----:B------:R-:W-:Y:S04]  /*24fe0*/  STL [R1+0x2bc], R28 ;  /* 0x0002bc1c01007387 */ /* 0x000fe80000100800 */
[----:B------:R-:W-:Y:S01]  /*24ff0*/  ISETP.NE.U32.AND P1, PT, RZ, UR12, PT ;  /* 0x0000000cff007c0c */ /* 0x000fe2000bf25070 */
[----:B-1----:R-:W3:Y:S04]  /*25000*/  LDL.LU R33, [R1+0x344] ;  /* 0x0003440001217983 */ /* 0x002ee80000300800 */
[----:B------:R1:W-:Y:S01]  /*25010*/  LDGSTS.E [R2+0x1b80], desc[UR28][R4.64], P0 ;  /* 0x01b8000004027fae */ /* 0x0003e200081a101c */
[----:B--2---:R-:W-:-:S02]  /*25020*/  IADD3 R17, P0, PT, R17, UR13, RZ ;  /* 0x0000000d11117c10 */ /* 0x004fc4000ff1e0ff */
[----:B------:R-:W-:Y:S01]  /*25030*/  IADD3 R3, P2, PT, R3, UR13, RZ ;  /* 0x0000000d03037c10 */ /* 0x000fe2000ff5e0ff */
[----:B-1----:R-:W-:Y:S02]  /*25040*/  IMAD.MOV.U32 R4, RZ, RZ, R12 ;  /* 0x000000ffff047224 */ /* 0x002fe400078e000c */
[----:B------:R-:W-:Y:S01]  /*25050*/  IMAD.MOV.U32 R5, RZ, RZ, R28 ;  /* 0x000000ffff057224 */ /* 0x000fe200078e001c */
[----:B------:R-:W2:Y:S04]  /*25060*/  LDL.LU R12, [R1+0x350] ;  /* 0x00035000010c7983 */ /* 0x000ea80000300800 */
[----:B------:R1:W-:Y:S04]  /*25070*/  STL [R1+0x2c8], R17 ;  /* 0x0002c81101007387 */ /* 0x0003e80000100800 */
[----:B------:R1:W-:Y:S01]  /*25080*/  LDGSTS.E [R2+0x2200], desc[UR28][R4.64], P1 ;  /* 0x0220000004027fae */ /* 0x0003e200089a101c */
[----:B----4-:R-:W-:-:S05]  /*25090*/  IADD3.X R25, PT, PT, R25, UR7, RZ, P0, !PT ;  /* 0x0000000719197c10 */ /* 0x010fca00087fe4ff */
[----:B------:R4:W-:Y:S04]  /*250a0*/  STL [R1+0x2c4], R25 ;  /* 0x0002c41901007387 */ /* 0x0009e80000100800 */
[----:B------:R-:W-:Y:S01]  /*250b0*/  STL [R1+0x2d0], R3 ;  /* 0x0002d00301007387 */ /* 0x000fe20000100800 */
[----:B-1----:R-:W-:Y:S01]  /*250c0*/  MOV R4, R17 ;  /* 0x0000001100047202 */ /* 0x002fe20000000f00 */
[----:B------:R-:W-:Y:S02]  /*250d0*/  IMAD.MOV.U32 R5, RZ, RZ, R25 ;  /* 0x000000ffff057224 */ /* 0x000fe400078e0019 */
[----:B------:R-:W2:Y:S01]  /*250e0*/  LDL.LU R17, [R1+0x34c] ;  /* 0x00034c0001117983 */ /* 0x000ea20000300800 */
[----:B---3--:R-:W-:-:S03]  /*250f0*/  IADD3.X R24, PT, PT, R24, UR7, RZ, P2, !PT ;  /* 0x0000000718187c10 */ /* 0x008fc600097fe4ff */
[----:B------:R1:W-:Y:S04]  /*25100*/  LDGSTS.E [R2+0x2280], desc[UR28][R4.64], P1 ;  /* 0x0228000004027fae */ /* 0x0003e800089a101c */
[----:B------:R3:W-:Y:S04]  /*25110*/  STL [R1+0x2cc], R24 ;  /* 0x0002cc1801007387 */ /* 0x0007e80000100800 */
[----:B------:R-:W2:Y:S01]  /*25120*/  LDL.LU R28, [R1+0x354] ;  /* 0x00035400011c7983 */ /* 0x000ea20000300800 */
[----:B-1----:R-:W-:Y:S01]  /*25130*/  IMAD.MOV.U32 R4, RZ, RZ, R3 ;  /* 0x000000ffff047224 */ /* 0x002fe200078e0003 */
[----:B------:R-:W-:-:S02]  /*25140*/  IADD3 R8, P0, PT, R8, UR13, RZ ;  /* 0x0000000d08087c10 */ /* 0x000fc4000ff1e0ff */
[----:B----4-:R-:W4:Y:S01]  /*25150*/  LDL.LU R25, [R1+0x358] ;  /* 0x0003580001197983 */ /* 0x010f220000300800 */
[----:B------:R-:W-:Y:S02]  /*25160*/  MOV R5, R24 ;  /* 0x0000001800057202 */ /* 0x000fe40000000f00 */
[----:B------:R-:W-:Y:S01]  /*25170*/  IADD3.X R16, PT, PT, R16, UR7, RZ, P0, !PT ;  /* 0x0000000710107c10 */ /* 0x000fe200087fe4ff */
[----:B---3--:R-:W3:Y:S04]  /*25180*/  LDL.LU R24, [R1+0x3bc] ;  /* 0x0003bc0001187983 */ /* 0x008ee80000300800 */
[----:B------:R1:W-:Y:S04]  /*25190*/  LDGSTS.E [R2+0x2300], desc[UR28][R4.64], P1 ;  /* 0x0230000004027fae */ /* 0x0003e800089a101c */
[----:B------:R-:W3:Y:S01]  /*251a0*/  LDL.LU R3, [R1+0x3c0] ;  /* 0x0003c00001037983 */ /* 0x000ee20000300800 */
[----:B-1----:R-:W-:-:S02]  /*251b0*/  IMAD.MOV.U32 R4, RZ, RZ, R8 ;  /* 0x000000ffff047224 */ /* 0x002fc400078e0008 */
[----:B------:R-:W-:-:S05]  /*251c0*/  IMAD.MOV.U32 R5, RZ, RZ, R16 ;  /* 0x000000ffff057224 */ /* 0x000fca00078e0010 */
[----:B------:R1:W-:Y:S01]  /*251d0*/  LDGSTS.E [R2+0x2380], desc[UR28][R4.64], P1 ;  /* 0x0238000004027fae */ /* 0x0003e200089a101c */
[----:B------:R-:W-:Y:S02]  /*251e0*/  IADD3 R13, P1, PT, R13, UR13, RZ ;  /* 0x0000000d0d0d7c10 */ /* 0x000fe4000ff3e0ff */
[----:B------:R-:W-:Y:S01]  /*251f0*/  IADD3 R29, P2, PT, R29, UR13, RZ ;  /* 0x0000000d1d1d7c10 */ /* 0x000fe2000ff5e0ff */
[----:B------:R-:W-:Y:S04]  /*25200*/  STL [R1+0x2d8], R8 ;  /* 0x0002d80801007387 */ /* 0x000fe80000100800 */
[----:B------:R1:W-:Y:S04]  /*25210*/  STL [R1+0x2d4], R16 ;  /* 0x0002d41001007387 */ /* 0x0003e80000100800 */
[----:B-1----:R-:W3:Y:S04]  /*25220*/  LDL.LU R16, [R1+0x3c8] ;  /* 0x0003c80001107983 */ /* 0x002ee80000300800 */
[----:B------:R-:W3:Y:S04]  /*25230*/  LDL.LU R8, [R1+0x3d0] ;  /* 0x0003d00001087983 */ /* 0x000ee80000300800 */
[----:B------:R-:W-:Y:S01]  /*25240*/  STL [R1+0x340], R13 ;  /* 0x0003400d01007387 */ /* 0x000fe20000100800 */
[----:B------:R-:W-:-:S05]  /*25250*/  IADD3.X R21, PT, PT, R21, UR7, RZ, P1, !PT ;  /* 0x0000000715157c10 */ /* 0x000fca0008ffe4ff */
[----:B------:R1:W-:Y:S01]  /*25260*/  STL [R1+0x33c], R21 ;  /* 0x00033c1501007387 */ /* 0x0003e20000100800 */
[----:B------:R-:W-:-:S03]  /*25270*/  IMAD.MOV.U32 R5, RZ, RZ, R21 ;  /* 0x000000ffff057224 */ /* 0x000fc600078e0015 */
[----:B------:R-:W-:Y:S04]  /*25280*/  STL [R1+0x348], R29 ;  /* 0x0003481d01007387 */ /* 0x000fe80000100800 */
[----:B-1----:R-:W3:Y:S01]  /*25290*/  LDL.LU R21, [R1+0x3c4] ;  /* 0x0003c40001157983 */ /* 0x002ee20000300800 */
[----:B------:R-:W-:-:S04]  /*252a0*/  UISETP.GT.AND UP1, UPT, UR15, 0x15, UPT ;  /* 0x000000150f00788c */ /* 0x000fc8000bf24270 */
[----:B------:R-:W-:-:S04]  /*252b0*/  USEL UR12, URZ, 0x4, !UP1 ;  /* 0x00000004ff0c7887 */ /* 0x000fc8000c800000 */
[----:B------:R-:W-:Y:S01]  /*252c0*/  USEL UR12, UR12, URZ, !UP0 ;  /* 0x000000ff0c0c7287 */ /* 0x000fe2000c000000 */
[----:B------:R-:W-:-:S05]  /*252d0*/  IADD3.X R33, PT, PT, R33, UR7, RZ, P2, !PT ;  /* 0x0000000721217c10 */ /* 0x000fca00097fe4ff */
[----:B------:R-:W-:Y:S01]  /*252e0*/  ISETP.NE.U32.AND P0, PT, RZ, UR12, PT ;  /* 0x0000000cff007c0c */ /* 0x000fe2000bf05070 */
[----:B------:R-:W-:Y:S01]  /*252f0*/  STL [R1+0x344], R33 ;  /* 0x0003442101007387 */ /* 0x000fe20000100800 */
[----:B------:R-:W-:-:S03]  /*25300*/  MOV R4, R13 ;  /* 0x0000000d00047202 */ /* 0x000fc60000000f00 */
[----:B------:R-:W3:Y:S01]  /*25310*/  LDL.LU R13, [R1+0x3cc] ;  /* 0x0003cc00010d7983 */ /* 0x000ee20000300800 */
[----:B--2---:R-:W-:-:S07]  /*25320*/  IADD3 R12, P1, PT, R12, UR13, RZ ;  /* 0x0000000d0c0c7c10 */ /* 0x004fce000ff3e0ff */
[----:B------:R1:W-:Y:S04]  /*25330*/  LDGSTS.E [R2+0x2a00], desc[UR28][R4.64], P0 ;  /* 0x02a0000004027fae */ /* 0x0003e800081a101c */
[----:B------:R-:W-:Y:S01]  /*25340*/  STL [R1+0x350], R12 ;  /* 0x0003500c01007387 */ /* 0x000fe20000100800 */
[----:B-1----:R-:W-:Y:S01]  /*25350*/  IMAD.MOV.U32 R4, RZ, RZ, R29 ;  /* 0x000000ffff047224 */ /* 0x002fe200078e001d */
[----:B------:R-:W-:Y:S02]  /*25360*/  MOV R5, R33 ;  /* 0x0000002100057202 */ /* 0x000fe40000000f00 */
[----:B------:R-:W-:-:S03]  /*25370*/  IADD3.X R17, PT, PT, R17, UR7, RZ, P1, !PT ;  /* 0x0000000711117c10 */ /* 0x000fc60008ffe4ff */
[----:B------:R1:W-:Y:S01]  /*25380*/  LDGSTS.E [R2+0x2a80], desc[UR28][R4.64], P0 ;  /* 0x02a8000004027fae */ /* 0x0003e200081a101c */
[----:B------:R-:W-:-:S03]  /*25390*/  UISETP.GT.AND UP1, UPT, UR15, 0x19, UPT ;  /* 0x000000190f00788c */ /* 0x000fc6000bf24270 */
[----:B------:R2:W-:Y:S01]  /*253a0*/  STL [R1+0x34c], R17 ;  /* 0x00034c1101007387 */ /* 0x0005e20000100800 */
[----:B------:R-:W-:Y:S01]  /*253b0*/  USEL UR12, URZ, 0x4, !UP1 ;  /* 0x00000004ff0c7887 */ /* 0x000fe2000c800000 */
[----:B-1----:R-:W-:Y:S02]  /*253c0*/  IMAD.MOV.U32 R5, RZ, RZ, R17 ;  /* 0x000000ffff057224 */ /* 0x002fe400078e0011 */
[----:B------:R-:W-:Y:S01]  /*253d0*/  IMAD.MOV.U32 R4, RZ, RZ, R12 ;  /* 0x000000ffff047224 */ /* 0x000fe200078e000c */
[----:B--2---:R-:W2:Y:S01]  /*253e0*/  LDL.LU R17, [R1+0x3d4] ;  /* 0x0003d40001117983 */ /* 0x004ea20000300800 */
[----:B----4-:R-:W-:-:S03]  /*253f0*/  IADD3 R25, P2, PT, R25, UR13, RZ ;  /* 0x0000000d19197c10 */ /* 0x010fc6000ff5e0ff */
[----:B------:R-:W4:Y:S01]  /*25400*/  LDL.LU R12, [R1+0x3d8] ;  /* 0x0003d800010c7983 */ /* 0x000f220000300800 */
[----:B------:R-:W-:Y:S01]  /*25410*/  IADD3.X R28, PT, PT, R28, UR7, RZ, P2, !PT ;  /* 0x000000071c1c7c10 */ /* 0x000fe200097fe4ff */
[----:B------:R-:W-:Y:S02]  /*25420*/  USEL UR12, UR12, URZ, !UP0 ;  /* 0x000000ff0c0c7287 */ /* 0x000fe4000c000000 */
[----:B------:R-:W-:Y:S04]  /*25430*/  STL [R1+0x358], R25 ;  /* 0x0003581901007387 */ /* 0x000fe80000100800 */
[----:B------:R1:W-:Y:S01]  /*25440*/  LDGSTS.E [R2+0x2b00], desc[UR28][R4.64], P0 ;  /* 0x02b0000004027fae */ /* 0x0003e200081a101c */
[----:B---3--:R-:W-:-:S03]  /*25450*/  IADD3 R3, P3, PT, R3, UR13, RZ ;  /* 0x0000000d03037c10 */ /* 0x008fc6000ff7e0ff */
[----:B------:R-:W-:Y:S01]  /*25460*/  STL [R1+0x354], R28 ;  /* 0x0003541c01007387 */ /* 0x000fe20000100800 */
[----:B------:R-:W-:-:S03]  /*25470*/  IADD3.X R24, PT, PT, R24, UR7, RZ, P3, !PT ;  /* 0x0000000718187c10 */ /* 0x000fc60009ffe4ff */
[----:B------:R3:W-:Y:S01]  /*25480*/  STL [R1+0x3c0], R3 ;  /* 0x0003c00301007387 */ /* 0x0007e20000100800 */
[----:B------:R-:W-:Y:S02]  /*25490*/  ISETP.NE.U32.AND P1, PT, RZ, UR12, PT ;  /* 0x0000000cff007c0c */ /* 0x000fe4000bf25070 */
[----:B-1----:R-:W-:Y:S01]  /*254a0*/  MOV R4, R25 ;  /* 0x0000001900047202 */ /* 0x002fe20000000f00 */
[----:B------:R-:W-:Y:S01]  /*254b0*/  IMAD.MOV.U32 R5, RZ, RZ, R28 ;  /* 0x000000ffff057224 */ /* 0x000fe200078e001c */
[----:B------:R-:W2:Y:S04]  /*254c0*/  LDL.LU R196, [R1+0x440] ;  /* 0x0004400001c47983 */ /* 0x000ea80000300800 */
[----:B------:R-:W-:Y:S04]  /*254d0*/  STL [R1+0x3bc], R24 ;  /* 0x0003bc1801007387 */ /* 0x000fe80000100800 */
[----:B------:R-:W2:Y:S04]  /*254e0*/  LDL.LU R29, [R1+0x448] ;  /* 0x00044800011d7983 */ /* 0x000ea80000300800 */
[----:B------:R1:W-:Y:S04]  /*254f0*/  LDGSTS.E [R2+0x2b80], desc[UR28][R4.64], P0 ;  /* 0x02b8000004027fae */ /* 0x0003e800081a101c */
[----:B------:R-:W2:Y:S01]  /*25500*/  LDL.LU R197, [R1+0x43c] ;  /* 0x00043c0001c57983 */ /* 0x000ea20000300800 */
[----:B------:R-:W-:-:S03]  /*25510*/  IADD3 R16, P0, PT, R16, UR13, RZ ;  /* 0x0000000d10107c10 */ /* 0x000fc6000ff1e0ff */
[----:B------:R-:W2:Y:S01]  /*25520*/  LDL.LU R33, [R1+0x444] ;  /* 0x0004440001217983 */ /* 0x000ea20000300800 */
[----:B-1----:R-:W-:Y:S01]  /*25530*/  IMAD.MOV.U32 R4, RZ, RZ, R3 ;  /* 0x000000ffff047224 */ /* 0x002fe200078e0003 */
[----:B------:R-:W-:Y:S02]  /*25540*/  MOV R5, R24 ;  /* 0x0000001800057202 */ /* 0x000fe40000000f00 */
[----:B---3--:R-:W3:Y:S01]  /*25550*/  LDL.LU R3, [R1+0x450] ;  /* 0x0004500001037983 */ /* 0x008ee20000300800 */
[----:B------:R-:W-:-:S03]  /*25560*/  IADD3 R8, P2, PT, R8, UR13, RZ ;  /* 0x0000000d08087c10 */ /* 0x000fc6000ff5e0ff */
[----:B------:R1:W-:Y:S04]  /*25570*/  STL [R1+0x3c8], R16 ;  /* 0x0003c81001007387 */ /* 0x0003e80000100800 */
[----:B------:R1:W-:Y:S02]  /*25580*/  LDGSTS.E [R2+0x3200], desc[UR28][R4.64], P1 ;  /* 0x0320000004027fae */ /* 0x0003e400089a101c */
[----:B-1----:R-:W-:Y:S01]  /*25590*/  IMAD.MOV.U32 R4, RZ, RZ, R16 ;  /* 0x000000ffff047224 */ /* 0x002fe200078e0010 */
[----:B------:R-:W-:-:S05]  /*255a0*/  IADD3.X R21, PT, PT, R21, UR7, RZ, P0, !PT ;  /* 0x0000000715157c10 */ /* 0x000fca00087fe4ff */
[----:B------:R-:W-:Y:S04]  /*255b0*/  STL [R1+0x3c4], R21 ;  /* 0x0003c41501007387 */ /* 0x000fe80000100800 */
[----:B------:R1:W-:Y:S04]  /*255c0*/  STL [R1+0x3d0], R8 ;  /* 0x0003d00801007387 */ /* 0x0003e80000100800 */
[----:B------:R-:W3:Y:S01]  /*255d0*/  LDL.LU R16, [R1+0x44c] ;  /* 0x00044c0001107983 */ /* 0x000ee20000300800 */
[----:B------:R-:W-:-:S05]  /*255e0*/  IMAD.MOV.U32 R5, RZ, RZ, R21 ;  /* 0x000000ffff057224 */ /* 0x000fca00078e0015 */
[----:B------:R1:W-:Y:S01]  /*255f0*/  LDGSTS.E [R2+0x3280], desc[UR28][R4.64], P1 ;  /* 0x0328000004027fae */ /* 0x0003e200089a101c */
[----:B------:R-:W-:-:S05]  /*25600*/  IADD3.X R13, PT, PT, R13, UR7, RZ, P2, !PT ;  /* 0x000000070d0d7c10 */ /* 0x000fca00097fe4ff */
[----:B------:R1:W-:Y:S04]  /*25610*/  STL [R1+0x3cc], R13 ;  /* 0x0003cc0d01007387 */ /* 0x0003e80000100800 */
[----:B------:R-:W3:Y:S01]  /*25620*/  LDL.LU R28, [R1+0x454] ;  /* 0x00045400011c7983 */ /* 0x000ee20000300800 */
[----:B-1----:R-:W-:-:S03]  /*25630*/  MOV R4, R8 ;  /* 0x0000000800047202 */ /* 0x002fc60000000f00 */
[----:B------:R-:W3:Y:S01]  /*25640*/  LDL.LU R8, [R1+0x458] ;  /* 0x0004580001087983 */ /* 0x000ee20000300800 */
[----:B------:R-:W-:-:S03]  /*25650*/  IMAD.MOV.U32 R5, RZ, RZ, R13 ;  /* 0x000000ffff057224 */ /* 0x000fc600078e000d */
[----:B------:R-:W3:Y:S04]  /*25660*/  LDL.LU R25, [R1+0x4bc] ;  /* 0x0004bc0001197983 */ /* 0x000ee80000300800 */
[----:B------:R-:W3:Y:S01]  /*25670*/  LDL.LU R13, [R1+0x4c0] ;  /* 0x0004c000010d7983 */ /* 0x000ee20000300800 */
[----:B------:R-:W-:-:S03]  /*25680*/  UISETP.GT.AND UP1, UPT, UR15, 0x1d, UPT ;  /* 0x0000001d0f00788c */ /* 0x000fc6000bf24270 */
[----:B------:R1:W-:Y:S01]  /*25690*/  LDGSTS.E [R2+0x3300], desc[UR28][R4.64], P1 ;  /* 0x0330000004027fae */ /* 0x0003e200089a101c */
[----:B------:R-:W-:-:S04]  /*256a0*/  USEL UR12, URZ, 0x4, !UP1 ;  /* 0x00000004ff0c7887 */ /* 0x000fc8000c800000 */
[----:B------:R-:W-:Y:S01]  /*256b0*/  USEL UR12, UR12, URZ, !UP0 ;  /* 0x000000ff0c0c7287 */ /* 0x000fe2000c000000 */
[----:B----4-:R-:W-:-:S04]  /*256c0*/  IADD3 R12, P0, PT, R12, UR13, RZ ;  /* 0x0000000d0c0c7c10 */ /* 0x010fc8000ff1e0ff */
[----:B--2---:R-:W-:Y:S01]  /*256d0*/  IADD3.X R17, PT, PT, R17, UR7, RZ, P0, !PT ;  /* 0x0000000711117c10 */ /* 0x004fe200087fe4ff */
[----:B-1----:R-:W-:-:S03]  /*256e0*/  IMAD.MOV.U32 R4, RZ, RZ, R12 ;  /* 0x000000ffff047224 */ /* 0x002fc600078e000c */
[----:B------:R-:W-:Y:S01]  /*256f0*/  MOV R5, R17 ;  /* 0x0000001100057202 */ /* 0x000fe20000000f00 */
[----:B------:R-:W-:Y:S01]  /*25700*/  STL [R1+0x3d8], R12 ;  /* 0x0003d80c01007387 */ /* 0x000fe20000100800 */
[----:B------:R-:W-:-:S03]  /*25710*/  ISETP.NE.U32.AND P0, PT, RZ, UR12, PT ;  /* 0x0000000cff007c0c */ /* 0x000fc6000bf05070 */
[----:B------:R1:W-:Y:S04]  /*25720*/  LDGSTS.E [R2+0x3380], desc[UR28][R4.64], P1 ;  /* 0x0338000004027fae */ /* 0x0003e800089a101c */
[----:B------:R2:W-:Y:S04]  /*25730*/  STL [R1+0x3d4], R17 ;  /* 0x0003d41101007387 */ /* 0x0005e80000100800 */
[----:B------:R-:W4:Y:S01]  /*25740*/  LDL.LU R24, [R1+0x4c4] ;  /* 0x0004c40001187983 */ /* 0x000f220000300800 */
[----:B------:R-:W-:-:S03]  /*25750*/  IADD3 R196, P1, PT, R196, UR13, RZ ;  /* 0x0000000dc4c47c10 */ /* 0x000fc6000ff3e0ff */
[----:B------:R-:W4:Y:S04]  /*25760*/  LDL.LU R21, [R1+0x4c8] ;  /* 0x0004c80001157983 */ /* 0x000f280000300800 */
[----:B--2---:R-:W2:Y:S01]  /*25770*/  LDL.LU R17, [R1+0x4cc] ;  /* 0x0004cc0001117983 */ /* 0x004ea20000300800 */
[----:B------:R-:W-:Y:S01]  /*25780*/  IADD3 R29, P2, PT, R29, UR13, RZ ;  /* 0x0000000d1d1d7c10 */ /* 0x000fe2000ff5e0ff */
[----:B-1----:R-:W-:Y:S02]  /*25790*/  IMAD.MOV.U32 R4, RZ, RZ, R196 ;  /* 0x000000ffff047224 */ /* 0x002fe400078e00c4 */
[----:B------:R-:W2:Y:S01]  /*257a0*/  LDL.LU R12, [R1+0x4d0] ;  /* 0x0004d000010c7983 */ /* 0x000ea20000300800 */
[----:B------:R-:W-:-:S05]  /*257b0*/  IADD3.X R197, PT, PT, R197, UR7, RZ, P1, !PT ;  /* 0x00000007c5c57c10 */ /* 0x000fca0008ffe4ff */
[----:B------:R-:W-:Y:S01]  /*257c0*/  IMAD.MOV.U32 R5, RZ, RZ, R197 ;  /* 0x000000ffff057224 */ /* 0x000fe200078e00c5 */
[----:B------:R-:W-:Y:S02]  /*257d0*/  IADD3.X R33, PT, PT, R33, UR7, RZ, P2, !PT ;  /* 0x0000000721217c10 */ /* 0x000fe400097fe4ff */
[----:B---3--:R-:W-:Y:S02]  /*257e0*/  IADD3 R3, P1, PT, R3, UR13, RZ ;  /* 0x0000000d03037c10 */ /* 0x008fe4000ff3e0ff */
[----:B------:R1:W-:Y:S04]  /*257f0*/  LDGSTS.E [R2+0x3a00], desc[UR28][R4.64], P0 ;  /* 0x03a0000004027fae */ /* 0x0003e800081a101c */
[----:B------:R-:W-:Y:S04]  /*25800*/  STL [R1+0x440], R196 ;  /* 0x000440c401007387 */ /* 0x000fe80000100800 */
[----:B------:R-:W-:Y:S01]  /*25810*/  STL [R1+0x43c], R197 ;  /* 0x00043cc501007387 */ /* 0x000fe20000100800 */
[----:B-1----:R-:W-:Y:S01]  /*25820*/  MOV R4, R29 ;  /* 0x0000001d00047202 */ /* 0x002fe20000000f00 */
[----:B------:R-:W-:-:S02]  /*25830*/  IMAD.MOV.U32 R5, RZ, RZ, R33 ;  /* 0x000000ffff057224 */ /* 0x000fc400078e0021 */
[----:B------:R-:W-:Y:S04]  /*25840*/  STL [R1+0x448], R29 ;  /* 0x0004481d01007387 */ /* 0x000fe80000100800 */
[----:B------:R-:W-:Y:S04]  /*25850*/  STL [R1+0x444], R33 ;  /* 0x0004442101007387 */ /* 0x000fe80000100800 */
[----:B------:R1:W-:Y:S04]  /*25860*/  LDGSTS.E [R2+0x3a80], desc[UR28][R4.64], P0 ;  /* 0x03a8000004027fae */ /* 0x0003e800081a101c */
[----:B------:R-:W-:Y:S01]  /*25870*/  STL [R1+0x450], R3 ;  /* 0x0004500301007387 */ /* 0x000fe20000100800 */
[----:B-1----:R-:W-:Y:S01]  /*25880*/  IMAD.MOV.U32 R4, RZ, RZ, R3 ;  /* 0x000000ffff047224 */ /* 0x002fe200078e0003 */
[----:B------:R-:W-:-:S04]  /*25890*/  IADD3.X R16, PT, PT, R16, UR7, RZ, P1, !PT ;  /* 0x0000000710107c10 */ /* 0x000fc80008ffe4ff */
[----:B------:R-:W-:Y:S01]  /*258a0*/  MOV R5, R16 ;  /* 0x0000001000057202 */ /* 0x000fe20000000f00 */
[----:B------:R1:W-:Y:S01]  /*258b0*/  STL [R1+0x44c], R16 ;  /* 0x00044c1001007387 */ /* 0x0003e20000100800 */
[----:B------:R-:W-:-:S03]  /*258c0*/  UISETP.GT.AND UP1, UPT, UR15, 0x21, UPT ;  /* 0x000000210f00788c */ /* 0x000fc6000bf24270 */
[----:B------:R3:W-:Y:S04]  /*258d0*/  LDGSTS.E [R2+0x3b00], desc[UR28][R4.64], P0 ;  /* 0x03b0000004027fae */ /* 0x0007e800081a101c */
[----:B-1----:R-:W2:Y:S04]  /*258e0*/  LDL.LU R16, [R1+0x4d4] ;  /* 0x0004d40001107983 */ /* 0x002ea80000300800 */
[----:B------:R-:W2:Y:S01]  /*258f0*/  LDL.LU R3, [R1+0x4d8] ;  /* 0x0004d80001037983 */ /* 0x000ea20000300800 */
[----:B------:R-:W-:-:S04]  /*25900*/  IADD3 R8, P2, PT, R8, UR13, RZ ;  /* 0x0000000d08087c10 */ /* 0x000fc8000ff5e0ff */
[----:B------:R-:W-:Y:S02]  /*25910*/  IADD3.X R28, PT, PT, R28, UR7, RZ, P2, !PT ;  /* 0x000000071c1c7c10 */ /* 0x000fe400097fe4ff */
[----:B------:R-:W-:Y:S01]  /*25920*/  IADD3 R13, P3, PT, R13, UR13, RZ ;  /* 0x0000000d0d0d7c10 */ /* 0x000fe2000ff7e0ff */
[----:B------:R1:W-:Y:S03]  /*25930*/  STL [R1+0x458], R8 ;  /* 0x0004580801007387 */ /* 0x0003e60000100800 */
[----:B------:R-:W-:Y:S01]  /*25940*/  IADD3.X R25, PT, PT, R25, UR7, RZ, P3, !PT ;  /* 0x0000000719197c10 */ /* 0x000fe20009ffe4ff */
[----:B------:R-:W-:Y:S01]  /*25950*/  STL [R1+0x454], R28 ;  /* 0x0004541c01007387 */ /* 0x000fe20000100800 */
[----:B------:R-:W-:-:S03]  /*25960*/  USEL UR12, URZ, 0x4, !UP1 ;  /* 0x00000004ff0c7887 */ /* 0x000fc6000c800000 */
[----:B------:R1:W-:Y:S01]  /*25970*/  STL [R1+0x4c0], R13 ;  /* 0x0004c00d01007387 */ /* 0x0003e20000100800 */
[----:B---3--:R-:W-:-:S03]  /*25980*/  IMAD.MOV.U32 R4, RZ, RZ, R8 ;  /* 0x000000ffff047224 */ /* 0x008fc600078e0008 */
[----:B------:R-:W3:Y:S01]  /*25990*/  LDL.LU R196, [R1+0x540] ;  /* 0x0005400001c47983 */ /* 0x000ee20000300800 */
[----:B------:R-:W-:Y:S01]  /*259a0*/  IMAD.MOV.U32 R5, RZ, RZ, R28 ;  /* 0x000000ffff057224 */ /* 0x000fe200078e001c */
[----:B------:R-:W-:Y:S02]  /*259b0*/  USEL UR12, UR12, URZ, !UP0 ;  /* 0x000000ff0c0c7287 */ /* 0x000fe4000c000000 */
[----:B------:R2:W-:Y:S04]  /*259c0*/  STL [R1+0x4bc], R25 ;  /* 0x0004bc1901007387 */ /* 0x0005e80000100800 */
[----:B-1----:R-:W3:Y:S04]  /*259d0*/  LDL.LU R8, [R1+0x548] ;  /* 0x0005480001087983 */ /* 0x002ee80000300800 */
[----:B------:R-:W3:Y:S01]  /*259e0*/  LDL.LU R197, [R1+0x53c] ;  /* 0x00053c0001c57983 */ /* 0x000ee20000300800 */
[----:B------:R-:W-:-:S03]  /*259f0*/  ISETP.NE.U32.AND P1, PT, RZ, UR12, PT ;  /* 0x0000000cff007c0c */ /* 0x000fc6000bf25070 */
[----:B------:R1:W-:Y:S02]  /*25a00*/  LDGSTS.E [R2+0x3b80], desc[UR28][R4.64], P0 ;  /* 0x03b8000004027fae */ /* 0x0003e400081a101c */
[----:B-1----:R-:W-:Y:S02]  /*25a10*/  MOV R4, R13 ;  /* 0x0000000d00047202 */ /* 0x002fe40000000f00 */
[----:B------:R-:W3:Y:S01]  /*25a20*/  LDL.LU R13, [R1+0x544] ;  /* 0x00054400010d7983 */ /* 0x000ee20000300800 */
[----:B------:R-:W-:Y:S01]  /*25a30*/  IMAD.MOV.U32 R5, RZ, RZ, R25 ;  /* 0x000000ffff057224 */ /* 0x000fe200078e0019 */
[----:B----4-:R-:W-:-:S04]  /*25a40*/  IADD3 R21, P0, PT, R21, UR13, RZ ;  /* 0x0000000d15157c10 */ /* 0x010fc8000ff1e0ff */
[----:B------:R1:W-:Y:S01]  /*25a50*/  LDGSTS.E [R2+0x4200], desc[UR28][R4.64], P1 ;  /* 0x0420000004027fae */ /* 0x0003e200089a101c */
[----:B------:R-:W-:-:S03]  /*25a60*/  IADD3.X R24, PT, PT, R24, UR7, RZ, P0, !PT ;  /* 0x0000000718187c10 */ /* 0x000fc600087fe4ff */
[----:B------:R-:W-:Y:S01]  /*25a70*/  STL [R1+0x4c8], R21 ;  /* 0x0004c81501007387 */ /* 0x000fe20000100800 */
[----:B--2---:R-:W-:-:S03]  /*25a80*/  IADD3 R12, P2, PT, R12, UR13, RZ ;  /* 0x0000000d0c0c7c10 */ /* 0x004fc6000ff5e0ff */
[----:B------:R-:W-:Y:S01]  /*25a90*/  STL [R1+0x4c4], R24 ;  /* 0x0004c41801007387 */ /* 0x000fe20000100800 */
[----:B------:R-:W-:-:S03]  /*25aa0*/  IADD3.X R17, PT, PT, R17, UR7, RZ, P2, !PT ;  /* 0x0000000711117c10 */ /* 0x000fc600097fe4ff */
[----:B------:R2:W-:Y:S01]  /*25ab0*/  STL [R1+0x4d0], R12 ;  /* 0x0004d00c01007387 */ /* 0x0005e20000100800 */
[----:B-1----:R-:W-:Y:S01]  /*25ac0*/  IMAD.MOV.U32 R4, RZ, RZ, R21 ;  /* 0x000000ffff047224 */ /* 0x002fe200078e0015 */
[----:B------:R-:W-:Y:S02]  /*25ad0*/  MOV R5, R24 ;  /* 0x0000001800057202 */ /* 0x000fe40000000f00 */
[----:B------:R-:W4:Y:S04]  /*25ae0*/  LDL.LU R29, [R1+0x550] ;  /* 0x00055000011d7983 */ /* 0x000f280000300800 */
[----:B------:R-:W-:Y:S04]  /*25af0*/  STL [R1+0x4cc], R17 ;  /* 0x0004cc1101007387 */ /* 0x000fe80000100800 */
[----:B------:R-:W4:Y:S04]  /*25b00*/  LDL.LU R33, [R1+0x54c] ;  /* 0x00054c0001217983 */ /* 0x000f280000300800 */
[----:B------:R1:W-:Y:S04]  /*25b10*/  LDGSTS.E [R2+0x4280], desc[UR28][R4.64], P1 ;  /* 0x0428000004027fae */ /* 0x0003e800089a101c */
[----:B------:R-:W4:Y:S01]  /*25b20*/  LDL.LU R25, [R1+0x554] ;  /* 0x0005540001197983 */ /* 0x000f220000300800 */
[----:B-1----:R-:W-:-:S03]  /*25b30*/  IMAD.MOV.U32 R4, RZ, RZ, R12 ;  /* 0x000000ffff047224 */ /* 0x002fc600078e000c */
[----:B--2---:R-:W2:Y:S01]  /*25b40*/  LDL.LU R12, [R1+0x558] ;  /* 0x00055800010c7983 */ /* 0x004ea20000300800 */
[----:B------:R-:W-:-:S03]  /*25b50*/  IMAD.MOV.U32 R5, RZ, RZ, R17 ;  /* 0x000000ffff057224 */ /* 0x000fc600078e0011 */
[----:B------:R-:W2:Y:S04]  /*25b60*/  LDL.LU R28, [R1+0x5bc] ;  /* 0x0005bc00011c7983 */ /* 0x000ea80000300800 */
[----:B------:R-:W2:Y:S04]  /*25b70*/  LDL.LU R24, [R1+0x5c0] ;  /* 0x0005c00001187983 */ /* 0x000ea80000300800 */
[----:B------:R1:W-:Y:S01]  /*25b80*/  LDGSTS.E [R2+0x4300], desc[UR28][R4.64], P1 ;  /* 0x0430000004027fae */ /* 0x0003e200089a101c */
[----:B------:R-:W-:-:S04]  /*25b90*/  IADD3 R3, P0, PT, R3, UR13, RZ ;  /* 0x0000000d03037c10 */ /* 0x000fc8000ff1e0ff */
[----:B------:R-:W-:Y:S01]  /*25ba0*/  IADD3.X R16, PT, PT, R16, UR7, RZ, P0, !PT ;  /* 0x0000000710107c10 */ /* 0x000fe200087fe4ff */
[----:B------:R1:W-:Y:S02]  /*25bb0*/  STL [R1+0x4d8], R3 ;  /* 0x0004d80301007387 */ /* 0x0003e40000100800 */
[----:B-1----:R-:W-:Y:S02]  /*25bc0*/  MOV R4, R3 ;  /* 0x0000000300047202 */ /* 0x002fe40000000f00 */
[----:B------:R1:W-:Y:S04]  /*25bd0*/  STL [R1+0x4d4], R16 ;  /* 0x0004d41001007387 */ /* 0x0003e80000100800 */
[----:B------:R-:W2:Y:S04]  /*25be0*/  LDL.LU R21, [R1+0x5c4] ;  /* 0x0005c40001157983 */ /* 0x000ea80000300800 */
[----:B------:R-:W2:Y:S01]  /*25bf0*/  LDL.LU R3, [R1+0x5c8] ;  /* 0x0005c80001037983 */ /* 0x000ea20000300800 */
[----:B------:R-:W-:-:S03]  /*25c00*/  IMAD.MOV.U32 R5, RZ, RZ, R16 ;  /* 0x000000ffff057224 */ /* 0x000fc600078e0010 */
[----:B------:R-:W2:Y:S04]  /*25c10*/  LDL.LU R17, [R1+0x5cc] ;  /* 0x0005cc0001117983 */ /* 0x000ea80000300800 */
[----:B-1----:R-:W2:Y:S01]  /*25c20*/  LDL.LU R16, [R1+0x5d0] ;  /* 0x0005d00001107983 */ /* 0x002ea20000300800 */
[----:B------:R-:W-:-:S03]  /*25c30*/  UISETP.GT.AND UP1, UPT, UR15, 0x25, UPT ;  /* 0x000000250f00788c */ /* 0x000fc6000bf24270 */
[----:B------:R1:W-:Y:S01]  /*25c40*/  LDGSTS.E [R2+0x4380], desc[UR28][R4.64], P1 ;  /* 0x0438000004027fae */ /* 0x0003e200089a101c */
[----:B------:R-:W-:-:S04]  /*25c50*/  USEL UR12, URZ, 0x4, !UP1 ;  /* 0x00000004ff0c7887 */ /* 0x000fc8000c800000 */
[----:B------:R-:W-:Y:S01]  /*25c60*/  USEL UR12, UR12, URZ, !UP0 ;  /* 0x000000ff0c0c7287 */ /* 0x000fe2000c000000 */
[----:B---3--:R-:W-:-:S05]  /*25c70*/  IADD3 R196, P1, PT, R196, UR13, RZ ;  /* 0x0000000dc4c47c10 */ /* 0x008fca000ff3e0ff */
[----:B------:R-:W-:Y:S02]  /*25c80*/  ISETP.NE.U32.AND P0, PT, RZ, UR12, PT ;  /* 0x0000000cff007c0c */ /* 0x000fe4000bf05070 */
[----:B------:R-:W-:Y:S02]  /*25c90*/  IADD3.X R197, PT, PT, R197, UR7, RZ, P1, !PT ;  /* 0x00000007c5c57c10 */ /* 0x000fe40008ffe4ff */
[----:B------:R-:W-:Y:S01]  /*25ca0*/  IADD3 R8, P2, PT, R8, UR13, RZ ;  /* 0x0000000d08087c10 */ /* 0x000fe2000ff5e0ff */
[----:B-1----:R-:W-:Y:S01]  /*25cb0*/  IMAD.MOV.U32 R4, RZ, RZ, R196 ;  /* 0x000000ffff047224 */ /* 0x002fe200078e00c4 */
[----:B------:R-:W-:Y:S01]  /*25cc0*/  MOV R5, R197 ;  /* 0x000000c500057202 */ /* 0x000fe20000000f00 */
[----:B------:R-:W-:Y:S01]  /*25cd0*/  STL [R1+0x540], R196 ;  /* 0x000540c401007387 */ /* 0x000fe20000100800 */
[----:B------:R-:W-:-:S03]  /*25ce0*/  IADD3.X R13, PT, PT, R13, UR7, RZ, P2, !PT ;  /* 0x000000070d0d7c10 */ /* 0x000fc600097fe4ff */
[----:B------:R-:W-:Y:S04]  /*25cf0*/  STL [R1+0x53c], R197 ;  /* 0x00053cc501007387 */ /* 0x000fe80000100800 */
[----:B------:R-:W-:Y:S04]  /*25d00*/  STL [R1+0x548], R8 ;  /* 0x0005480801007387 */ /* 0x000fe80000100800 */
[----:B------:R1:W-:Y:S04]  /*25d10*/  LDGSTS.E [R2+0x4a00], desc[UR28][R4.64], P0 ;  /* 0x04a0000004027fae */ /* 0x0003e800081a101c */
[----:B------:R3:W-:Y:S01]  /*25d20*/  STL [R1+0x544], R13 ;  /* 0x0005440d01007387 */ /* 0x0007e20000100800 */
[----:B-1----:R-:W-:-:S02]  /*25d30*/  IMAD.MOV.U32 R5, RZ, RZ, R13 ;  /* 0x000000ffff057224 */ /* 0x002fc400078e000d */
[----:B------:R-:W-:Y:S01]  /*25d40*/  IMAD.MOV.U32 R4, RZ, RZ, R8 ;  /* 0x000000ffff047224 */ /* 0x000fe200078e0008 */
[----:B---3--:R-:W3:Y:S04]  /*25d50*/  LDL.LU R13, [R1+0x5d4] ;  /* 0x0005d400010d7983 */ /* 0x008ee80000300800 */
[----:B------:R-:W3:Y:S01]  /*25d60*/  LDL.LU R8, [R1+0x5d8] ;  /* 0x0005d80001087983 */ /* 0x000ee20000300800 */
[----:B----4-:R-:W-:Y:S01]  /*25d70*/  IADD3 R29, P1, PT, R29, UR13, RZ ;  /* 0x0000000d1d1d7c10 */ /* 0x010fe2000ff3e0ff */
[----:B------:R-:W-:Y:S02]  /*25d80*/  UISETP.GT.AND UP1, UPT, UR15, 0x29, UPT ;  /* 0x000000290f00788c */ /* 0x000fe4000bf24270 */
[----:B------:R1:W-:Y:S01]  /*25d90*/  LDGSTS.E [R2+0x4a80], desc[UR28][R4.64], P0 ;  /* 0x04a8000004027fae */ /* 0x0003e200081a101c */
[----:B------:R-:W-:Y:S01]  /*25da0*/  IADD3.X R33, PT, PT, R33, UR7, RZ, P1, !PT ;  /* 0x0000000721217c10 */ /* 0x000fe20008ffe4ff */
[----:B------:R-:W-:-:S04]  /*25db0*/  USEL UR12, URZ, 0x4, !UP1 ;  /* 0x00000004ff0c7887 */ /* 0x000fc8000c800000 */
[----:B------:R-:W-:Y:S01]  /*25dc0*/  USEL UR12, UR12, URZ, !UP0 ;  /* 0x000000ff0c0c7287 */ /* 0x000fe2000c000000 */
[----:B-1----:R-:W-:Y:S01]  /*25dd0*/  MOV R4, R29 ;  /* 0x0000001d00047202 */ /* 0x002fe20000000f00 */
[----:B------:R-:W-:Y:S01]  /*25de0*/  IMAD.MOV.U32 R5, RZ, RZ, R33 ;  /* 0x000000ffff057224 */ /* 0x000fe200078e0021 */
[----:B--2---:R-:W-:-:S04]  /*25df0*/  IADD3 R12, P2, PT, R12, UR13, RZ ;  /* 0x0000000d0c0c7c10 */ /* 0x004fc8000ff5e0ff */
[----:B------:R1:W-:Y:S01]  /*25e00*/  LDGSTS.E [R2+0x4b00], desc[UR28][R4.64], P0 ;  /* 0x04b0000004027fae */ /* 0x0003e200081a101c */
[----:B------:R-:W-:-:S03]  /*25e10*/  IADD3.X R25, PT, PT, R25, UR7, RZ, P2, !PT ;  /* 0x0000000719197c10 */ /* 0x000fc600097fe4ff */
[----:B------:R-:W-:Y:S01]  /*25e20*/  STL [R1+0x550], R29 ;  /* 0x0005501d01007387 */ /* 0x000fe20000100800 */
[----:B------:R-:W-:-:S03]  /*25e30*/  IADD3 R24, P3, PT, R24, UR13, RZ ;  /* 0x0000000d18187c10 */ /* 0x000fc6000ff7e0ff */
[----:B------:R-:W-:Y:S01]  /*25e40*/  STL [R1+0x54c], R33 ;  /* 0x00054c2101007387 */ /* 0x000fe20000100800 */
[----:B------:R-:W-:Y:S01]  /*25e50*/  ISETP.NE.U32.AND P1, PT, RZ, UR12, PT ;  /* 0x0000000cff007c0c */ /* 0x000fe2000bf25070 */
[----:B-1----:R-:W-:Y:S01]  /*25e60*/  IMAD.MOV.U32 R4, RZ, RZ, R12 ;  /* 0x000000ffff047224 */ /* 0x002fe200078e000c */
[----:B------:R-:W-:Y:S01]  /*25e70*/  MOV R5, R25 ;  /* 0x0000001900057202 */ /* 0x000fe20000000f00 */
[----:B------:R-:W-:Y:S01]  /*25e80*/  STL [R1+0x558], R12 ;  /* 0x0005580c01007387 */ /* 0x000fe20000100800 */
[----:B------:R-:W-:-:S03]  /*25e90*/  IADD3.X R28, PT, PT, R28, UR7, RZ, P3, !PT ;  /* 0x000000071c1c7c10 */ /* 0x000fc60009ffe4ff */
[----:B------:R1:W-:Y:S04]  /*25ea0*/  STL [R1+0x554], R25 ;  /* 0x0005541901007387 */ /* 0x0003e80000100800 */
[----:B------:R-:W-:Y:S04]  /*25eb0*/  STL [R1+0x5c0], R24 ;  /* 0x0005c01801007387 */ /* 0x000fe80000100800 */
[----:B------:R2:W-:Y:S04]  /*25ec0*/  LDGSTS.E [R2+0x4b80], desc[UR28][R4.64], P0 ;  /* 0x04b8000004027fae */ /* 0x0005e800081a101c */
[----:B-1----:R-:W4:Y:S04]  /*25ed0*/  LDL.LU R25, [R1+0x640] ;  /* 0x0006400001197983 */ /* 0x002f280000300800 */
[----:B------:R1:W-:Y:S04]  /*25ee0*/  STL [R1+0x5bc], R28 ;  /* 0x0005bc1c01007387 */ /* 0x0003e80000100800 */
[----:B------:R-:W4:Y:S01]  /*25ef0*/  LDL.LU R12, [R1+0x648] ;  /* 0x00064800010c7983 */ /* 0x000f220000300800 */
[----:B--2---:R-:W-:-:S02]  /*25f00*/  IMAD.MOV.U32 R5, RZ, RZ, R28 ;  /* 0x000000ffff057224 */ /* 0x004fc400078e001c */
[----:B------:R-:W-:Y:S01]  /*25f10*/  IMAD.MOV.U32 R4, RZ, RZ, R24 ;  /* 0x000000ffff047224 */ /* 0x000fe200078e0018 */
[----:B-1----:R-:W2:Y:S04]  /*25f20*/  LDL.LU R28, [R1+0x63c] ;  /* 0x00063c00011c7983 */ /* 0x002ea80000300800 */
[----:B------:R-:W2:Y:S04]  /*25f30*/  LDL.LU R24, [R1+0x644] ;  /* 0x0006440001187983 */ /* 0x000ea80000300800 */
[----:B------:R1:W-:Y:S01]  /*25f40*/  LDGSTS.E [R2+0x5200], desc[UR28][R4.64], P1 ;  /* 0x0520000004027fae */ /* 0x0003e200089a101c */
[----:B------:R-:W-:-:S04]  /*25f50*/  IADD3 R3, P0, PT, R3, UR13, RZ ;  /* 0x0000000d03037c10 */ /* 0x000fc8000ff1e0ff */
[----:B------:R-:W-:Y:S01]  /*25f60*/  IADD3.X R21, PT, PT, R21, UR7, RZ, P0, !PT ;  /* 0x0000000715157c10 */ /* 0x000fe200087fe4ff */
[----:B------:R1:W-:Y:S01]  /*25f70*/  STL [R1+0x5c8], R3 ;  /* 0x0005c80301007387 */ /* 0x0003e20000100800 */
[----:B------:R-:W-:-:S03]  /*25f80*/  IADD3 R16, P2, PT, R16, UR13, RZ ;  /* 0x0000000d10107c10 */ /* 0x000fc6000ff5e0ff */
[----:B------:R1:W-:Y:S02]  /*25f90*/  STL [R1+0x5c4], R21 ;  /* 0x0005c41501007387 */ /* 0x0003e40000100800 */
[----:B-1----:R-:W-:Y:S02]  /*25fa0*/  MOV R4, R3 ;  /* 0x0000000300047202 */ /* 0x002fe40000000f00 */
[----:B------:R-:W-:Y:S01]  /*25fb0*/  IADD3.X R17, PT, PT, R17, UR7, RZ, P2, !PT ;  /* 0x0000000711117c10 */ /* 0x000fe200097fe4ff */
[----:B------:R-:W-:Y:S01]  /*25fc0*/  STL [R1+0x5d0], R16 ;  /* 0x0005d01001007387 */ /* 0x000fe20000100800 */
[----:B------:R-:W-:-:S03]  /*25fd0*/  IMAD.MOV.U32 R5, RZ, RZ, R21 ;  /* 0x000000ffff057224 */ /* 0x000fc600078e0015 */
[----:B------:R-:W2:Y:S04]  /*25fe0*/  LDL.LU R3, [R1+0x650] ;  /* 0x0006500001037983 */ /* 0x000ea80000300800 */
[----:B------:R1:W-:Y:S04]  /*25ff0*/  STL [R1+0x5cc], R17 ;  /* 0x0005cc1101007387 */ /* 0x0003e80000100800 */
[----:B------:R-:W2:Y:S01]  /*26000*/  LDL.LU R21, [R1+0x64c] ;  /* 0x00064c0001157983 */ /* 0x000ea20000300800 */
[----:B------:R-:W-:-:S03]  /*26010*/  UISETP.GT.AND UP1, UPT, UR15, 0x2d, UPT ;  /* 0x0000002d0f00788c */ /* 0x000fc6000bf24270 */
[----:B------:R1:W-:Y:S01]  /*26020*/  LDGSTS.E [R2+0x5280], desc[UR28][R4.64], P1 ;  /* 0x0528000004027fae */ /* 0x0003e200089a101c */
[----:B------:R-:W-:-:S04]  /*26030*/  USEL UR12, URZ, 0x4, !UP1 ;  /* 0x00000004ff0c7887 */ /* 0x000fc8000c800000 */
[----:B------:R-:W-:Y:S01]  /*26040*/  USEL UR12, UR12, URZ, !UP0 ;  /* 0x000000ff0c0c7287 */ /* 0x000fe2000c000000 */
[----:B-1----:R-:W-:Y:S01]  /*26050*/  IMAD.MOV.U32 R4, RZ, RZ, R16 ;  /* 0x000000ffff047224 */ /* 0x002fe200078e0010 */
[----:B------:R-:W-:-:S05]  /*26060*/  MOV R5, R17 ;  /* 0x0000001100057202 */ /* 0x000fca0000000f00 */
[----:B------:R1:W-:Y:S01]  /*26070*/  LDGSTS.E [R2+0x5300], desc[UR28][R4.64], P1 ;  /* 0x0530000004027fae */ /* 0x0003e200089a101c */
[----:B---3--:R-:W-:-:S04]  /*26080*/  IADD3 R8, P0, PT, R8, UR13, RZ ;  /* 0x0000000d08087c10 */ /* 0x008fc8000ff1e0ff */
[----:B------:R-:W-:Y:S01]  /*26090*/  IADD3.X R13, PT, PT, R13, UR7, RZ, P0, !PT ;  /* 0x000000070d0d7c10 */ /* 0x000fe200087fe4ff */
[----:B------:R-:W-:Y:S04]  /*260a0*/  STL [R1+0x5d8], R8 ;  /* 0x0005d80801007387 */ /* 0x000fe80000100800 */
[----:B------:R3:W-:Y:S04]  /*260b0*/  STL [R1+0x5d4], R13 ;  /* 0x0005d40d01007387 */ /* 0x0007e80000100800 */
[----:B------:R-:W2:Y:S04]  /*260c0*/  LDL.LU R197, [R1+0x654] ;  /* 0x0006540001c57983 */ /* 0x000ea80000300800 */
[----:B------:R-:W2:Y:S01]  /*260d0*/  LDL.LU R196, [R1+0x658] ;  /* 0x0006580001c47983 */ /* 0x000ea20000300800 */
[----:B-1----:R-:W-:-:S03]  /*260e0*/  IMAD.MOV.U32 R4, RZ, RZ, R8 ;  /* 0x000000ffff047224 */ /* 0x002fc600078e0008 */
[----:B------:R-:W2:Y:S01]  /*260f0*/  LDL.LU R33, [R1+0x6bc] ;  /* 0x0006bc0001217983 */ /* 0x000ea20000300800 */
[----:B------:R-:W-:-:S03]  /*26100*/  IMAD.MOV.U32 R5, RZ, RZ, R13 ;  /* 0x000000ffff057224 */ /* 0x000fc600078e000d */
[----:B------:R-:W2:Y:S04]  /*26110*/  LDL.LU R29, [R1+0x6c0] ;  /* 0x0006c000011d7983 */ /* 0x000ea80000300800 */
[----:B------:R-:W2:Y:S01]  /*26120*/  LDL.LU R17, [R1+0x6c4] ;  /* 0x0006c40001117983 */ /* 0x000ea20000300800 */
[----:B------:R-:W-:-:S03]  /*26130*/  ISETP.NE.U32.AND P0, PT, RZ, UR12, PT ;  /* 0x0000000cff007c0c */ /* 0x000fc6000bf05070 */
[----:B---3--:R-:W3:Y:S04]  /*26140*/  LDL.LU R13, [R1+0x6c8] ;  /* 0x0006c800010d7983 */ /* 0x008ee80000300800 */
[----:B------:R1:W-:Y:S04]  /*26150*/  LDGSTS.E [R2+0x5380], desc[UR28][R4.64], P1 ;  /* 0x0538000004027fae */ /* 0x0003e800089a101c */
[----:B------:R-:W3:Y:S04]  /*26160*/  LDL.LU R16, [R1+0x6cc] ;  /* 0x0006cc0001107983 */ /* 0x000ee80000300800 */
[----:B------:R-:W3:Y:S01]  /*26170*/  LDL.LU R8, [R1+0x6d0] ;  /* 0x0006d00001087983 */ /* 0x000ee20000300800 */
[----:B----4-:R-:W-:-:S04]  /*26180*/  IADD3 R25, P1, PT, R25, UR13, RZ ;  /* 0x0000000d19197c10 */ /* 0x010fc8000ff3e0ff */
[----:B-1----:R-:W-:Y:S02]  /*26190*/  MOV R4, R25 ;  /* 0x0000001900047202 */ /* 0x002fe40000000f00 */
[----:B------:R-:W-:Y:S02]  /*261a0*/  IADD3 R12, P2, PT, R12, UR13, RZ ;  /* 0x0000000d0c0c7c10 */ /* 0x000fe4000ff5e0ff */
[----:B--2---:R-:W-:-:S05]  /*261b0*/  IADD3.X R28, PT, PT, R28, UR7, RZ, P1, !PT ;  /* 0x000000071c1c7c10 */ /* 0x004fca0008ffe4ff */
[----:B------:R-:W-:Y:S01]  /*261c0*/  IMAD.MOV.U32 R5, RZ, RZ, R28 ;  /* 0x000000ffff057224 */ /* 0x000fe200078e001c */
[----:B------:R-:W-:Y:S01]  /*261d0*/  IADD3.X R24, PT, PT, R24, UR7, RZ, P2, !PT ;  /* 0x0000000718187c10 */ /* 0x000fe200097fe4ff */
[----:B------:R-:W-:Y:S04]  /*261e0*/  STL [R1+0x640], R25 ;  /* 0x0006401901007387 */ /* 0x000fe80000100800 */
[----:B------:R1:W-:Y:S04]  /*261f0*/  LDGSTS.E [R2+0x5a00], desc[UR28][R4.64], P0 ;  /* 0x05a0000004027fae */ /* 0x0003e800081a101c */
[----:B------:R-:W-:Y:S04]  /*26200*/  STL [R1+0x63c], R28 ;  /* 0x00063c1c01007387 */ /* 0x000fe80000100800 */
[----:B------:R2:W-:Y:S01]  /*26210*/  STL [R1+0x648], R12 ;  /* 0x0006480c01007387 */ /* 0x0005e20000100800 */
[----:B-1----:R-:W-:Y:S01]  /*26220*/  IMAD.MOV.U32 R4, RZ, RZ, R12 ;  /* 0x000000ffff047224 */ /* 0x002fe200078e000c */
[----:B------:R-:W-:-:S02]  /*26230*/  MOV R5, R24 ;  /* 0x0000001800057202 */ /* 0x000fc40000000f00 */
[----:B------:R-:W-:Y:S04]  /*26240*/  STL [R1+0x644], R24 ;  /* 0x0006441801007387 */ /* 0x000fe80000100800 */
[----:B--2---:R-:W2:Y:S04]  /*26250*/  LDL.LU R12, [R1+0x6d8] ;  /* 0x0006d800010c7983 */ /* 0x004ea80000300800 */
[----:B------:R1:W-:Y:S01]  /*26260*/  LDGSTS.E [R2+0x5a80], desc[UR28][R4.64], P0 ;  /* 0x05a8000004027fae */ /* 0x0003e200081a101c */
[----:B------:R-:W-:-:S04]  /*26270*/  IADD3 R3, P1, PT, R3, UR13, RZ ;  /* 0x0000000d03037c10 */ /* 0x000fc8000ff3e0ff */
[----:B------:R-:W-:Y:S01]  /*26280*/  IADD3.X R21, PT, PT, R21, UR7, RZ, P1, !PT ;  /* 0x0000000715157c10 */ /* 0x000fe20008ffe4ff */
[----:B------:R-:W-:Y:S04]  /*26290*/  STL [R1+0x650], R3 ;  /* 0x0006500301007387 */ /* 0x000fe80000100800 */
[----:B------:R4:W-:Y:S01]  /*262a0*/  STL [R1+0x64c], R21 ;  /* 0x00064c1501007387 */ /* 0x0009e20000100800 */
[----:B-1----:R-:W-:-:S03]  /*262b0*/  IMAD.MOV.U32 R5, RZ, RZ, R21 ;  /* 0x000000ffff057224 */ /* 0x002fc600078e0015 */
[----:B----4-:R-:W4:Y:S01]  /*262c0*/  LDL.LU R21, [R1+0x6d4] ;  /* 0x0006d40001157983 */ /* 0x010f220000300800 */
[----:B------:R-:W-:Y:S01]  /*262d0*/  UISETP.GT.AND UP1, UPT, UR15, 0x31, UPT ;  /* 0x000000310f00788c */ /* 0x000fe2000bf24270 */
[----:B------:R-:W-:Y:S02]  /*262e0*/  IMAD.MOV.U32 R4, RZ, RZ, R3 ;  /* 0x000000ffff047224 */ /* 0x000fe400078e0003 */
[----:B------:R-:W4:Y:S01]  /*262f0*/  LDL.LU R28, [R1+0x73c] ;  /* 0x00073c00011c7983 */ /* 0x000f220000300800 */
[----:B------:R-:W-:-:S03]  /*26300*/  USEL UR12, URZ, 0x4, !UP1 ;  /* 0x00000004ff0c7887 */ /* 0x000fc6000c800000 */
[----:B------:R1:W-:Y:S01]  /*26310*/  LDGSTS.E [R2+0x5b00], desc[UR28][R4.64], P0 ;  /* 0x05b0000004027fae */ /* 0x0003e200081a101c */
[----:B------:R-:W-:-:S03]  /*26320*/  USEL UR12, UR12, URZ, !UP0 ;  /* 0x000000ff0c0c7287 */ /* 0x000fc6000c000000 */
[----:B------:R-:W4:Y:S03]  /*26330*/  LDL.LU R25, [R1+0x740] ;  /* 0x0007400001197983 */ /* 0x000f260000300800 */
[----:B------:R-:W-:Y:S01]  /*26340*/  ISETP.NE.U32.AND P1, PT, RZ, UR12, PT ;  /* 0x0000000cff007c0c */ /* 0x000fe2000bf25070 */
[----:B------:R-:W4:Y:S04]  /*26350*/  LDL.LU R24, [R1+0x744] ;  /* 0x0007440001187983 */ /* 0x000f280000300800 */
[----:B------:R-:W4:Y:S01]  /*26360*/  LDL.LU R3, [R1+0x748] ;  /* 0x0007480001037983 */ /* 0x000f220000300800 */
[----:B------:R-:W-:-:S04]  /*26370*/  IADD3 R196, P2, PT, R196, UR13, RZ ;  /* 0x0000000dc4c47c10 */ /* 0x000fc8000ff5e0ff */
[----:B------:R-:W-:Y:S02]  /*26380*/  IADD3.X R197, PT, PT, R197, UR7, RZ, P2, !PT ;  /* 0x00000007c5c57c10 */ /* 0x000fe400097fe4ff */
[----:B-1----:R-:W-:Y:S02]  /*26390*/  MOV R4, R196 ;  /* 0x000000c400047202 */ /* 0x002fe40000000f00 */
[----:B------:R-:W-:Y:S01]  /*263a0*/  IADD3 R29, P3, PT, R29, UR13, RZ ;  /* 0x0000000d1d1d7c10 */ /* 0x000fe2000ff7e0ff */
[----:B------:R-:W-:-:S03]  /*263b0*/  IMAD.MOV.U32 R5, RZ, RZ, R197 ;  /* 0x000000ffff057224 */ /* 0x000fc600078e00c5 */
[----:B------:R-:W-:Y:S02]  /*263c0*/  IADD3.X R33, PT, PT, R33, UR7, RZ, P3, !PT ;  /* 0x0000000721217c10 */ /* 0x000fe40009ffe4ff */
[----:B------:R1:W-:Y:S01]  /*263d0*/  LDGSTS.E [R2+0x5b80], desc[UR28][R4.64], P0 ;  /* 0x05b8000004027fae */ /* 0x0003e200081a101c */
[----:B---3--:R-:W-:-:S03]  /*263e0*/  IADD3 R13, P0, PT, R13, UR13, RZ ;  /* 0x0000000d0d0d7c10 */ /* 0x008fc6000ff1e0ff */
[----:B------:R-:W-:Y:S01]  /*263f0*/  STL [R1+0x658], R196 ;  /* 0x000658c401007387 */ /* 0x000fe20000100800 */
[----:B------:R-:W-:-:S03]  /*26400*/  IADD3.X R17, PT, PT, R17, UR7, RZ, P0, !PT ;  /* 0x0000000711117c10 */ /* 0x000fc600087fe4ff */
[----:B------:R-:W-:Y:S01]  /*26410*/  STL [R1+0x654], R197 ;  /* 0x000654c501007387 */ /* 0x000fe20000100800 */
[----:B-1----:R-:W-:Y:S01]  /*26420*/  IMAD.MOV.U32 R4, RZ, RZ, R29 ;  /* 0x000000ffff047224 */ /* 0x002fe200078e001d */
[----:B------:R-:W-:Y:S02]  /*26430*/  MOV R5, R33 ;  /* 0x0000002100057202 */ /* 0x000fe40000000f00 */
[----:B------:R-:W-:Y:S01]  /*26440*/  STL [R1+0x6c0], R29 ;  /* 0x0006c01d01007387 */ /* 0x000fe20000100800 */
[----:B------:R-:W-:-:S03]  /*26450*/  IADD3 R8, P2, PT, R8, UR13, RZ ;  /* 0x0000000d08087c10 */ /* 0x000fc6000ff5e0ff */
[----:B------:R-:W-:Y:S01]  /*26460*/  STL [R1+0x6bc], R33 ;  /* 0x0006bc2101007387 */ /* 0x000fe20000100800 */
[----:B------:R-:W-:-:S03]  /*26470*/  IADD3.X R16, PT, PT, R16, UR7, RZ, P2, !PT ;  /* 0x0000000710107c10 */ /* 0x000fc600097fe4ff */
[----:B------:R1:W-:Y:S04]  /*26480*/  LDGSTS.E [R2+0x6200], desc[UR28][R4.64], P1 ;  /* 0x0620000004027fae */ /* 0x0003e800089a101c */
[----:B------:R3:W-:Y:S04]  /*26490*/  STL [R1+0x6c8], R13 ;  /* 0x0006c80d01007387 */ /* 0x0007e80000100800 */
[----:B------:R-:W-:Y:S01]  /*264a0*/  STL [R1+0x6c4], R17 ;  /* 0x0006c41101007387 */ /* 0x000fe20000100800 */
[----:B-1----:R-:W-:Y:S02]  /*264b0*/  IMAD.MOV.U32 R4, RZ, RZ, R13 ;  /* 0x000000ffff047224 */ /* 0x002fe400078e000d */
[----:B------:R-:W-:Y:S01]  /*264c0*/  IMAD.MOV.U32 R5, RZ, RZ, R17 ;  /* 0x000000ffff057224 */ /* 0x000fe200078e0011 */
[----:B------:R-:W-:Y:S04]  /*264d0*/  STL [R1+0x6d0], R8 ;  /* 0x0006d00801007387 */ /* 0x000fe80000100800 */
[----:B---3--:R-:W3:Y:S04]  /*264e0*/  LDL.LU R13, [R1+0x750] ;  /* 0x00075000010d7983 */ /* 0x008ee80000300800 */
[----:B------:R1:W-:Y:S04]  /*264f0*/  LDGSTS.E [R2+0x6280], desc[UR28][R4.64], P1 ;  /* 0x0628000004027fae */ /* 0x0003e800089a101c */
[----:B------:R1:W-:Y:S02]  /*26500*/  STL [R1+0x6cc], R16 ;  /* 0x0006cc1001007387 */ /* 0x0003e40000100800 */
[----:B-1----:R-:W-:-:S02]  /*26510*/  IMAD.MOV.U32 R5, RZ, RZ, R16 ;  /* 0x000000ffff057224 */ /* 0x002fc400078e0010 */
[----:B------:R-:W3:Y:S01]  /*26520*/  LDL.LU R16, [R1+0x74c] ;  /* 0x00074c0001107983 */ /* 0x000ee20000300800 */
[----:B------:R-:W-:-:S03]  /*26530*/  MOV R4, R8 ;  /* 0x0000000800047202 */ /* 0x000fc60000000f00 */
[----:B------:R-:W3:Y:S01]  /*26540*/  LDL.LU R17, [R1+0x758] ;  /* 0x0007580001117983 */ /* 0x000ee20000300800 */
[----:B--2---:R-:W-:-:S03]  /*26550*/  IADD3 R12, P0, PT, R12, UR13, RZ ;  /* 0x0000000d0c0c7c10 */ /* 0x004fc6000ff1e0ff */
[----:B------:R-:W2:Y:S04]  /*26560*/  LDL.LU R8, [R1+0x7c0] ;  /* 0x0007c00001087983 */ /* 0x000ea80000300800 */
[----:B------:R1:W-:Y:S04]  /*26570*/  LDGSTS.E [R2+0x6300], desc[UR28][R4.64], P1 ;  /* 0x0630000004027fae */ /* 0x0003e800089a101c */
[----:B------:R-:W-:Y:S01]  /*26580*/  STL [R1+0x6d8], R12 ;  /* 0x0006d80c01007387 */ /* 0x000fe20000100800 */
[----:B-1----:R-:W-:Y:S01]  /*26590*/  IMAD.MOV.U32 R4, RZ, RZ, R12 ;  /* 0x000000ffff047224 */ /* 0x002fe200078e000c */
[----:B----4-:R-:W-:-:S04]  /*265a0*/  IADD3.X R21, PT, PT, R21, UR7, RZ, P0, !PT ;  /* 0x0000000715157c10 */ /* 0x010fc800087fe4ff */
[----:B------:R-:W-:Y:S01]  /*265b0*/  MOV R5, R21 ;  /* 0x0000001500057202 */ /* 0x000fe20000000f00 */
[----:B------:R1:W-:Y:S01]  /*265c0*/  STL [R1+0x6d4], R21 ;  /* 0x0006d41501007387 */ /* 0x0003e20000100800 */
[----:B------:R-:W-:-:S03]  /*265d0*/  UISETP.GT.AND UP1, UPT, UR15, 0x35, UPT ;  /* 0x000000350f00788c */ /* 0x000fc6000bf24270 */
[----:B------:R4:W-:Y:S04]  /*265e0*/  LDGSTS.E [R2+0x6380], desc[UR28][R4.64], P1 ;  /* 0x0638000004027fae */ /* 0x0009e800089a101c */
[----:B-1----:R-:W2:Y:S04]  /*265f0*/  LDL.LU R21, [R1+0x754] ;  /* 0x0007540001157983 */ /* 0x002ea80000300800 */
[----:B------:R-:W2:Y:S01]  /*26600*/  LDL.LU R12, [R1+0x7bc] ;  /* 0x0007bc00010c7983 */ /* 0x000ea20000300800 */
[----:B------:R-:W-:Y:S01]  /*26610*/  USEL UR12, URZ, 0x4, !UP1 ;  /* 0x00000004ff0c7887 */ /* 0x000fe2000c800000 */
[----:B------:R-:W-:-:S03]  /*26620*/  IADD3 R25, P1, PT, R25, UR13, RZ ;  /* 0x0000000d19197c10 */ /* 0x000fc6000ff3e0ff */
[----:B------:R-:W-:Y:S01]  /*26630*/  USEL UR12, UR12, URZ, !UP0 ;  /* 0x000000ff0c0c7287 */ /* 0x000fe2000c000000 */
[----:B------:R-:W-:Y:S02]  /*26640*/  IADD3 R3, P2, PT, R3, UR13, RZ ;  /* 0x0000000d03037c10 */ /* 0x000fe4000ff5e0ff */
[----:B------:R-:W-:-:S03]  /*26650*/  IADD3.X R28, PT, PT, R28, UR7, RZ, P1, !PT ;  /* 0x000000071c1c7c10 */ /* 0x000fc60008ffe4ff */
[----:B------:R-:W-:Y:S01]  /*26660*/  ISETP.NE.U32.AND P0, PT, RZ, UR12, PT ;  /* 0x0000000cff007c0c */ /* 0x000fe2000bf05070 */
[----:B------:R-:W-:Y:S01]  /*26670*/  STL [R1+0x740], R25 ;  /* 0x0007401901007387 */ /* 0x000fe20000100800 */
[----:B------:R-:W-:-:S03]  /*26680*/  IADD3.X R24, PT, PT, R24, UR7, RZ, P2, !PT ;  /* 0x0000000718187c10 */ /* 0x000fc600097fe4ff */
[----:B------:R1:W-:Y:S01]  /*26690*/  STL [R1+0x73c], R28 ;  /* 0x00073c1c01007387 */ /* 0x0003e20000100800 */
[----:B----4-:R-:W-:-:S03]  /*266a0*/  IMAD.MOV.U32 R4, RZ, RZ, R25 ;  /* 0x000000ffff047224 */ /* 0x010fc600078e0019 */
[----:B------:R4:W-:Y:S01]  /*266b0*/  STL [R1+0x748], R3 ;  /* 0x0007480301007387 */ /* 0x0009e20000100800 */
[----:B------:R-:W-:-:S03]  /*266c0*/  IMAD.MOV.U32 R5, RZ, RZ, R28 ;  /* 0x000000ffff057224 */ /* 0x000fc600078e001c */
[----:B------:R-:W2:Y:S04]  /*266d0*/  LDL.LU R196, [R1+0x7c8] ;  /* 0x0007c80001c47983 */ /* 0x000ea80000300800 */
[----:B------:R-:W-:Y:S04]  /*266e0*/  STL [R1+0x744], R24 ;  /* 0x0007441801007387 */ /* 0x000fe80000100800 */
[----:B-1----:R-:W2:Y:S04]  /*266f0*/  LDL.LU R28, [R1+0x7d0] ;  /* 0x0007d000011c7983 */ /* 0x002ea80000300800 */
[----:B------:R-:W2:Y:S04]  /*26700*/  LDL.LU R197, [R1+0x7c4] ;  /* 0x0007c40001c57983 */ /* 0x000ea80000300800 */
[----:B------:R1:W-:Y:S04]  /*26710*/  LDGSTS.E [R2+0x6a00], desc[UR28][R4.64], P0 ;  /* 0x06a0000004027fae */ /* 0x0003e800081a101c */
[----:B------:R-:W2:Y:S01]  /*26720*/  LDL.LU R29, [R1+0x7cc] ;  /* 0x0007cc00011d7983 */ /* 0x000ea20000300800 */
[----:B-1----:R-:W-:Y:S01]  /*26730*/  MOV R4, R3 ;  /* 0x0000000300047202 */ /* 0x002fe20000000f00 */
[----:B------:R-:W-:-:S02]  /*26740*/  IMAD.MOV.U32 R5, RZ, RZ, R24 ;  /* 0x000000ffff057224 */ /* 0x000fc400078e0018 */
[----:B----4-:R-:W4:Y:S04]  /*26750*/  LDL.LU R3, [R1+0x7d8] ;  /* 0x0007d80001037983 */ /* 0x010f280000300800 */
[----:B------:R1:W-:Y:S01]  /*26760*/  LDGSTS.E [R2+0x6a80], desc[UR28][R4.64], P0 ;  /* 0x06a8000004027fae */ /* 0x0003e200081a101c */
[----:B---3--:R-:W-:-:S05]  /*26770*/  IADD3 R13, P1, PT, R13, UR13, RZ ;  /* 0x0000000d0d0d7c10 */ /* 0x008fca000ff3e0ff */
[----:B------:R3:W-:Y:S01]  /*26780*/  STL [R1+0x750], R13 ;  /* 0x0007500d01007387 */ /* 0x0007e20000100800 */
[----:B-1----:R-:W-:Y:S01]  /*26790*/  IMAD.MOV.U32 R4, RZ, RZ, R13 ;  /* 0x000000ffff047224 */ /* 0x002fe200078e000d */
[----:B------:R-:W-:-:S05]  /*267a0*/  IADD3.X R16, PT, PT, R16, UR7, RZ, P1, !PT ;  /* 0x0000000710107c10 */ /* 0x000fca0008ffe4ff */
[----:B------:R1:W-:Y:S04]  /*267b0*/  STL [R1+0x74c], R16 ;  /* 0x00074c1001007387 */ /* 0x0003e80000100800 */
[----:B---3--:R-:W3:Y:S01]  /*267c0*/  LDL.LU R13, [R1+0x7d4] ;  /* 0x0007d400010d7983 */ /* 0x008ee20000300800 */
[----:B------:R-:W-:Y:S02]  /*267d0*/  IADD3 R17, P2, PT, R17, UR13, RZ ;  /* 0x0000000d11117c10 */ /* 0x000fe4000ff5e0ff */
[----:B------:R-:W-:Y:S02]  /*267e0*/  MOV R5, R16 ;  /* 0x0000001000057202 */ /* 0x000fe40000000f00 */
[----:B--2---:R-:W-:Y:S01]  /*267f0*/  IADD3 R8, P3, PT, R8, UR13, RZ ;  /* 0x0000000d08087c10 */ /* 0x004fe2000ff7e0ff */
[----:B-1----:R-:W2:Y:S04]  /*26800*/  LDL.LU R16, [R1+0x840] ;  /* 0x0008400001107983 */ /* 0x002ea80000300800 */
[----:B------:R-:W2:Y:S04]  /*26810*/  LDL.LU R25, [R1+0x848] ;  /* 0x0008480001197983 */ /* 0x000ea80000300800 */
[----:B------:R-:W-:Y:S01]  /*26820*/  STL [R1+0x758], R17 ;  /* 0x0007581101007387 */ /* 0x000fe20000100800 */
[----:B------:R-:W-:-:S03]  /*26830*/  UISETP.GT.AND UP1, UPT, UR15, 0x39, UPT ;  /* 0x000000390f00788c */ /* 0x000fc6000bf24270 */
[----:B------:R1:W-:Y:S01]  /*26840*/  LDGSTS.E [R2+0x6b00], desc[UR28][R4.64], P0 ;  /* 0x06b0000004027fae */ /* 0x0003e200081a101c */
[----:B------:R-:W-:-:S05]  /*26850*/  IADD3.X R21, PT, PT, R21, UR7, RZ, P2, !PT ;  /* 0x0000000715157c10 */ /* 0x000fca00097fe4ff */
[----:B------:R1:W-:Y:S01]  /*26860*/  STL [R1+0x754], R21 ;  /* 0x0007541501007387 */ /* 0x0003e20000100800 */
[----:B------:R-:W-:-:S03]  /*26870*/  IADD3.X R12, PT, PT, R12, UR7, RZ, P3, !PT ;  /* 0x000000070c0c7c10 */ /* 0x000fc60009ffe4ff */
[----:B------:R1:W-:Y:S04]  /*26880*/  STL [R1+0x7c0], R8 ;  /* 0x0007c00801007387 */ /* 0x0003e80000100800 */
[----:B------:R-:W2:Y:S04]  /*26890*/  LDL.LU R24, [R1+0x83c] ;  /* 0x00083c0001187983 */ /* 0x000ea80000300800 */
[----:B------:R1:W-:Y:S04]  /*268a0*/  STL [R1+0x7bc], R12 ;  /* 0x0007bc0c01007387 */ /* 0x0003e80000100800 */
[----:B------:R-:W2:Y:S01]  /*268b0*/  LDL.LU R33, [R1+0x844] ;  /* 0x0008440001217983 */ /* 0x000ea20000300800 */
[----:B------:R-:W-:Y:S01]  /*268c0*/  USEL UR12, URZ, 0x4, !UP1 ;  /* 0x00000004ff0c7887 */ /* 0x000fe2000c800000 */
[----:B-1----:R-:W-:-:S03]  /*268d0*/  IMAD.MOV.U32 R4, RZ, RZ, R17 ;  /* 0x000000ffff047224 */ /* 0x002fc600078e0011 */
[----:B------:R-:W-:Y:S01]  /*268e0*/  USEL UR12, UR12, URZ, !UP0 ;  /* 0x000000ff0c0c7287 */ /* 0x000fe2000c000000 */
[----:B------:R-:W-:Y:S02]  /*268f0*/  IMAD.MOV.U32 R5, RZ, RZ, R21 ;  /* 0x000000ffff057224 */ /* 0x000fe400078e0015 */
[----:B------:R-:W2:Y:S03]  /*26900*/  LDL.LU R21, [R1+0x84c] ;  /* 0x00084c0001157983 */ /* 0x000ea60000300800 */
[----:B------:R-:W-:Y:S01]  /*26910*/  ISETP.NE.U32.AND P1, PT, RZ, UR12, PT ;  /* 0x0000000cff007c0c */ /* 0x000fe2000bf25070 */
[----:B------:R1:W-:Y:S01]  /*26920*/  LDGSTS.E [R2+0x6b80], desc[UR28][R4.64], P0 ;  /* 0x06b8000004027fae */ /* 0x0003e200081a101c */
[----:B------:R-:W-:Y:S02]  /*26930*/  IADD3 R196, P0, PT, R196, UR13, RZ ;  /* 0x0000000dc4c47c10 */ /* 0x000fe4000ff1e0ff */
[----:B------:R-:W-:-:S02]  /*26940*/  IADD3 R28, P2, PT, R28, UR13, RZ ;  /* 0x0000000d1c1c7c10 */ /* 0x000fc4000ff5e0ff */
[----:B-1----:R-:W-:Y:S02]  /*26950*/  MOV R4, R8 ;  /* 0x0000000800047202 */ /* 0x002fe40000000f00 */
[----:B------:R-:W2:Y:S01]  /*26960*/  LDL.LU R8, [R1+0x850] ;  /* 0x0008500001087983 */ /* 0x000ea20000300800 */
[----:B------:R-:W-:Y:S01]  /*26970*/  IMAD.MOV.U32 R5, RZ, RZ, R12 ;  /* 0x000000ffff057224 */ /* 0x000fe200078e000c */
[----:B------:R-:W-:Y:S02]  /*26980*/  IADD3.X R197, PT, PT, R197, UR7, RZ, P0, !PT ;  /* 0x00000007c5c57c10 */ /* 0x000fe400087fe4ff */
[----:B------:R-:W2:Y:S04]  /*26990*/  LDL.LU R17, [R1+0x854] ;  /* 0x0008540001117983 */ /* 0x000ea80000300800 */
[----:B------:R-:W2:Y:S01]  /*269a0*/  LDL.LU R12, [R1+0x858] ;  /* 0x00085800010c7983 */ /* 0x000ea20000300800 */
[----:B------:R-:W-:-:S03]  /*269b0*/  IADD3.X R29, PT, PT, R29, UR7, RZ, P2, !PT ;  /* 0x000000071d1d7c10 */ /* 0x000fc600097fe4ff */
[----:B------:R1:W-:Y:S01]  /*269c0*/  LDGSTS.E [R2+0x7200], desc[UR28][R4.64], P1 ;  /* 0x0720000004027fae */ /* 0x0003e200089a101c */
[----:B----4-:R-:W-:Y:S01]  /*269d0*/  IADD3 R3, P0, PT, R3, UR13, RZ ;  /* 0x0000000d03037c10 */ /* 0x010fe2000ff1e0ff */
[----:B-1----:R-:W-:Y:S01]  /*269e0*/  IMAD.MOV.U32 R4, RZ, RZ, R196 ;  /* 0x000000ffff047224 */ /* 0x002fe200078e00c4 */
[----:B------:R-:W-:-:S05]  /*269f0*/  MOV R5, R197 ;  /* 0x000000c500057202 */ /* 0x000fca0000000f00 */
[----:B------:R1:W-:Y:S04]  /*26a00*/  LDGSTS.E [R2+0x7280], desc[UR28][R4.64], P1 ;  /* 0x0728000004027fae */ /* 0x0003e800089a101c */
[----:B------:R-:W-:Y:S01]  /*26a10*/  STL [R1+0x7c8], R196 ;  /* 0x0007c8c401007387 */ /* 0x000fe20000100800 */
[----:B-1----:R-:W-:Y:S02]  /*26a20*/  IMAD.MOV.U32 R4, RZ, RZ, R28 ;  /* 0x000000ffff047224 */ /* 0x002fe400078e001c */
[----:B------:R-:W-:Y:S01]  /*26a30*/  IMAD.MOV.U32 R5, RZ, RZ, R29 ;  /* 0x000000ffff057224 */ /* 0x000fe200078e001d */
[----:B------:R-:W-:Y:S04]  /*26a40*/  STL [R1+0x7c4], R197 ;  /* 0x0007c4c501007387 */ /* 0x000fe80000100800 */
[----:B------:R1:W-:Y:S01]  /*26a50*/  LDGSTS.E [R2+0x7300], desc[UR28][R4.64], P1 ;  /* 0x0730000004027fae */ /* 0x0003e200089a101c */
[----:B---3--:R-:W-:-:S02]  /*26a60*/  IADD3.X R13, PT, PT, R13, UR7, RZ, P0, !PT ;  /* 0x000000070d0d7c10 */ /* 0x008fc400087fe4ff */
[----:B-1----:R-:W-:-:S03]  /*26a70*/  MOV R4, R3 ;  /* 0x0000000300047202 */ /* 0x002fc60000000f00 */
[----:B------:R-:W-:Y:S01]  /*26a80*/  IMAD.MOV.U32 R5, RZ, RZ, R13 ;  /* 0x000000ffff057224 */ /* 0x000fe200078e000d */
[----:B------:R-:W-:Y:S04]  /*26a90*/  STL [R1+0x7d0], R28 ;  /* 0x0007d01c01007387 */ /* 0x000fe80000100800 */
[----:B------:R1:W-:Y:S04]  /*26aa0*/  STL [R1+0x7cc], R29 ;  /* 0x0007cc1d01007387 */ /* 0x0003e80000100800 */
[----:B------:R-:W-:Y:S04]  /*26ab0*/  STL [R1+0x7d8], R3 ;  /* 0x0007d80301007387 */ /* 0x000fe80000100800 */
[----:B------:R3:W-:Y:S01]  /*26ac0*/  LDGSTS.E [R2+0x7380], desc[UR28][R4.64], P1 ;  /* 0x0738000004027fae */ /* 0x0007e200089a101c */
[----:B--2---:R-:W-:-:S03]  /*26ad0*/  IADD3 R16, P1, PT, R16, UR13, RZ ;  /* 0x0000000d10107c10 */ /* 0x004fc6000ff3e0ff */
[----:B------:R2:W-:Y:S04]  /*26ae0*/  STL [R1+0x7d4], R13 ;  /* 0x0007d40d01007387 */ /* 0x0005e80000100800 */
[----:B-1----:R-:W4:Y:S01]  /*26af0*/  LDL.LU R29, [R1+0xe4c] ;  /* 0x000e4c00011d7983 */ /* 0x002f220000300800 */
[----:B------:R-:W-:-:S03]  /*26b00*/  IADD3 R25, P2, PT, R25, UR13, RZ ;  /* 0x0000000d19197c10 */ /* 0x000fc6000ff5e0ff */
[----:B------:R-:W4:Y:S04]  /*26b10*/  LDL.LU R28, [R1+0xe58] ;  /* 0x000e5800011c7983 */ /* 0x000f280000300800 */
[----:B--2---:R-:W2:Y:S04]  /*26b20*/  LDL.LU R13, [R1+0xe50] ;  /* 0x000e5000010d7983 */ /* 0x004ea80000300800 */
[----:B------:R-:W2:Y:S04]  /*26b30*/  LDL.LU R3, [R1+0xe48] ;  /* 0x000e480001037983 */ /* 0x000ea80000300800 */
[----:B------:R-:W-:Y:S01]  /*26b40*/  STL [R1+0x840], R16 ;  /* 0x0008401001007387 */ /* 0x000fe20000100800 */
[----:B---3--:R-:W-:Y:S01]  /*26b50*/  IMAD.MOV.U32 R4, RZ, RZ, R16 ;  /* 0x000000ffff047224 */ /* 0x008fe200078e0010 */
[----:B------:R-:W-:-:S04]  /*26b60*/  IADD3.X R24, PT, PT, R24, UR7, RZ, P1, !PT ;  /* 0x0000000718187c10 */ /* 0x000fc80008ffe4ff */
[----:B------:R-:W-:Y:S01]  /*26b70*/  MOV R5, R24 ;  /* 0x0000001800057202 */ /* 0x000fe20000000f00 */
[----:B------:R1:W-:Y:S01]  /*26b80*/  STL [R1+0x83c], R24 ;  /* 0x00083c1801007387 */ /* 0x0003e20000100800 */
[----:B------:R-:W-:-:S03]  /*26b90*/  IADD3.X R33, PT, PT, R33, UR7, RZ, P2, !PT ;  /* 0x0000000721217c10 */ /* 0x000fc600097fe4ff */
[----:B------:R-:W-:Y:S04]  /*26ba0*/  STL [R1+0x848], R25 ;  /* 0x0008481901007387 */ /* 0x000fe80000100800 */
[----:B-1----:R-:W3:Y:S04]  /*26bb0*/  LDL.LU R24, [R1+0xe44] ;  /* 0x000e440001187983 */ /* 0x002ee80000300800 */
[----:B------:R-:W-:Y:S04]  /*26bc0*/  STL [R1+0x844], R33 ;  /* 0x0008442101007387 */ /* 0x000fe80000100800 */
[----:B------:R-:W3:Y:S01]  /*26bd0*/  LDL.LU R16, [R1+0xe3c] ;  /* 0x000e3c0001107983 */ /* 0x000ee20000300800 */
[----:B------:R-:W-:-:S04]  /*26be0*/  UISETP.GT.AND UP1, UPT, UR15, 0x3d, UPT ;  /* 0x0000003d0f00788c */ /* 0x000fc8000bf24270 */
[----:B------:R-:W-:-:S04]  /*26bf0*/  USEL UR12, URZ, 0x4, !UP1 ;  /* 0x00000004ff0c7887 */ /* 0x000fc8000c800000 */
[----:B------:R-:W-:-:S06]  /*26c00*/  USEL UR12, UR12, URZ, !UP0 ;  /* 0x000000ff0c0c7287 */ /* 0x000fcc000c000000 */
[----:B------:R-:W-:Y:S02]  /*26c10*/  ISETP.NE.U32.AND P0, PT, RZ, UR12, PT ;  /* 0x0000000cff007c0c */ /* 0x000fe4000bf05070 */
[----:B------:R-:W-:Y:S02]  /*26c20*/  IADD3 R8, P1, PT, R8, UR13, RZ ;  /* 0x0000000d08087c10 */ /* 0x000fe4000ff3e0ff */
[----:B------:R-:W-:Y:S02]  /*26c30*/  IADD3 R12, P2, PT, R12, UR13, RZ ;  /* 0x0000000d0c0c7c10 */ /* 0x000fe4000ff5e0ff */
[----:B------:R-:W-:-:S07]  /*26c40*/  IADD3.X R21, PT, PT, R21, UR7, RZ, P1, !PT ;  /* 0x0000000715157c10 */ /* 0x000fce0008ffe4ff */
[----:B------:R1:W-:Y:S01]  /*26c50*/  LDGSTS.E [R2+0x7a00], desc[UR28][R4.64], P0 ;  /* 0x07a0000004027fae */ /* 0x0003e200081a101c */
[----:B------:R-:W-:-:S03]  /*26c60*/  IADD3.X R17, PT, PT, R17, UR7, RZ, P2, !PT ;  /* 0x0000000711117c10 */ /* 0x000fc600097fe4ff */
[----:B------:R1:W-:Y:S02]  /*26c70*/  STL [R1+0x850], R8 ;  /* 0x0008500801007387 */ /* 0x0003e40000100800 */
[----:B-1----:R-:W-:Y:S02]  /*26c80*/  IMAD.MOV.U32 R4, RZ, RZ, R25 ;  /* 0x000000ffff047224 */ /* 0x002fe400078e0019 */
[----:B------:R-:W-:Y:S01]  /*26c90*/  IMAD.MOV.U32 R5, RZ, RZ, R33 ;  /* 0x000000ffff057224 */ /* 0x000fe200078e0021 */
[----:B------:R-:W-:Y:S04]  /*26ca0*/  STL [R1+0x84c], R21 ;  /* 0x00084c1501007387 */ /* 0x000fe80000100800 */
[----:B------:R1:W-:Y:S04]  /*26cb0*/  LDGSTS.E [R2+0x7a80], desc[UR28][R4.64], P0 ;  /* 0x07a8000004027fae */ /* 0x0003e800081a101c */
[----:B------:R1:W-:Y:S01]  /*26cc0*/  STL [R1+0x858], R12 ;  /* 0x0008580c01007387 */ /* 0x0003e20000100800 */
[----:B------:R-:W-:Y:S01]  /*26cd0*/  UISETP.GT.AND UP1, UPT, UR15, 0x2, UPT ;  /* 0x000000020f00788c */ /* 0x000fe2000bf24270 */
[----:B-1----:R-:W-:Y:S01]  /*26ce0*/  MOV R4, R8 ;  /* 0x0000000800047202 */ /* 0x002fe20000000f00 */
[----:B------:R-:W-:Y:S01]  /*26cf0*/  IMAD.MOV.U32 R5, RZ, RZ, R21 ;  /* 0x000000ffff057224 */ /* 0x000fe200078e0015 */
[----:B------:R-:W3:Y:S04]  /*26d00*/  LDL.LU R8, [R1+0xe40] ;  /* 0x000e400001087983 */ /* 0x000ee80000300800 */
[----:B------:R1:W-:Y:S04]  /*26d10*/  LDGSTS.E [R2+0x7b00], desc[UR28][R4.64], P0 ;  /* 0x07b0000004027fae */ /* 0x0003e800081a101c */
[----:B------:R1:W-:Y:S01]  /*26d20*/  STL [R1+0x854], R17 ;  /* 0x0008541101007387 */ /* 0x0003e20000100800 */
[----:B------:R-:W-:Y:S01]  /*26d30*/  USEL UR12, URZ, 0x4, !UP1 ;  /* 0x00000004ff0c7887 */ /* 0x000fe2000c800000 */
[----:B-1----:R-:W-:-:S02]  /*26d40*/  IMAD.MOV.U32 R4, RZ, RZ, R12 ;  /* 0x000000ffff047224 */ /* 0x002fc400078e000c */
[----:B------:R-:W3:Y:S01]  /*26d50*/  LDL.LU R12, [R1+0xe34] ;  /* 0x000e3400010c7983 */ /* 0x000ee20000300800 */
[----:B------:R-:W-:Y:S01]  /*26d60*/  MOV R5, R17 ;  /* 0x0000001100057202 */ /* 0x000fe20000000f00 */
[----:B------:R-:W-:Y:S02]  /*26d70*/  USEL UR12, UR12, URZ, !UP0 ;  /* 0x000000ff0c0c7287 */ /* 0x000fe4000c000000 */
[----:B------:R-:W3:Y:S04]  /*26d80*/  LDL.LU R25, [R1+0xdcc] ;  /* 0x000dcc0001197983 */ /* 0x000ee80000300800 */
[----:B------:R-:W3:Y:S01]  /*26d90*/  LDL.LU R17, [R1+0xe18] ;  /* 0x000e180001117983 */ /* 0x000ee20000300800 */
[----:B------:R-:W-:-:S03]  /*26da0*/  LOP3.LUT R33, R9, 0x40, RZ, 0x3c, !PT ;  /* 0x0000004009217812 */ /* 0x000fc600078e3cff */
[----:B------:R1:W-:Y:S01]  /*26db0*/  LDGSTS.E [R2+0x7b80], desc[UR28][R4.64], P0 ;  /* 0x07b8000004027fae */ /* 0x0003e200081a101c */
[----:B------:R-:W-:-:S03]  /*26dc0*/  ISETP.NE.U32.AND P0, PT, RZ, UR12, PT ;  /* 0x0000000cff007c0c */ /* 0x000fc6000bf05070 */
[----:B------:R-:W3:Y:S04]  /*26dd0*/  LDL.LU R21, [R1+0xdc4] ;  /* 0x000dc40001157983 */ /* 0x000ee80000300800 */
[----:B------:R-:W3:Y:S01]  /*26de0*/  LDL.LU R9, [R1+0xdd0] ;  /* 0x000dd00001097983 */ /* 0x000ee20000300800 */
[----:B----4-:R-:W-:-:S04]  /*26df0*/  IADD3 R28, P1, PT, R28, UR13, RZ ;  /* 0x0000000d1c1c7c10 */ /* 0x010fc8000ff3e0ff */
[----:B------:R-:W-:Y:S02]  /*26e00*/  IADD3.X R29, PT, PT, R29, UR7, RZ, P1, !PT ;  /* 0x000000071d1d7c10 */ /* 0x000fe40008ffe4ff */
[----:B--2---:R-:W-:Y:S01]  /*26e10*/  IADD3 R13, P1, PT, R13, UR13, RZ ;  /* 0x0000000d0d0d7c10 */ /* 0x004fe2000ff3e0ff */
[----:B-1----:R-:W-:Y:S01]  /*26e20*/  VIADD R2, R33, UR16 ;  /* 0x0000001021027c36 */ /* 0x002fe20008000000 */
[----:B------:R-:W-:Y:S01]  /*26e30*/  MOV R5, R29 ;  /* 0x0000001d00057202 */ /* 0x000fe20000000f00 */
[----:B------:R-:W-:Y:S01]  /*26e40*/  IMAD.MOV.U32 R4, RZ, RZ, R28 ;  /* 0x000000ffff047224 */ /* 0x000fe200078e001c */
[----:B------:R-:W-:Y:S01]  /*26e50*/  IADD3 R3, P2, PT, R3, UR13, RZ ;  /* 0x0000000d03037c10 */ /* 0x000fe2000ff5e0ff */
[----:B------:R-:W-:Y:S04]  /*26e60*/  STL [R1+0xe58], R28 ;  /* 0x000e581c01007387 */ /* 0x000fe80000100800 */
[----:B------:R-:W-:Y:S04]  /*26e70*/  STL [R1+0xe4c], R29 ;  /* 0x000e4c1d01007387 */ /* 0x000fe80000100800 */
[----:B------:R1:W-:Y:S04]  /*26e80*/  LDGSTS.E [R2+0x400], desc[UR28][R4.64], P0 ;  /* 0x0040000004027fae */ /* 0x0003e800081a101c */
[----:B------:R2:W-:Y:S01]  /*26e90*/  STL [R1+0xe50], R13 ;  /* 0x000e500d01007387 */ /* 0x0005e20000100800 */
[----:B-1----:R-:W-:Y:S01]  /*26ea0*/  IMAD.MOV.U32 R4, RZ, RZ, R13 ;  /* 0x000000ffff047224 */ /* 0x002fe200078e000d */
[----:B---3--:R-:W-:-:S05]  /*26eb0*/  IADD3.X R24, PT, PT, R24, UR7, RZ, P1, !PT ;  /* 0x0000000718187c10 */ /* 0x008fca0008ffe4ff */
[----:B------:R-:W-:Y:S01]  /*26ec0*/  IMAD.MOV.U32 R5, RZ, RZ, R24 ;  /* 0x000000ffff057224 */ /* 0x000fe200078e0018 */
[----:B------:R-:W-:Y:S01]  /*26ed0*/  STL [R1+0xe44], R24 ;  /* 0x000e441801007387 */ /* 0x000fe20000100800 */
[----:B------:R-:W-:-:S03]  /*26ee0*/  IADD3.X R16, PT, PT, R16, UR7, RZ, P2, !PT ;  /* 0x0000000710107c10 */ /* 0x000fc600097fe4ff */
[----:B------:R-:W-:Y:S04]  /*26ef0*/  STL [R1+0xe48], R3 ;  /* 0x000e480301007387 */ /* 0x000fe80000100800 */
[----:B--2---:R-:W2:Y:S04]  /*26f00*/  LDL.LU R13, [R1+0xdc8] ;  /* 0x000dc800010d7983 */ /* 0x004ea80000300800 */
[----:B------:R1:W-:Y:S04]  /*26f10*/  LDGSTS.E [R2+0x480], desc[UR28][R4.64], P0 ;  /* 0x0048000004027fae */ /* 0x0003e800081a101c */
[----:B------:R3:W-:Y:S01]  /*26f20*/  STL [R1+0xe3c], R16 ;  /* 0x000e3c1001007387 */ /* 0x0007e20000100800 */
[----:B-1----:R-:W-:-:S03]  /*26f30*/  IMAD.MOV.U32 R5, RZ, RZ, R16 ;  /* 0x000000ffff057224 */ /* 0x002fc600078e0010 */
[----:B---3--:R-:W3:Y:S01]  /*26f40*/  LDL.LU R16, [R1+0xdbc] ;  /* 0x000dbc0001107983 */ /* 0x008ee20000300800 */
[----:B------:R-:W-:-:S03]  /*26f50*/  MOV R4, R3 ;  /* 0x0000000300047202 */ /* 0x000fc60000000f00 */
[----:B------:R-:W4:Y:S01]  /*26f60*/  LDL.LU R24, [R1+0xdc0] ;  /* 0x000dc00001187983 */ /* 0x000f220000300800 */
[----:B------:R-:W-:-:S03]  /*26f70*/  UISETP.GT.AND UP1, UPT, UR15, 0x6, UPT ;  /* 0x000000060f00788c */ /* 0x000fc6000bf24270 */
[----:B------:R-:W4:Y:S01]  /*26f80*/  LDL.LU R3, [R1+0xd98] ;  /* 0x000d980001037983 */ /* 0x000f220000300800 */
[----:B------:R-:W-:-:S03]  /*26f90*/  USEL UR12, URZ, 0x4, !UP1 ;  /* 0x00000004ff0c7887 */ /* 0x000fc6000c800000 */
[----:B------:R1:W-:Y:S01]  /*26fa0*/  LDGSTS.E [R2+0x500], desc[UR28][R4.64], P0 ;  /* 0x0050000004027fae */ /* 0x0003e200081a101c */
[----:B------:R-:W-:Y:S01]  /*26fb0*/  USEL UR12, UR12, URZ, !UP0 ;  /* 0x000000ff0c0c7287 */ /* 0x000fe2000c000000 */
[----:B------:R-:W-:-:S05]  /*26fc0*/  IADD3 R8, P1, PT, R8, UR13, RZ ;  /* 0x0000000d08087c10 */ /* 0x000fca000ff3e0ff */
[----:B------:R-:W-:Y:S01]  /*26fd0*/  STL [R1+0xe40], R8 ;  /* 0x000e400801007387 */ /* 0x000fe20000100800 */
[----:B------:R-:W-:-:S05]  /*26fe0*/  IADD3.X R12, PT, PT, R12, UR7, RZ, P1, !PT ;  /* 0x000000070c0c7c10 */ /* 0x000fca0008ffe4ff */
[----:B------:R1:W-:Y:S04]  /*26ff0*/  STL [R1+0xe34], R12 ;  /* 0x000e340c01007387 */ /* 0x0003e80000100800 */
[----:B------:R-:W4:Y:S01]  /*27000*/  LDL.LU R28, [R1+0xdb4] ;  /* 0x000db400011c7983 */ /* 0x000f220000300800 */
[----:B------:R-:W-:Y:S01]  /*27010*/  IADD3 R17, P1, PT, R17, UR13, RZ ;  /* 0x0000000d11117c10 */ /* 0x000fe2000ff3e0ff */
[----:B-1----:R-:W-:Y:S01]  /*27020*/  IMAD.MOV.U32 R4, RZ, RZ, R8 ;  /* 0x000000ffff047224 */ /* 0x002fe200078e0008 */
[----:B------:R-:W-:Y:S01]  /*27030*/  MOV R5, R12 ;  /* 0x0000000c00057202 */ /* 0x000fe20000000f00 */
[----:B------:R-:W4:Y:S01]  /*27040*/  LDL.LU R29, [R1+0xd4c] ;  /* 0x000d4c00011d7983 */ /* 0x000f220000300800 */
[----:B------:R-:W-:-:S03]  /*27050*/  IADD3.X R25, PT, PT, R25, UR7, RZ, P1, !PT ;  /* 0x0000000719197c10 */ /* 0x000fc60008ffe4ff */
[----:B------:R-:W4:Y:S01]  /*27060*/  LDL.LU R12, [R1+0xd50] ;  /* 0x000d5000010c7983 */ /* 0x000f220000300800 */
[----:B------:R-:W-:-:S03]  /*27070*/  IADD3 R9, P2, PT, R9, UR13, RZ ;  /* 0x0000000d09097c10 */ /* 0x000fc6000ff5e0ff */
[----:B------:R-:W4:Y:S04]  /*27080*/  LDL.LU R8, [R1+0xd48] ;  /* 0x000d480001087983 */ /* 0x000f280000300800 */
[----:B------:R-:W-:Y:S04]  /*27090*/  STL [R1+0xe18], R17 ;  /* 0x000e181101007387 */ /* 0x000fe80000100800 */
[----:B------:R1:W-:Y:S01]  /*270a0*/  LDGSTS.E [R2+0x580], desc[UR28][R4.64], P0 ;  /* 0x0058000004027fae */ /* 0x0003e200081a101c */
[----:B------:R-:W-:-:S03]  /*270b0*/  ISETP.NE.U32.AND P0, PT, RZ, UR12, PT ;  /* 0x0000000cff007c0c */ /* 0x000fc6000bf05070 */
[----:B------:R1:W-:Y:S04]  /*270c0*/  STL [R1+0xdcc], R25 ;  /* 0x000dcc1901007387 */ /* 0x0003e80000100800 */
[----:B------:R1:W-:Y:S02]  /*270d0*/  STL [R1+0xdd0], R9 ;  /* 0x000dd00901007387 */ /* 0x0003e40000100800 */
[----:B-1----:R-:W-:Y:S02]  /*270e0*/  IMAD.MOV.U32 R5, RZ, RZ, R25 ;  /* 0x000000ffff057224 */ /* 0x002fe400078e0019 */
[----:B------:R-:W4:Y:S01]  /*270f0*/  LDL.LU R25, [R1+0xd44] ;  /* 0x000d440001197983 */ /* 0x000f220000300800 */
[----:B------:R-:W-:Y:S01]  /*27100*/  IMAD.MOV.U32 R4, RZ, RZ, R17 ;  /* 0x000000ffff047224 */ /* 0x000fe200078e0011 */
[----:B------:R-:W-:-:S04]  /*27110*/  IADD3.X R21, PT, PT, R21, UR7, RZ, P2, !PT ;  /* 0x0000000715157c10 */ /* 0x000fc800097fe4ff */
[----:B------:R1:W-:Y:S04]  /*27120*/  LDGSTS.E [R2+0xc00], desc[UR28][R4.64], P0 ;  /* 0x00c0000004027fae */ /* 0x0003e800081a101c */
[----:B------:R-:W-:Y:S04]  /*27130*/  STL [R1+0xdc4], R21 ;  /* 0x000dc41501007387 */ /* 0x000fe80000100800 */
[----:B------:R-:W4:Y:S01]  /*27140*/  LDL.LU R17, [R1+0xd3c] ;  /* 0x000d3c0001117983 */ /* 0x000f220000300800 */
[----:B-1----:R-:W-:Y:S01]  /*27150*/  MOV R4, R9 ;  /* 0x0000000900047202 */ /* 0x002fe20000000f00 */
[----:B------:R-:W-:-:S02]  /*27160*/  IMAD.MOV.U32 R5, RZ, RZ, R21 ;  /* 0x000000ffff057224 */ /* 0x000fc400078e0015 */
[----:B------:R-:W4:Y:S04]  /*27170*/  LDL.LU R9, [R1+0xd40] ;  /* 0x000d400001097983 */ /* 0x000f280000300800 */
[----:B------:R1:W-:Y:S01]  /*27180*/  LDGSTS.E [R2+0xc80], desc[UR28][R4.64], P0 ;  /* 0x00c8000004027fae */ /* 0x0003e200081a101c */
[----:B--2---:R-:W-:-:S05]  /*27190*/  IADD3 R13, P1, PT, R13, UR13, RZ ;  /* 0x0000000d0d0d7c10 */ /* 0x004fca000ff3e0ff */
[----:B------:R-:W-:Y:S01]  /*271a0*/  STL [R1+0xdc8], R13 ;  /* 0x000dc80d01007387 */ /* 0x000fe20000100800 */
[----:B---3--:R-:W-:-:S04]  /*271b0*/  IADD3.X R16, PT, PT, R16, UR7, RZ, P1, !PT ;  /* 0x0000000710107c10 */ /* 0x008fc80008ffe4ff */
[----:B-1----:R-:W-:Y:S01]  /*271c0*/  MOV R5, R16 ;  /* 0x0000001000057202 */ /* 0x002fe20000000f00 */
[----:B------:R1:W-:Y:S04]  /*271d0*/  STL [R1+0xdbc], R16 ;  /* 0x000dbc1001007387 */ /* 0x0003e80000100800 */
[----:B-1----:R-:W2:Y:S01]  /*271e0*/  LDL.LU R16, [R1+0xd34] ;  /* 0x000d340001107983 */ /* 0x002ea20000300800 */
[----:B------:R-:W-:Y:S01]  /*271f0*/  UISETP.GT.AND UP1, UPT, UR15, 0xa, UPT ;  /* 0x0000000a0f00788c */ /* 0x000fe2000bf24270 */
[----:B----4-:R-:W-:Y:S01]  /*27200*/  IADD3 R24, P2, PT, R24, UR13, RZ ;  /* 0x0000000d18187c10 */ /* 0x010fe2000ff5e0ff */
[----:B------:R-:W-:Y:S01]  /*27210*/  IMAD.MOV.U32 R4, RZ, RZ, R13 ;  /* 0x000000ffff047224 */ /* 0x000fe200078e000d */
[----:B------:R-:W-:Y:S01]  /*27220*/  IADD3 R3, P3, PT, R3, UR13, RZ ;  /* 0x0000000d03037c10 */ /* 0x000fe2000ff7e0ff */
[----:B------:R-:W-:Y:S01]  /*27230*/  USEL UR12, URZ, 0x4, !UP1 ;  /* 0x00000004ff0c7887 */ /* 0x000fe2000c800000 */
[----:B------:R-:W3:Y:S03]  /*27240*/  LDL.LU R21, [R1+0xcfc] ;  /* 0x000cfc0001157983 */ /* 0x000ee60000300800 */
[----:B------:R-:W-:Y:S01]  /*27250*/  USEL UR12, UR12, URZ, !UP0 ;  /* 0x000000ff0c0c7287 */ /* 0x000fe2000c000000 */
[----:B------:R1:W-:Y:S04]  /*27260*/  LDGSTS.E [R2+0xd00], desc[UR28][R4.64], P0 ;  /* 0x00d0000004027fae */ /* 0x0003e800081a101c */
[----:B------:R-:W4:Y:S01]  /*27270*/  LDL.LU R13, [R1+0xd04] ;  /* 0x000d0400010d7983 */ /* 0x000f220000300800 */
[----:B------:R-:W-:-:S03]  /*27280*/  ISETP.NE.U32.AND P1, PT, RZ, UR12, PT ;  /* 0x0000000cff007c0c */ /* 0x000fc6000bf25070 */
[----:B------:R1:W-:Y:S02]  /*27290*/  STL [R1+0xdc0], R24 ;  /* 0x000dc01801007387 */ /* 0x0003e40000100800 */
[----:B-1----:R-:W-:Y:S01]  /*272a0*/  IMAD.MOV.U32 R4, RZ, RZ, R24 ;  /* 0x000000ffff047224 */ /* 0x002fe200078e0018 */
[----:B------:R-:W-:-:S05]  /*272b0*/  IADD3.X R28, PT, PT, R28, UR7, RZ, P2, !PT ;  /* 0x000000071c1c7c10 */ /* 0x000fca00097fe4ff */
[----:B------:R-:W-:Y:S01]  /*272c0*/  IMAD.MOV.U32 R5, RZ, RZ, R28 ;  /* 0x000000ffff057224 */ /* 0x000fe200078e001c */
[----:B------:R1:W-:Y:S01]  /*272d0*/  STL [R1+0xdb4], R28 ;  /* 0x000db41c01007387 */ /* 0x0003e20000100800 */
[----:B------:R-:W-:-:S03]  /*272e0*/  IADD3.X R29, PT, PT, R29, UR7, RZ, P3, !PT ;  /* 0x000000071d1d7c10 */ /* 0x000fc60009ffe4ff */
[----:B------:R1:W-:Y:S04]  /*272f0*/  STL [R1+0xd98], R3 ;  /* 0x000d980301007387 */ /* 0x0003e80000100800 */
[----:B------:R1:W-:Y:S01]  /*27300*/  LDGSTS.E [R2+0xd80], desc[UR28][R4.64], P0 ;  /* 0x00d8000004027fae */ /* 0x0003e200081a101c */
[----:B------:R-:W-:-:S03]  /*27310*/  IADD3 R12, P0, PT, R12, UR13, RZ ;  /* 0x0000000d0c0c7c10 */ /* 0x000fc6000ff1e0ff */
[----:B------:R-:W4:Y:S01]  /*27320*/  LDL.LU R24, [R1+0xcf8] ;  /* 0x000cf80001187983 */ /* 0x000f220000300800 */
[----:B------:R-:W-:-:S03]  /*27330*/  IADD3 R8, P2, PT, R8, UR13, RZ ;  /* 0x0000000d08087c10 */ /* 0x000fc6000ff5e0ff */
[----:B------:R-:W-:Y:S01]  /*27340*/  STL [R1+0xd4c], R29 ;  /* 0x000d4c1d01007387 */ /* 0x000fe20000100800 */
[----:B-1----:R-:W-:Y:S01]  /*27350*/  MOV R4, R3 ;  /* 0x0000000300047202 */ /* 0x002fe20000000f00 */
[----:B------:R-:W-:Y:S02]  /*27360*/  IMAD.MOV.U32 R5, RZ, RZ, R29 ;  /* 0x000000ffff057224 */ /* 0x000fe400078e001d */
[----:B------:R-:W4:Y:S04]  /*27370*/  LDL.LU R28, [R1+0xd00] ;  /* 0x000d0000011c7983 */ /* 0x000f280000300800 */
[----:B------:R-:W4:Y:S01]  /*27380*/  LDL.LU R3, [R1+0xd0c] ;  /* 0x000d0c0001037983 */ /* 0x000f220000300800 */
        /* <DEDUP_REMOVED lines=28> */
[----:B---3--:R-:W-:Y:S02]  /*27550*/  IADD3 R21, P1, PT, R21, UR13, RZ ;  /* 0x0000000d15157c10 */ /* 0x008fe4000ff3e0ff */
[----:B------:R-:W-:Y:S01]  /*27560*/  ISETP.NE.U32.AND P0, PT, RZ, UR12, PT ;  /* 0x0000000cff007c0c */ /* 0x000fe2000bf05070 */
[----:B--2---:R-:W2:Y:S01]  /*27570*/  LDL.LU R16, [R1+0x2e8] ;  /* 0x0002e80001107983 */ /* 0x004ea20000300800 */
[----:B----4-:R-:W-:-:S03]  /*27580*/  IADD3 R13, P2, PT, R13, UR13, RZ ;  /* 0x0000000d0d0d7c10 */ /* 0x010fc6000ff5e0ff */
[----:B------:R-:W3:Y:S04]  /*27590*/  LDL.LU R9, [R1+0x2f0] ;  /* 0x0002f00001097983 */ /* 0x000ee80000300800 */
[----:B------:R-:W-:Y:S01]  /*275a0*/  STL [R1+0xcfc], R21 ;  /* 0x000cfc1501007387 */ /* 0x000fe20000100800 */
[----:B-1----:R-:W-:Y:S01]  /*275b0*/  IMAD.MOV.U32 R4, RZ, RZ, R21 ;  /* 0x000000ffff047224 */ /* 0x002fe200078e0015 */
[----:B------:R-:W-:-:S04]  /*275c0*/  IADD3.X R24, PT, PT, R24, UR7, RZ, P1, !PT ;  /* 0x0000000718187c10 */ /* 0x000fc80008ffe4ff */
[----:B------:R-:W-:Y:S01]  /*275d0*/  MOV R5, R24 ;  /* 0x0000001800057202 */ /* 0x000fe20000000f00 */
[----:B------:R1:W-:Y:S04]  /*275e0*/  STL [R1+0xcf8], R24 ;  /* 0x000cf81801007387 */ /* 0x0003e80000100800 */
[----:B------:R4:W-:Y:S01]  /*275f0*/  STL [R1+0xd04], R13 ;  /* 0x000d040d01007387 */ /* 0x0009e20000100800 */
[----:B------:R-:W-:-:S03]  /*27600*/  IADD3.X R28, PT, PT, R28, UR7, RZ, P2, !PT ;  /* 0x000000071c1c7c10 */ /* 0x000fc600097fe4ff */
[----:B------:R1:W-:Y:S01]  /*27610*/  LDGSTS.E [R2+0x1c00], desc[UR28][R4.64], P0 ;  /* 0x01c0000004027fae */ /* 0x0003e200081a101c */
[----:B------:R-:W-:-:S03]  /*27620*/  IADD3 R3, P1, PT, R3, UR13, RZ ;  /* 0x0000000d03037c10 */ /* 0x000fc6000ff3e0ff */
[----:B-1----:R-:W3:Y:S04]  /*27630*/  LDL.LU R24, [R1+0x2e4] ;  /* 0x0002e40001187983 */ /* 0x002ee80000300800 */
[----:B------:R-:W-:Y:S01]  /*27640*/  STL [R1+0xd00], R28 ;  /* 0x000d001c01007387 */ /* 0x000fe20000100800 */
[----:B------:R-:W-:-:S03]  /*27650*/  IMAD.MOV.U32 R4, RZ, RZ, R13 ;  /* 0x000000ffff047224 */ /* 0x000fc600078e000d */
[----:B------:R-:W3:Y:S01]  /*27660*/  LDL.LU R21, [R1+0x2ec] ;  /* 0x0002ec0001157983 */ /* 0x000ee20000300800 */
[----:B------:R-:W-:-:S03]  /*27670*/  IMAD.MOV.U32 R5, RZ, RZ, R28 ;  /* 0x000000ffff057224 */ /* 0x000fc600078e001c */
[----:B------:R1:W-:Y:S04]  /*27680*/  STL [R1+0xd0c], R3 ;  /* 0x000d0c0301007387 */ /* 0x0003e80000100800 */
[----:B------:R1:W-:Y:S01]  /*27690*/  LDGSTS.E [R2+0x1c80], desc[UR28][R4.64], P0 ;  /* 0x01c8000004027fae */ /* 0x0003e200081a101c */
[----:B------:R-:W-:-:S05]  /*276a0*/  IADD3.X R12, PT, PT, R12, UR7, RZ, P1, !PT ;  /* 0x000000070c0c7c10 */ /* 0x000fca0008ffe4ff */
[----:B------:R4:W-:Y:S04]  /*276b0*/  STL [R1+0xd08], R12 ;  /* 0x000d080c01007387 */ /* 0x0009e80000100800 */
[----:B----4-:R-:W4:Y:S01]  /*276c0*/  LDL.LU R13, [R1+0x2f4] ;  /* 0x0002f400010d7983 */ /* 0x010f220000300800 */
[----:B-1----:R-:W-:-:S03]  /*276d0*/  MOV R4, R3 ;  /* 0x0000000300047202 */ /* 0x002fc60000000f00 */
[----:B------:R-:W4:Y:S01]  /*276e0*/  LDL.LU R3, [R1+0x2f8] ;  /* 0x0002f80001037983 */ /* 0x000f220000300800 */
[----:B------:R-:W-:-:S03]  /*276f0*/  IMAD.MOV.U32 R5, RZ, RZ, R12 ;  /* 0x000000ffff057224 */ /* 0x000fc600078e000c */
[----:B------:R-:W4:Y:S01]  /*27700*/  LDL.LU R12, [R1+0x360] ;  /* 0x00036000010c7983 */ /* 0x000f220000300800 */
[----:B------:R-:W-:-:S03]  /*27710*/  IADD3 R17, P2, PT, R17, UR13, RZ ;  /* 0x0000000d11117c10 */ /* 0x000fc6000ff5e0ff */
[----:B------:R-:W4:Y:S01]  /*27720*/  LDL.LU R28, [R1+0x368] ;  /* 0x00036800011c7983 */ /* 0x000f220000300800 */
[----:B------:R-:W-:-:S03]  /*27730*/  IADD3 R8, P3, PT, R8, UR13, RZ ;  /* 0x0000000d08087c10 */ /* 0x000fc6000ff7e0ff */
[----:B------:R1:W-:Y:S04]  /*27740*/  STL [R1+0xd14], R17 ;  /* 0x000d141101007387 */ /* 0x0003e80000100800 */
[----:B------:R1:W-:Y:S02]  /*27750*/  LDGSTS.E [R2+0x1d00], desc[UR28][R4.64], P0 ;  /* 0x01d0000004027fae */ /* 0x0003e400081a101c */
[----:B-1----:R-:W-:Y:S01]  /*27760*/  IMAD.MOV.U32 R4, RZ, RZ, R17 ;  /* 0x000000ffff047224 */ /* 0x002fe200078e0011 */
[----:B------:R-:W-:-:S05]  /*27770*/  IADD3.X R29, PT, PT, R29, UR7, RZ, P2, !PT ;  /* 0x000000071d1d7c10 */ /* 0x000fca00097fe4ff */
[----:B------:R1:W-:Y:S04]  /*27780*/  STL [R1+0xd10], R29 ;  /* 0x000d101d01007387 */ /* 0x0003e80000100800 */
[----:B------:R1:W-:Y:S04]  /*27790*/  STL [R1+0x2e0], R8 ;  /* 0x0002e00801007387 */ /* 0x0003e80000100800 */
[----:B------:R-:W4:Y:S01]  /*277a0*/  LDL.LU R17, [R1+0x35c] ;  /* 0x00035c0001117983 */ /* 0x000f220000300800 */
[----:B------:R-:W-:-:S04]  /*277b0*/  UISETP.GT.AND UP1, UPT, UR15, 0x12, UPT ;  /* 0x000000120f00788c */ /* 0x000fc8000bf24270 */
[----:B------:R-:W-:-:S04]  /*277c0*/  USEL UR12, URZ, 0x4, !UP1 ;  /* 0x00000004ff0c7887 */ /* 0x000fc8000c800000 */
[----:B------:R-:W-:Y:S01]  /*277d0*/  USEL UR12, UR12, URZ, !UP0 ;  /* 0x000000ff0c0c7287 */ /* 0x000fe2000c000000 */
[----:B------:R-:W-:Y:S02]  /*277e0*/  IADD3.X R25, PT, PT, R25, UR7, RZ, P3, !PT ;  /* 0x0000000719197c10 */ /* 0x000fe40009ffe4ff */
[----:B------:R-:W-:-:S03]  /*277f0*/  MOV R5, R29 ;  /* 0x0000001d00057202 */ /* 0x000fc60000000f00 */
[----:B------:R-:W-:Y:S01]  /*27800*/  ISETP.NE.U32.AND P1, PT, RZ, UR12, PT ;  /* 0x0000000cff007c0c */ /* 0x000fe2000bf25070 */
[----:B------:R-:W-:Y:S04]  /*27810*/  STL [R1+0x2dc], R25 ;  /* 0x0002dc1901007387 */ /* 0x000fe80000100800 */
[----:B------:R3:W-:Y:S01]  /*27820*/  LDGSTS.E [R2+0x1d80], desc[UR28][R4.64], P0 ;  /* 0x01d8000004027fae */ /* 0x0007e200081a101c */
[----:B--2---:R-:W-:-:S03]  /*27830*/  IADD3 R16, P0, PT, R16, UR13, RZ ;  /* 0x0000000d10107c10 */ /* 0x004fc6000ff1e0ff */
[----:B-1----:R-:W2:Y:S01]  /*27840*/  LDL.LU R29, [R1+0x364] ;  /* 0x00036400011d7983 */ /* 0x002ea20000300800 */
[----:B---3--:R-:W-:Y:S01]  /*27850*/  IADD3 R9, P2, PT, R9, UR13, RZ ;  /* 0x0000000d09097c10 */ /* 0x008fe2000ff5e0ff */
[----:B------:R-:W-:Y:S02]  /*27860*/  IMAD.MOV.U32 R4, RZ, RZ, R8 ;  /* 0x000000ffff047224 */ /* 0x000fe400078e0008 */
[----:B------:R-:W-:Y:S01]  /*27870*/  IMAD.MOV.U32 R5, RZ, RZ, R25 ;  /* 0x000000ffff057224 */ /* 0x000fe200078e0019 */
[----:B------:R-:W3:Y:S04]  /*27880*/  LDL.LU R8, [R1+0x370] ;  /* 0x0003700001087983 */ /* 0x000ee80000300800 */
[----:B------:R1:W-:Y:S04]  /*27890*/  STL [R1+0x2e8], R16 ;  /* 0x0002e81001007387 */ /* 0x0003e80000100800 */
[----:B------:R1:W-:Y:S02]  /*278a0*/  LDGSTS.E [R2+0x2400], desc[UR28][R4.64], P1 ;  /* 0x0240000004027fae */ /* 0x0003e400089a101c */
[----:B-1----:R-:W-:-:S02]  /*278b0*/  MOV R4, R16 ;  /* 0x0000001000047202 */ /* 0x002fc40000000f00 */
[----:B------:R-:W-:-:S05]  /*278c0*/  IADD3.X R24, PT, PT, R24, UR7, RZ, P0, !PT ;  /* 0x0000000718187c10 */ /* 0x000fca00087fe4ff */
[----:B------:R1:W-:Y:S01]  /*278d0*/  STL [R1+0x2e4], R24 ;  /* 0x0002e41801007387 */ /* 0x0003e20000100800 */
[----:B------:R-:W-:-:S03]  /*278e0*/  IMAD.MOV.U32 R5, RZ, RZ, R24 ;  /* 0x000000ffff057224 */ /* 0x000fc600078e0018 */
[----:B------:R-:W-:Y:S01]  /*278f0*/  STL [R1+0x2f0], R9 ;  /* 0x0002f00901007387 */ /* 0x000fe20000100800 */
[----:B------:R-:W-:-:S03]  /*27900*/  IADD3.X R21, PT, PT, R21, UR7, RZ, P2, !PT ;  /* 0x0000000715157c10 */ /* 0x000fc600097fe4ff */
[----:B------:R-:W3:Y:S04]  /*27910*/  LDL.LU R16, [R1+0x36c] ;  /* 0x00036c0001107983 */ /* 0x000ee80000300800 */
[----:B------:R1:W-:Y:S04]  /*27920*/  LDGSTS.E [R2+0x2480], desc[UR28][R4.64], P1 ;  /* 0x0248000004027fae */ /* 0x0003e800089a101c */
[----:B------:R4:W-:Y:S04]  /*27930*/  STL [R1+0x2ec], R21 ;  /* 0x0002ec1501007387 */ /* 0x0009e80000100800 */
[----:B------:R-:W3:Y:S01]  /*27940*/  LDL.LU R25, [R1+0x374] ;  /* 0x0003740001197983 */ /* 0x000ee20000300800 */
[----:B-1----:R-:W-:Y:S01]  /*27950*/  IMAD.MOV.U32 R4, RZ, RZ, R9 ;  /* 0x000000ffff047224 */ /* 0x002fe200078e0009 */
[----:B----4-:R-:W-:-:S02]  /*27960*/  IADD3 R3, P0, PT, R3, UR13, RZ ;  /* 0x0000000d03037c10 */ /* 0x010fc4000ff1e0ff */
[----:B------:R-:W4:Y:S01]  /*27970*/  LDL.LU R24, [R1+0x378] ;  /* 0x0003780001187983 */ /* 0x000f220000300800 */
[----:B------:R-:W-:Y:S02]  /*27980*/  MOV R5, R21 ;  /* 0x0000001500057202 */ /* 0x000fe40000000f00 */
[----:B------:R-:W-:Y:S01]  /*27990*/  IADD3.X R13, PT, PT, R13, UR7, RZ, P0, !PT ;  /* 0x000000070d0d7c10 */ /* 0x000fe200087fe4ff */
[----:B------:R-:W4:Y:S04]  /*279a0*/  LDL.LU R21, [R1+0x3dc] ;  /* 0x0003dc0001157983 */ /* 0x000f280000300800 */
[----:B------:R1:W-:Y:S04]  /*279b0*/  LDGSTS.E [R2+0x2500], desc[UR28][R4.64], P1 ;  /* 0x0250000004027fae */ /* 0x0003e800089a101c */
[----:B------:R-:W4:Y:S01]  /*279c0*/  LDL.LU R9, [R1+0x3e0] ;  /* 0x0003e00001097983 */ /* 0x000f220000300800 */
[----:B-1----:R-:W-:-:S02]  /*279d0*/  IMAD.MOV.U32 R4, RZ, RZ, R3 ;  /* 0x000000ffff047224 */ /* 0x002fc400078e0003 */
[----:B------:R-:W-:-:S05]  /*279e0*/  IMAD.MOV.U32 R5, RZ, RZ, R13 ;  /* 0x000000ffff057224 */ /* 0x000fca00078e000d */
[----:B------:R1:W-:Y:S01]  /*279f0*/  LDGSTS.E [R2+0x2580], desc[UR28][R4.64], P1 ;  /* 0x0258000004027fae */ /* 0x0003e200089a101c */
[----:B------:R-:W-:Y:S02]  /*27a00*/  IADD3 R12, P1, PT, R12, UR13, RZ ;  /* 0x0000000d0c0c7c10 */ /* 0x000fe4000ff3e0ff */
[----:B------:R-:W-:Y:S01]  /*27a10*/  IADD3 R28, P2, PT, R28, UR13, RZ ;  /* 0x0000000d1c1c7c10 */ /* 0x000fe2000ff5e0ff */
[----:B------:R-:W-:Y:S04]  /*27a20*/  STL [R1+0x2f8], R3 ;  /* 0x0002f80301007387 */ /* 0x000fe80000100800 */
[----:B------:R1:W-:Y:S04]  /*27a30*/  STL [R1+0x2f4], R13 ;  /* 0x0002f40d01007387 */ /* 0x0003e80000100800 */
[----:B-1----:R-:W4:Y:S04]  /*27a40*/  LDL.LU R13, [R1+0x3e8] ;  /* 0x0003e800010d7983 */ /* 0x002f280000300800 */
[----:B------:R-:W4:Y:S04]  /*27a50*/  LDL.LU R3, [R1+0x3f0] ;  /* 0x0003f00001037983 */ /* 0x000f280000300800 */
[----:B------:R-:W-:Y:S01]  /*27a60*/  STL [R1+0x360], R12 ;  /* 0x0003600c01007387 */ /* 0x000fe20000100800 */
[----:B------:R-:W-:-:S05]  /*27a70*/  IADD3.X R17, PT, PT, R17, UR7, RZ, P1, !PT ;  /* 0x0000000711117c10 */ /* 0x000fca0008ffe4ff */
[----:B------:R1:W-:Y:S01]  /*27a80*/  STL [R1+0x35c], R17 ;  /* 0x00035c1101007387 */ /* 0x0003e20000100800 */
[----:B------:R-:W-:-:S03]  /*27a90*/  IMAD.MOV.U32 R5, RZ, RZ, R17 ;  /* 0x000000ffff057224 */ /* 0x000fc600078e0011 */
[----:B------:R-:W-:Y:S04]  /*27aa0*/  STL [R1+0x368], R28 ;  /* 0x0003681c01007387 */ /* 0x000fe80000100800 */
[----:B-1----:R-:W4:Y:S01]  /*27ab0*/  LDL.LU R17, [R1+0x3e4] ;  /* 0x0003e40001117983 */ /* 0x002f220000300800 */
[----:B------:R-:W-:-:S04]  /*27ac0*/  UISETP.GT.AND UP1, UPT, UR15, 0x16, UPT ;  /* 0x000000160f00788c */ /* 0x000fc8000bf24270 */
[----:B------:R-:W-:-:S04]  /*27ad0*/  USEL UR12, URZ, 0x4, !UP1 ;  /* 0x00000004ff0c7887 */ /* 0x000fc8000c800000 */
[----:B------:R-:W-:Y:S01]  /*27ae0*/  USEL UR12, UR12, URZ, !UP0 ;  /* 0x000000ff0c0c7287 */ /* 0x000fe2000c000000 */
[----:B--2---:R-:W-:-:S05]  /*27af0*/  IADD3.X R29, PT, PT, R29, UR7, RZ, P2, !PT ;  /* 0x000000071d1d7c10 */ /* 0x004fca00097fe4ff */
[----:B------:R-:W-:Y:S01]  /*27b00*/  ISETP.NE.U32.AND P0, PT, RZ, UR12, PT ;  /* 0x0000000cff007c0c */ /* 0x000fe2000bf05070 */
[----:B------:R-:W-:Y:S01]  /*27b10*/  STL [R1+0x364], R29 ;  /* 0x0003641d01007387 */ /* 0x000fe20000100800 */
[----:B------:R-:W-:-:S03]  /*27b20*/  MOV R4, R12 ;  /* 0x0000000c00047202 */ /* 0x000fc60000000f00 */
[----:B------:R-:W2:Y:S01]  /*27b30*/  LDL.LU R12, [R1+0x3ec] ;  /* 0x0003ec00010c7983 */ /* 0x000ea20000300800 */
[----:B---3--:R-:W-:-:S07]  /*27b40*/  IADD3 R8, P1, PT, R8, UR13, RZ ;  /* 0x0000000d08087c10 */ /* 0x008fce000ff3e0ff */
[----:B------:R1:W-:Y:S04]  /*27b50*/  LDGSTS.E [R2+0x2c00], desc[UR28][R4.64], P0 ;  /* 0x02c0000004027fae */ /* 0x0003e800081a101c */
[----:B------:R-:W-:Y:S01]  /*27b60*/  STL [R1+0x370], R8 ;  /* 0x0003700801007387 */ /* 0x000fe20000100800 */
[----:B-1----:R-:W-:Y:S01]  /*27b70*/  IMAD.MOV.U32 R4, RZ, RZ, R28 ;  /* 0x000000ffff047224 */ /* 0x002fe200078e001c */
[----:B------:R-:W-:Y:S01]  /*27b80*/  MOV R5, R29 ;  /* 0x0000001d00057202 */ /* 0x000fe20000000f00 */
[----:B------:R-:W-:-:S04]  /*27b90*/  UISETP.GT.AND UP1, UPT, UR15, 0x1a, UPT ;  /* 0x0000001a0f00788c */ /* 0x000fc8000bf24270 */
[----:B------:R1:W-:Y:S01]  /*27ba0*/  LDGSTS.E [R2+0x2c80], desc[UR28][R4.64], P0 ;  /* 0x02c8000004027fae */ /* 0x0003e200081a101c */
[----:B------:R-:W-:Y:S01]  /*27bb0*/  USEL UR12, URZ, 0x4, !UP1 ;  /* 0x00000004ff0c7887 */ /* 0x000fe2000c800000 */
[----:B------:R-:W-:Y:S01]  /*27bc0*/  IADD3.X R16, PT, PT, R16, UR7, RZ, P1, !PT ;  /* 0x0000000710107c10 */ /* 0x000fe20008ffe4ff */
[----:B-1----:R-:W-:-:S04]  /*27bd0*/  IMAD.MOV.U32 R4, RZ, RZ, R8 ;  /* 0x000000ffff047224 */ /* 0x002fc800078e0008 */
[----:B------:R1:W-:Y:S01]  /*27be0*/  STL [R1+0x36c], R16 ;  /* 0x00036c1001007387 */ /* 0x0003e20000100800 */
[----:B------:R-:W-:Y:S01]  /*27bf0*/  IMAD.MOV.U32 R5, RZ, RZ, R16 ;  /* 0x000000ffff057224 */ /* 0x000fe200078e0010 */
[----:B------:R-:W-:-:S04]  /*27c00*/  USEL UR12, UR12, URZ, !UP0 ;  /* 0x000000ff0c0c7287 */ /* 0x000fc8000c000000 */
[----:B------:R3:W-:Y:S04]  /*27c10*/  LDGSTS.E [R2+0x2d00], desc[UR28][R4.64], P0 ;  /* 0x02d0000004027fae */ /* 0x0007e800081a101c */
[----:B-1----:R-:W2:Y:S04]  /*27c20*/  LDL.LU R16, [R1+0x3f4] ;  /* 0x0003f40001107983 */ /* 0x002ea80000300800 */
[----:B------:R-:W2:Y:S01]  /*27c30*/  LDL.LU R8, [R1+0x3f8] ;  /* 0x0003f80001087983 */ /* 0x000ea20000300800 */
[----:B----4-:R-:W-:-:S04]  /*27c40*/  IADD3 R24, P2, PT, R24, UR13, RZ ;  /* 0x0000000d18187c10 */ /* 0x010fc8000ff5e0ff */
[----:B------:R-:W-:Y:S01]  /*27c50*/  IADD3.X R25, PT, PT, R25, UR7, RZ, P2, !PT ;  /* 0x0000000719197c10 */ /* 0x000fe200097fe4ff */
[----:B------:R-:W-:Y:S01]  /*27c60*/  STL [R1+0x378], R24 ;  /* 0x0003781801007387 */ /* 0x000fe20000100800 */
[----:B---3--:R-:W-:Y:S02]  /*27c70*/  MOV R4, R24 ;  /* 0x0000001800047202 */ /* 0x008fe40000000f00 */
[----:B------:R-:W-:Y:S01]  /*27c80*/  IADD3 R9, P3, PT, R9, UR13, RZ ;  /* 0x0000000d09097c10 */ /* 0x000fe2000ff7e0ff */
[----:B------:R-:W-:Y:S01]  /*27c90*/  STL [R1+0x374], R25 ;  /* 0x0003741901007387 */ /* 0x000fe20000100800 */
[----:B------:R-:W-:Y:S02]  /*27ca0*/  IMAD.MOV.U32 R5, RZ, RZ, R25 ;  /* 0x000000ffff057224 */ /* 0x000fe400078e0019 */
[----:B------:R-:W-:Y:S01]  /*27cb0*/  IADD3.X R21, PT, PT, R21, UR7, RZ, P3, !PT ;  /* 0x0000000715157c10 */ /* 0x000fe20009ffe4ff */
[----:B------:R1:W-:Y:S01]  /*27cc0*/  STL [R1+0x3e0], R9 ;  /* 0x0003e00901007387 */ /* 0x0003e20000100800 */
[----:B------:R-:W-:-:S03]  /*27cd0*/  ISETP.NE.U32.AND P1, PT, RZ, UR12, PT ;  /* 0x0000000cff007c0c */ /* 0x000fc6000bf25070 */
[----:B------:R-:W3:Y:S04]  /*27ce0*/  LDL.LU R196, [R1+0x460] ;  /* 0x0004600001c47983 */ /* 0x000ee80000300800 */
[----:B------:R-:W-:Y:S04]  /*27cf0*/  STL [R1+0x3dc], R21 ;  /* 0x0003dc1501007387 */ /* 0x000fe80000100800 */
[----:B------:R-:W4:Y:S04]  /*27d00*/  LDL.LU R28, [R1+0x468] ;  /* 0x00046800011c7983 */ /* 0x000f280000300800 */
[----:B------:R1:W-:Y:S04]  /*27d10*/  LDGSTS.E [R2+0x2d80], desc[UR28][R4.64], P0 ;  /* 0x02d8000004027fae */ /* 0x0003e800081a101c */
[----:B------:R-:W4:Y:S04]  /*27d20*/  LDL.LU R197, [R1+0x45c] ;  /* 0x00045c0001c57983 */ /* 0x000f280000300800 */
[----:B------:R-:W4:Y:S01]  /*27d30*/  LDL.LU R29, [R1+0x464] ;  /* 0x00046400011d7983 */ /* 0x000f220000300800 */
[----:B------:R-:W-:Y:S01]  /*27d40*/  IADD3 R13, P0, PT, R13, UR13, RZ ;  /* 0x0000000d0d0d7c10 */ /* 0x000fe2000ff1e0ff */
[----:B-1----:R-:W-:Y:S01]  /*27d50*/  IMAD.MOV.U32 R4, RZ, RZ, R9 ;  /* 0x000000ffff047224 */ /* 0x002fe200078e0009 */
[----:B------:R-:W-:Y:S01]  /*27d60*/  MOV R5, R21 ;  /* 0x0000001500057202 */ /* 0x000fe20000000f00 */
[----:B------:R-:W4:Y:S01]  /*27d70*/  LDL.LU R9, [R1+0x470] ;  /* 0x0004700001097983 */ /* 0x000f220000300800 */
[----:B------:R-:W-:-:S03]  /*27d80*/  IADD3 R3, P2, PT, R3, UR13, RZ ;  /* 0x0000000d03037c10 */ /* 0x000fc6000ff5e0ff */
[----:B------:R1:W-:Y:S04]  /*27d90*/  STL [R1+0x3e8], R13 ;  /* 0x0003e80d01007387 */ /* 0x0003e80000100800 */
[----:B------:R1:W-:Y:S02]  /*27da0*/  LDGSTS.E [R2+0x3400], desc[UR28][R4.64], P1 ;  /* 0x0340000004027fae */ /* 0x0003e400089a101c */
[----:B-1----:R-:W-:Y:S01]  /*27db0*/  IMAD.MOV.U32 R4, RZ, RZ, R13 ;  /* 0x000000ffff047224 */ /* 0x002fe200078e000d */
[----:B------:R-:W-:-:S05]  /*27dc0*/  IADD3.X R17, PT, PT, R17, UR7, RZ, P0, !PT ;  /* 0x0000000711117c10 */ /* 0x000fca00087fe4ff */
[----:B------:R-:W-:Y:S04]  /*27dd0*/  STL [R1+0x3e4], R17 ;  /* 0x0003e41101007387 */ /* 0x000fe80000100800 */
[----:B------:R1:W-:Y:S04]  /*27de0*/  STL [R1+0x3f0], R3 ;  /* 0x0003f00301007387 */ /* 0x0003e80000100800 */
[----:B------:R-:W4:Y:S01]  /*27df0*/  LDL.LU R13, [R1+0x46c] ;  /* 0x00046c00010d7983 */ /* 0x000f220000300800 */
[----:B------:R-:W-:-:S05]  /*27e00*/  IMAD.MOV.U32 R5, RZ, RZ, R17 ;  /* 0x000000ffff057224 */ /* 0x000fca00078e0011 */
[----:B------:R1:W-:Y:S01]  /*27e10*/  LDGSTS.E [R2+0x3480], desc[UR28][R4.64], P1 ;  /* 0x0348000004027fae */ /* 0x0003e200089a101c */
[----:B--2---:R-:W-:-:S05]  /*27e20*/  IADD3.X R12, PT, PT, R12, UR7, RZ, P2, !PT ;  /* 0x000000070c0c7c10 */ /* 0x004fca00097fe4ff */
[----:B------:R2:W-:Y:S04]  /*27e30*/  STL [R1+0x3ec], R12 ;  /* 0x0003ec0c01007387 */ /* 0x0005e80000100800 */
[----:B------:R-:W4:Y:S01]  /*27e40*/  LDL.LU R25, [R1+0x474] ;  /* 0x0004740001197983 */ /* 0x000f220000300800 */
[----:B-1----:R-:W-:-:S03]  /*27e50*/  MOV R4, R3 ;  /* 0x0000000300047202 */ /* 0x002fc60000000f00 */
[----:B------:R-:W4:Y:S01]  /*27e60*/  LDL.LU R3, [R1+0x478] ;  /* 0x0004780001037983 */ /* 0x000f220000300800 */
[----:B------:R-:W-:-:S03]  /*27e70*/  IMAD.MOV.U32 R5, RZ, RZ, R12 ;  /* 0x000000ffff057224 */ /* 0x000fc600078e000c */
[----:B------:R-:W4:Y:S01]  /*27e80*/  LDL.LU R24, [R1+0x4dc] ;  /* 0x0004dc0001187983 */ /* 0x000f220000300800 */
[----:B------:R-:W-:-:S03]  /*27e90*/  UISETP.GT.AND UP1, UPT, UR15, 0x1e, UPT ;  /* 0x0000001e0f00788c */ /* 0x000fc6000bf24270 */
[----:B--2---:R-:W2:Y:S01]  /*27ea0*/  LDL.LU R12, [R1+0x4e0] ;  /* 0x0004e000010c7983 */ /* 0x004ea20000300800 */
[----:B------:R-:W-:-:S03]  /*27eb0*/  USEL UR12, URZ, 0x4, !UP1 ;  /* 0x00000004ff0c7887 */ /* 0x000fc6000c800000 */
[----:B------:R1:W-:Y:S01]  /*27ec0*/  LDGSTS.E [R2+0x3500], desc[UR28][R4.64], P1 ;  /* 0x0350000004027fae */ /* 0x0003e200089a101c */
[----:B------:R-:W-:Y:S01]  /*27ed0*/  USEL UR12, UR12, URZ, !UP0 ;  /* 0x000000ff0c0c7287 */ /* 0x000fe2000c000000 */
[----:B------:R-:W-:-:S04]  /*27ee0*/  IADD3 R8, P0, PT, R8, UR13, RZ ;  /* 0x0000000d08087c10 */ /* 0x000fc8000ff1e0ff */
[----:B------:R-:W-:Y:S01]  /*27ef0*/  IADD3.X R16, PT, PT, R16, UR7, RZ, P0, !PT ;  /* 0x0000000710107c10 */ /* 0x000fe200087fe4ff */
[----:B-1----:R-:W-:-:S03]  /*27f00*/  IMAD.MOV.U32 R4, RZ, RZ, R8 ;  /* 0x000000ffff047224 */ /* 0x002fc600078e0008 */
[----:B------:R-:W-:Y:S01]  /*27f10*/  MOV R5, R16 ;  /* 0x0000001000057202 */ /* 0x000fe20000000f00 */
[----:B------:R-:W-:Y:S01]  /*27f20*/  STL [R1+0x3f8], R8 ;  /* 0x0003f80801007387 */ /* 0x000fe20000100800 */
[----:B------:R-:W-:-:S03]  /*27f30*/  ISETP.NE.U32.AND P0, PT, RZ, UR12, PT ;  /* 0x0000000cff007c0c */ /* 0x000fc6000bf05070 */
[----:B------:R1:W-:Y:S04]  /*27f40*/  LDGSTS.E [R2+0x3580], desc[UR28][R4.64], P1 ;  /* 0x0358000004027fae */ /* 0x0003e800089a101c */
[----:B------:R1:W-:Y:S04]  /*27f50*/  STL [R1+0x3f4], R16 ;  /* 0x0003f41001007387 */ /* 0x0003e80000100800 */
[----:B------:R-:W2:Y:S01]  /*27f60*/  LDL.LU R21, [R1+0x4e4] ;  /* 0x0004e40001157983 */ /* 0x000ea20000300800 */
[----:B---3--:R-:W-:-:S03]  /*27f70*/  IADD3 R196, P1, PT, R196, UR13, RZ ;  /* 0x0000000dc4c47c10 */ /* 0x008fc6000ff3e0ff */
[----:B------:R-:W3:Y:S02]  /*27f80*/  LDL.LU R17, [R1+0x4e8] ;  /* 0x0004e80001117983 */ /* 0x000ee40000300800 */
[----:B-1----:R-:W-:Y:S02]  /*27f90*/  IMAD.MOV.U32 R4, RZ, RZ, R196 ;  /* 0x000000ffff047224 */ /* 0x002fe400078e00c4 */
[----:B------:R-:W3:Y:S01]  /*27fa0*/  LDL.LU R16, [R1+0x4ec] ;  /* 0x0004ec0001107983 */ /* 0x000ee20000300800 */
[----:B----4-:R-:W-:-:S03]  /*27fb0*/  IADD3 R28, P2, PT, R28, UR13, RZ ;  /* 0x0000000d1c1c7c10 */ /* 0x010fc6000ff5e0ff */
[----:B------:R-:W4:Y:S01]  /*27fc0*/  LDL.LU R8, [R1+0x4f0] ;  /* 0x0004f00001087983 */ /* 0x000f220000300800 */
[----:B------:R-:W-:Y:S02]  /*27fd0*/  IADD3.X R197, PT, PT, R197, UR7, RZ, P1, !PT ;  /* 0x00000007c5c57c10 */ /* 0x000fe40008ffe4ff */
[----:B------:R-:W-:-:S03]  /*27fe0*/  IADD3.X R29, PT, PT, R29, UR7, RZ, P2, !PT ;  /* 0x000000071d1d7c10 */ /* 0x000fc600097fe4ff */
[----:B------:R-:W-:Y:S01]  /*27ff0*/  IMAD.MOV.U32 R5, RZ, RZ, R197 ;  /* 0x000000ffff057224 */ /* 0x000fe200078e00c5 */
[----:B------:R-:W-:Y:S04]  /*28000*/  STL [R1+0x460], R196 ;  /* 0x000460c401007387 */ /* 0x000fe80000100800 */
[----:B------:R1:W-:Y:S01]  /*28010*/  LDGSTS.E [R2+0x3c00], desc[UR28][R4.64], P0 ;  /* 0x03c0000004027fae */ /* 0x0003e200081a101c */
[----:B------:R-:W-:-:S03]  /*28020*/  IADD3 R9, P1, PT, R9, UR13, RZ ;  /* 0x0000000d09097c10 */ /* 0x000fc6000ff3e0ff */
[----:B------:R-:W-:Y:S04]  /*28030*/  STL [R1+0x45c], R197 ;  /* 0x00045cc501007387 */ /* 0x000fe80000100800 */
[----:B------:R-:W-:Y:S01]  /*28040*/  STL [R1+0x468], R28 ;  /* 0x0004681c01007387 */ /* 0x000fe20000100800 */
[----:B-1----:R-:W-:Y:S01]  /*28050*/  MOV R4, R28 ;  /* 0x0000001c00047202 */ /* 0x002fe20000000f00 */
[----:B------:R-:W-:Y:S02]  /*28060*/  IMAD.MOV.U32 R5, RZ, RZ, R29 ;  /* 0x000000ffff057224 */ /* 0x000fe400078e001d */
        /* <DEDUP_REMOVED lines=9> */
[----:B-1----:R-:W4:Y:S04]  /*28100*/  LDL.LU R13, [R1+0x4f4] ;  /* 0x0004f400010d7983 */ /* 0x002f280000300800 */
[----:B------:R-:W4:Y:S01]  /*28110*/  LDL.LU R9, [R1+0x4f8] ;  /* 0x0004f80001097983 */ /* 0x000f220000300800 */
[----:B------:R-:W-:-:S04]  /*28120*/  IADD3 R3, P2, PT, R3, UR13, RZ ;  /* 0x0000000d03037c10 */ /* 0x000fc8000ff5e0ff */
[----:B------:R-:W-:Y:S02]  /*28130*/  IADD3.X R25, PT, PT, R25, UR7, RZ, P2, !PT ;  /* 0x0000000719197c10 */ /* 0x000fe400097fe4ff */
[----:B--2---:R-:W-:Y:S01]  /*28140*/  IADD3 R12, P3, PT, R12, UR13, RZ ;  /* 0x0000000d0c0c7c10 */ /* 0x004fe2000ff7e0ff */
[----:B------:R-:W-:Y:S01]  /*28150*/  USEL UR12, URZ, 0x4, !UP1 ;  /* 0x00000004ff0c7887 */ /* 0x000fe2000c800000 */
[----:B------:R1:W-:Y:S02]  /*28160*/  STL [R1+0x478], R3 ;  /* 0x0004780301007387 */ /* 0x0003e40000100800 */
[----:B------:R-:W-:Y:S02]  /*28170*/  IADD3.X R24, PT, PT, R24, UR7, RZ, P3, !PT ;  /* 0x0000000718187c10 */ /* 0x000fe40009ffe4ff */
[----:B------:R-:W-:Y:S01]  /*28180*/  STL [R1+0x474], R25 ;  /* 0x0004741901007387 */ /* 0x000fe20000100800 */
[----:B------:R-:W-:-:S03]  /*28190*/  USEL UR12, UR12, URZ, !UP0 ;  /* 0x000000ff0c0c7287 */ /* 0x000fc6000c000000 */
[----:B------:R2:W-:Y:S01]  /*281a0*/  STL [R1+0x4e0], R12 ;  /* 0x0004e00c01007387 */ /* 0x0005e20000100800 */
[----:B------:R-:W-:-:S03]  /*281b0*/  IMAD.MOV.U32 R4, RZ, RZ, R3 ;  /* 0x000000ffff047224 */ /* 0x000fc600078e0003 */
[----:B------:R-:W4:Y:S01]  /*281c0*/  LDL.LU R196, [R1+0x560] ;  /* 0x0005600001c47983 */ /* 0x000f220000300800 */
[----:B------:R-:W-:-:S03]  /*281d0*/  IMAD.MOV.U32 R5, RZ, RZ, R25 ;  /* 0x000000ffff057224 */ /* 0x000fc600078e0019 */
[----:B------:R2:W-:Y:S04]  /*281e0*/  STL [R1+0x4dc], R24 ;  /* 0x0004dc1801007387 */ /* 0x0005e80000100800 */
[----:B-1----:R-:W4:Y:S01]  /*281f0*/  LDL.LU R3, [R1+0x568] ;  /* 0x0005680001037983 */ /* 0x002f220000300800 */
[----:B------:R-:W-:-:S03]  /*28200*/  ISETP.NE.U32.AND P1, PT, RZ, UR12, PT ;  /* 0x0000000cff007c0c */ /* 0x000fc6000bf25070 */
[----:B------:R-:W4:Y:S04]  /*28210*/  LDL.LU R197, [R1+0x55c] ;  /* 0x00055c0001c57983 */ /* 0x000f280000300800 */
[----:B------:R1:W-:Y:S02]  /*28220*/  LDGSTS.E [R2+0x3d80], desc[UR28][R4.64], P0 ;  /* 0x03d8000004027fae */ /* 0x0003e400081a101c */
[----:B-1----:R-:W-:Y:S02]  /*28230*/  MOV R4, R12 ;  /* 0x0000000c00047202 */ /* 0x002fe40000000f00 */
[----:B--2---:R-:W2:Y:S01]  /*28240*/  LDL.LU R12, [R1+0x564] ;  /* 0x00056400010c7983 */ /* 0x004ea20000300800 */
[----:B------:R-:W-:-:S05]  /*28250*/  IMAD.MOV.U32 R5, RZ, RZ, R24 ;  /* 0x000000ffff057224 */ /* 0x000fca00078e0018 */
[----:B------:R1:W-:Y:S01]  /*28260*/  LDGSTS.E [R2+0x4400], desc[UR28][R4.64], P1 ;  /* 0x0440000004027fae */ /* 0x0003e200089a101c */
[----:B---3--:R-:W-:-:S04]  /*28270*/  IADD3 R17, P0, PT, R17, UR13, RZ ;  /* 0x0000000d11117c10 */ /* 0x008fc8000ff1e0ff */
[----:B------:R-:W-:Y:S01]  /*28280*/  IADD3.X R21, PT, PT, R21, UR7, RZ, P0, !PT ;  /* 0x0000000715157c10 */ /* 0x000fe200087fe4ff */
[----:B------:R-:W-:Y:S01]  /*28290*/  STL [R1+0x4e8], R17 ;  /* 0x0004e81101007387 */ /* 0x000fe20000100800 */
[----:B----4-:R-:W-:-:S03]  /*282a0*/  IADD3 R8, P2, PT, R8, UR13, RZ ;  /* 0x0000000d08087c10 */ /* 0x010fc6000ff5e0ff */
[----:B------:R-:W-:Y:S01]  /*282b0*/  STL [R1+0x4e4], R21 ;  /* 0x0004e41501007387 */ /* 0x000fe20000100800 */
[----:B-1----:R-:W-:Y:S01]  /*282c0*/  IMAD.MOV.U32 R4, RZ, RZ, R17 ;  /* 0x000000ffff047224 */ /* 0x002fe200078e0011 */
[----:B------:R-:W-:Y:S02]  /*282d0*/  MOV R5, R21 ;  /* 0x0000001500057202 */ /* 0x000fe40000000f00 */
[----:B------:R-:W-:Y:S01]  /*282e0*/  IADD3.X R16, PT, PT, R16, UR7, RZ, P2, !PT ;  /* 0x0000000710107c10 */ /* 0x000fe200097fe4ff */
[----:B------:R1:W-:Y:S04]  /*282f0*/  STL [R1+0x4f0], R8 ;  /* 0x0004f00801007387 */ /* 0x0003e80000100800 */
[----:B------:R-:W3:Y:S04]  /*28300*/  LDL.LU R28, [R1+0x570] ;  /* 0x00057000011c7983 */ /* 0x000ee80000300800 */
[----:B------:R-:W-:Y:S04]  /*28310*/  STL [R1+0x4ec], R16 ;  /* 0x0004ec1001007387 */ /* 0x000fe80000100800 */
[----:B------:R4:W-:Y:S04]  /*28320*/  LDGSTS.E [R2+0x4480], desc[UR28][R4.64], P1 ;  /* 0x0448000004027fae */ /* 0x0009e800089a101c */
[----:B------:R-:W3:Y:S04]  /*28330*/  LDL.LU R29, [R1+0x56c] ;  /* 0x00056c00011d7983 */ /* 0x000ee80000300800 */
[----:B------:R-:W3:Y:S01]  /*28340*/  LDL.LU R24, [R1+0x574] ;  /* 0x0005740001187983 */ /* 0x000ee20000300800 */
[----:B----4-:R-:W-:-:S03]  /*28350*/  IMAD.MOV.U32 R4, RZ, RZ, R8 ;  /* 0x000000ffff047224 */ /* 0x010fc600078e0008 */
[----:B-1----:R-:W4:Y:S01]  /*28360*/  LDL.LU R8, [R1+0x578] ;  /* 0x0005780001087983 */ /* 0x002f220000300800 */
[----:B------:R-:W-:-:S03]  /*28370*/  IMAD.MOV.U32 R5, RZ, RZ, R16 ;  /* 0x000000ffff057224 */ /* 0x000fc600078e0010 */
[----:B------:R-:W4:Y:S04]  /*28380*/  LDL.LU R25, [R1+0x5dc] ;  /* 0x0005dc0001197983 */ /* 0x000f280000300800 */
[----:B------:R-:W4:Y:S04]  /*28390*/  LDL.LU R21, [R1+0x5e0] ;  /* 0x0005e00001157983 */ /* 0x000f280000300800 */
[----:B------:R1:W-:Y:S01]  /*283a0*/  LDGSTS.E [R2+0x4500], desc[UR28][R4.64], P1 ;  /* 0x0450000004027fae */ /* 0x0003e200089a101c */
[----:B------:R-:W-:-:S04]  /*283b0*/  IADD3 R9, P0, PT, R9, UR13, RZ ;  /* 0x0000000d09097c10 */ /* 0x000fc8000ff1e0ff */
[----:B------:R-:W-:Y:S01]  /*283c0*/  IADD3.X R13, PT, PT, R13, UR7, RZ, P0, !PT ;  /* 0x000000070d0d7c10 */ /* 0x000fe200087fe4ff */
[----:B------:R1:W-:Y:S02]  /*283d0*/  STL [R1+0x4f8], R9 ;  /* 0x0004f80901007387 */ /* 0x0003e40000100800 */
[----:B-1----:R-:W-:Y:S02]  /*283e0*/  MOV R4, R9 ;  /* 0x0000000900047202 */ /* 0x002fe40000000f00 */
[----:B------:R1:W-:Y:S04]  /*283f0*/  STL [R1+0x4f4], R13 ;  /* 0x0004f40d01007387 */ /* 0x0003e80000100800 */
[----:B------:R-:W4:Y:S04]  /*28400*/  LDL.LU R17, [R1+0x5e4] ;  /* 0x0005e40001117983 */ /* 0x000f280000300800 */
[----:B------:R-:W4:Y:S01]  /*28410*/  LDL.LU R9, [R1+0x5e8] ;  /* 0x0005e80001097983 */ /* 0x000f220000300800 */
[----:B------:R-:W-:-:S03]  /*28420*/  IMAD.MOV.U32 R5, RZ, RZ, R13 ;  /* 0x000000ffff057224 */ /* 0x000fc600078e000d */
[----:B------:R-:W4:Y:S04]  /*28430*/  LDL.LU R16, [R1+0x5ec] ;  /* 0x0005ec0001107983 */ /* 0x000f280000300800 */
[----:B-1----:R-:W4:Y:S01]  /*28440*/  LDL.LU R13, [R1+0x5f0] ;  /* 0x0005f000010d7983 */ /* 0x002f220000300800 */
[----:B------:R-:W-:-:S03]  /*28450*/  UISETP.GT.AND UP1, UPT, UR15, 0x26, UPT ;  /* 0x000000260f00788c */ /* 0x000fc6000bf24270 */
[----:B------:R1:W-:Y:S01]  /*28460*/  LDGSTS.E [R2+0x4580], desc[UR28][R4.64], P1 ;  /* 0x0458000004027fae */ /* 0x0003e200089a101c */
[----:B------:R-:W-:-:S04]  /*28470*/  USEL UR12, URZ, 0x4, !UP1 ;  /* 0x00000004ff0c7887 */ /* 0x000fc8000c800000 */
[----:B------:R-:W-:Y:S01]  /*28480*/  USEL UR12, UR12, URZ, !UP0 ;  /* 0x000000ff0c0c7287 */ /* 0x000fe2000c000000 */
[----:B------:R-:W-:-:S05]  /*28490*/  IADD3 R196, P1, PT, R196, UR13, RZ ;  /* 0x0000000dc4c47c10 */ /* 0x000fca000ff3e0ff */
[----:B------:R-:W-:Y:S02]  /*284a0*/  ISETP.NE.U32.AND P0, PT, RZ, UR12, PT ;  /* 0x0000000cff007c0c */ /* 0x000fe4000bf05070 */
[----:B------:R-:W-:Y:S02]  /*284b0*/  IADD3.X R197, PT, PT, R197, UR7, RZ, P1, !PT ;  /* 0x00000007c5c57c10 */ /* 0x000fe40008ffe4ff */
[----:B------:R-:W-:Y:S01]  /*284c0*/  IADD3 R3, P2, PT, R3, UR13, RZ ;  /* 0x0000000d03037c10 */ /* 0x000fe2000ff5e0ff */
[----:B-1----:R-:W-:Y:S01]  /*284d0*/  IMAD.MOV.U32 R4, RZ, RZ, R196 ;  /* 0x000000ffff047224 */ /* 0x002fe200078e00c4 */
[----:B------:R-:W-:Y:S01]  /*284e0*/  MOV R5, R197 ;  /* 0x000000c500057202 */ /* 0x000fe20000000f00 */
[----:B------:R-:W-:Y:S01]  /*284f0*/  STL [R1+0x560], R196 ;  /* 0x000560c401007387 */ /* 0x000fe20000100800 */
[----:B--2---:R-:W-:-:S03]  /*28500*/  IADD3.X R12, PT, PT, R12, UR7, RZ, P2, !PT ;  /* 0x000000070c0c7c10 */ /* 0x004fc600097fe4ff */
[----:B------:R-:W-:Y:S04]  /*28510*/  STL [R1+0x55c], R197 ;  /* 0x00055cc501007387 */ /* 0x000fe80000100800 */
[----:B------:R-:W-:Y:S04]  /*28520*/  STL [R1+0x568], R3 ;  /* 0x0005680301007387 */ /* 0x000fe80000100800 */
[----:B------:R1:W-:Y:S04]  /*28530*/  LDGSTS.E [R2+0x4c00], desc[UR28][R4.64], P0 ;  /* 0x04c0000004027fae */ /* 0x0003e800081a101c */
[----:B------:R2:W-:Y:S01]  /*28540*/  STL [R1+0x564], R12 ;  /* 0x0005640c01007387 */ /* 0x0005e20000100800 */
[----:B-1----:R-:W-:Y:S01]  /*28550*/  MOV R5, R12 ;  /* 0x0000000c00057202 */ /* 0x002fe20000000f00 */
[----:B------:R-:W-:-:S02]  /*28560*/  IMAD.MOV.U32 R4, RZ, RZ, R3 ;  /* 0x000000ffff047224 */ /* 0x000fc400078e0003 */
[----:B--2---:R-:W2:Y:S04]  /*28570*/  LDL.LU R12, [R1+0x5f4] ;  /* 0x0005f400010c7983 */ /* 0x004ea80000300800 */
[----:B------:R-:W2:Y:S01]  /*28580*/  LDL.LU R3, [R1+0x5f8] ;  /* 0x0005f80001037983 */ /* 0x000ea20000300800 */
[----:B------:R-:W-:-:S03]  /*28590*/  UISETP.GT.AND UP1, UPT, UR15, 0x2a, UPT ;  /* 0x0000002a0f00788c */ /* 0x000fc6000bf24270 */
[----:B------:R1:W-:Y:S01]  /*285a0*/  LDGSTS.E [R2+0x4c80], desc[UR28][R4.64], P0 ;  /* 0x04c8000004027fae */ /* 0x0003e200081a101c */
[----:B---3--:R-:W-:Y:S01]  /*285b0*/  IADD3 R28, P1, PT, R28, UR13, RZ ;  /* 0x0000000d1c1c7c10 */ /* 0x008fe2000ff3e0ff */
[----:B------:R-:W-:-:S04]  /*285c0*/  USEL UR12, URZ, 0x4, !UP1 ;  /* 0x00000004ff0c7887 */ /* 0x000fc8000c800000 */
[----:B-1----:R-:W-:Y:S01]  /*285d0*/  IMAD.MOV.U32 R4, RZ, RZ, R28 ;  /* 0x000000ffff047224 */ /* 0x002fe200078e001c */
[----:B------:R-:W-:Y:S01]  /*285e0*/  IADD3.X R29, PT, PT, R29, UR7, RZ, P1, !PT ;  /* 0x000000071d1d7c10 */ /* 0x000fe20008ffe4ff */
[----:B------:R-:W-:-:S03]  /*285f0*/  USEL UR12, UR12, URZ, !UP0 ;  /* 0x000000ff0c0c7287 */ /* 0x000fc6000c000000 */
[----:B------:R-:W-:Y:S02]  /*28600*/  MOV R5, R29 ;  /* 0x0000001d00057202 */ /* 0x000fe40000000f00 */
[----:B----4-:R-:W-:-:S03]  /*28610*/  IADD3 R8, P2, PT, R8, UR13, RZ ;  /* 0x0000000d08087c10 */ /* 0x010fc6000ff5e0ff */
        /* <DEDUP_REMOVED lines=16> */
[----:B---3--:R-:W-:Y:S01]  /*28720*/  MOV R5, R25 ;  /* 0x0000001900057202 */ /* 0x008fe20000000f00 */
[----:B------:R-:W-:-:S02]  /*28730*/  IMAD.MOV.U32 R4, RZ, RZ, R21 ;  /* 0x000000ffff047224 */ /* 0x000fc400078e0015 */
[----:B-1----:R-:W3:Y:S04]  /*28740*/  LDL.LU R25, [R1+0x65c] ;  /* 0x00065c0001197983 */ /* 0x002ee80000300800 */
[----:B------:R-:W3:Y:S04]  /*28750*/  LDL.LU R21, [R1+0x664] ;  /* 0x0006640001157983 */ /* 0x000ee80000300800 */
[----:B------:R1:W-:Y:S01]  /*28760*/  LDGSTS.E [R2+0x5400], desc[UR28][R4.64], P1 ;  /* 0x0540000004027fae */ /* 0x0003e200089a101c */
[----:B------:R-:W-:-:S04]  /*28770*/  IADD3 R9, P0, PT, R9, UR13, RZ ;  /* 0x0000000d09097c10 */ /* 0x000fc8000ff1e0ff */
[----:B------:R-:W-:Y:S01]  /*28780*/  IADD3.X R17, PT, PT, R17, UR7, RZ, P0, !PT ;  /* 0x0000000711117c10 */ /* 0x000fe200087fe4ff */
[----:B------:R1:W-:Y:S01]  /*28790*/  STL [R1+0x5e8], R9 ;  /* 0x0005e80901007387 */ /* 0x0003e20000100800 */
[----:B------:R-:W-:-:S03]  /*287a0*/  IADD3 R13, P2, PT, R13, UR13, RZ ;  /* 0x0000000d0d0d7c10 */ /* 0x000fc6000ff5e0ff */
[----:B------:R1:W-:Y:S02]  /*287b0*/  STL [R1+0x5e4], R17 ;  /* 0x0005e41101007387 */ /* 0x0003e40000100800 */
[----:B-1----:R-:W-:Y:S01]  /*287c0*/  IMAD.MOV.U32 R4, RZ, RZ, R9 ;  /* 0x000000ffff047224 */ /* 0x002fe200078e0009 */
[----:B------:R-:W-:Y:S01]  /*287d0*/  IADD3.X R16, PT, PT, R16, UR7, RZ, P2, !PT ;  /* 0x0000000710107c10 */ /* 0x000fe200097fe4ff */
[----:B------:R-:W-:Y:S01]  /*287e0*/  STL [R1+0x5f0], R13 ;  /* 0x0005f00d01007387 */ /* 0x000fe20000100800 */
[----:B------:R-:W-:-:S03]  /*287f0*/  MOV R5, R17 ;  /* 0x0000001100057202 */ /* 0x000fc60000000f00 */
[----:B------:R-:W3:Y:S04]  /*28800*/  LDL.LU R9, [R1+0x670] ;  /* 0x0006700001097983 */ /* 0x000ee80000300800 */
[----:B------:R1:W-:Y:S04]  /*28810*/  STL [R1+0x5ec], R16 ;  /* 0x0005ec1001007387 */ /* 0x0003e80000100800 */
[----:B------:R-:W3:Y:S01]  /*28820*/  LDL.LU R17, [R1+0x66c] ;  /* 0x00066c0001117983 */ /* 0x000ee20000300800 */
[----:B------:R-:W-:-:S03]  /*28830*/  UISETP.GT.AND UP1, UPT, UR15, 0x2e, UPT ;  /* 0x0000002e0f00788c */ /* 0x000fc6000bf24270 */
[----:B------:R1:W-:Y:S01]  /*28840*/  LDGSTS.E [R2+0x5480], desc[UR28][R4.64], P1 ;  /* 0x0548000004027fae */ /* 0x0003e200089a101c */
[----:B------:R-:W-:-:S04]  /*28850*/  USEL UR12, URZ, 0x4, !UP1 ;  /* 0x00000004ff0c7887 */ /* 0x000fc8000c800000 */
[----:B------:R-:W-:Y:S01]  /*28860*/  USEL UR12, UR12, URZ, !UP0 ;  /* 0x000000ff0c0c7287 */ /* 0x000fe2000c000000 */
[----:B-1----:R-:W-:Y:S01]  /*28870*/  IMAD.MOV.U32 R4, RZ, RZ, R13 ;  /* 0x000000ffff047224 */ /* 0x002fe200078e000d */
[----:B------:R-:W-:-:S05]  /*28880*/  MOV R5, R16 ;  /* 0x0000001000057202 */ /* 0x000fca0000000f00 */
[----:B------:R1:W-:Y:S01]  /*28890*/  LDGSTS.E [R2+0x5500], desc[UR28][R4.64], P1 ;  /* 0x0550000004027fae */ /* 0x0003e200089a101c */
[----:B--2---:R-:W-:-:S04]  /*288a0*/  IADD3 R3, P0, PT, R3, UR13, RZ ;  /* 0x0000000d03037c10 */ /* 0x004fc8000ff1e0ff */
[----:B------:R-:W-:Y:S01]  /*288b0*/  IADD3.X R12, PT, PT, R12, UR7, RZ, P0, !PT ;  /* 0x000000070c0c7c10 */ /* 0x000fe200087fe4ff */
[----:B------:R-:W-:Y:S04]  /*288c0*/  STL [R1+0x5f8], R3 ;  /* 0x0005f80301007387 */ /* 0x000fe80000100800 */
[----:B------:R2:W-:Y:S04]  /*288d0*/  STL [R1+0x5f4], R12 ;  /* 0x0005f40c01007387 */ /* 0x0005e80000100800 */
[----:B------:R-:W3:Y:S04]  /*288e0*/  LDL.LU R197, [R1+0x674] ;  /* 0x0006740001c57983 */ /* 0x000ee80000300800 */
[----:B------:R-:W3:Y:S01]  /*288f0*/  LDL.LU R196, [R1+0x678] ;  /* 0x0006780001c47983 */ /* 0x000ee20000300800 */
[----:B-1----:R-:W-:Y:S01]  /*28900*/  IMAD.MOV.U32 R4, RZ, RZ, R3 ;  /* 0x000000ffff047224 */ /* 0x002fe200078e0003 */
[----:B------:R-:W-:-:S02]  /*28910*/  MOV R5, R12 ;  /* 0x0000000c00057202 */ /* 0x000fc40000000f00 */
[----:B------:R-:W3:Y:S04]  /*28920*/  LDL.LU R29, [R1+0x6dc] ;  /* 0x0006dc00011d7983 */ /* 0x000ee80000300800 */
[----:B------:R-:W3:Y:S01]  /*28930*/  LDL.LU R28, [R1+0x6e0] ;  /* 0x0006e000011c7983 */ /* 0x000ee20000300800 */
[----:B------:R-:W-:-:S03]  /*28940*/  ISETP.NE.U32.AND P0, PT, RZ, UR12, PT ;  /* 0x0000000cff007c0c */ /* 0x000fc6000bf05070 */
[----:B------:R-:W3:Y:S04]  /*28950*/  LDL.LU R16, [R1+0x6e4] ;  /* 0x0006e40001107983 */ /* 0x000ee80000300800 */
[----:B------:R-:W3:Y:S04]  /*28960*/  LDL.LU R13, [R1+0x6e8] ;  /* 0x0006e800010d7983 */ /* 0x000ee80000300800 */
[----:B------:R1:W-:Y:S04]  /*28970*/  LDGSTS.E [R2+0x5580], desc[UR28][R4.64], P1 ;  /* 0x0558000004027fae */ /* 0x0003e800089a101c */
[----:B--2---:R-:W2:Y:S04]  /*28980*/  LDL.LU R12, [R1+0x6ec] ;  /* 0x0006ec00010c7983 */ /* 0x004ea80000300800 */
[----:B------:R-:W2:Y:S01]  /*28990*/  LDL.LU R3, [R1+0x6f0] ;  /* 0x0006f00001037983 */ /* 0x000ea20000300800 */
[----:B----4-:R-:W-:-:S05]  /*289a0*/  IADD3 R24, P1, PT, R24, UR13, RZ ;  /* 0x0000000d18187c10 */ /* 0x010fca000ff3e0ff */
[----:B-1----:R-:W-:Y:S01]  /*289b0*/  IMAD.MOV.U32 R4, RZ, RZ, R24 ;  /* 0x000000ffff047224 */ /* 0x002fe200078e0018 */
[----:B------:R-:W-:Y:S02]  /*289c0*/  IADD3 R8, P2, PT, R8, UR13, RZ ;  /* 0x0000000d08087c10 */ /* 0x000fe4000ff5e0ff */
[----:B---3--:R-:W-:-:S04]  /*289d0*/  IADD3.X R25, PT, PT, R25, UR7, RZ, P1, !PT ;  /* 0x0000000719197c10 */ /* 0x008fc80008ffe4ff */
[----:B------:R-:W-:Y:S02]  /*289e0*/  MOV R5, R25 ;  /* 0x0000001900057202 */ /* 0x000fe40000000f00 */
        /* <DEDUP_REMOVED lines=8> */
[----:B---3--:R-:W3:Y:S04]  /*28a70*/  LDL.LU R8, [R1+0x6f8] ;  /* 0x0006f80001087983 */ /* 0x008ee80000300800 */
[----:B------:R1:W-:Y:S01]  /*28a80*/  LDGSTS.E [R2+0x5c80], desc[UR28][R4.64], P0 ;  /* 0x05c8000004027fae */ /* 0x0003e200081a101c */
[----:B------:R-:W-:-:S04]  /*28a90*/  IADD3 R9, P1, PT, R9, UR13, RZ ;  /* 0x0000000d09097c10 */ /* 0x000fc8000ff3e0ff */
[----:B------:R-:W-:Y:S01]  /*28aa0*/  IADD3.X R17, PT, PT, R17, UR7, RZ, P1, !PT ;  /* 0x0000000711117c10 */ /* 0x000fe20008ffe4ff */
[----:B------:R-:W-:Y:S03]  /*28ab0*/  STL [R1+0x670], R9 ;  /* 0x0006700901007387 */ /* 0x000fe60000100800 */
[----:B-1----:R-:W-:Y:S01]  /*28ac0*/  MOV R5, R17 ;  /* 0x0000001100057202 */ /* 0x002fe20000000f00 */
[----:B------:R1:W-:Y:S04]  /*28ad0*/  STL [R1+0x66c], R17 ;  /* 0x00066c1101007387 */ /* 0x0003e80000100800 */
[----:B-1----:R-:W4:Y:S01]  /*28ae0*/  LDL.LU R17, [R1+0x6f4] ;  /* 0x0006f40001117983 */ /* 0x002f220000300800 */
[----:B------:R-:W-:Y:S01]  /*28af0*/  UISETP.GT.AND UP1, UPT, UR15, 0x32, UPT ;  /* 0x000000320f00788c */ /* 0x000fe2000bf24270 */
[----:B------:R-:W-:-:S02]  /*28b00*/  IMAD.MOV.U32 R4, RZ, RZ, R9 ;  /* 0x000000ffff047224 */ /* 0x000fc400078e0009 */
        /* <DEDUP_REMOVED lines=9> */
[----:B------:R-:W-:Y:S01]  /*28ba0*/  IADD3.X R197, PT, PT, R197, UR7, RZ, P2, !PT ;  /* 0x00000007c5c57c10 */ /* 0x000fe200097fe4ff */
[----:B-1----:R-:W-:-:S03]  /*28bb0*/  IMAD.MOV.U32 R4, RZ, RZ, R196 ;  /* 0x000000ffff047224 */ /* 0x002fc600078e00c4 */
[----:B------:R-:W-:Y:S02]  /*28bc0*/  MOV R5, R197 ;  /* 0x000000c500057202 */ /* 0x000fe40000000f00 */
[----:B------:R-:W-:-:S03]  /*28bd0*/  IADD3 R28, P3, PT, R28, UR13, RZ ;  /* 0x0000000d1c1c7c10 */ /* 0x000fc6000ff7e0ff */
[----:B------:R1:W-:Y:S01]  /*28be0*/  LDGSTS.E [R2+0x5d80], desc[UR28][R4.64], P0 ;  /* 0x05d8000004027fae */ /* 0x0003e200081a101c */
[----:B------:R-:W-:Y:S02]  /*28bf0*/  IADD3.X R29, PT, PT, R29, UR7, RZ, P3, !PT ;  /* 0x000000071d1d7c10 */ /* 0x000fe40009ffe4ff */
[----:B------:R-:W-:Y:S01]  /*28c00*/  IADD3 R13, P0, PT, R13, UR13, RZ ;  /* 0x0000000d0d0d7c10 */ /* 0x000fe2000ff1e0ff */
[----:B------:R-:W-:Y:S03]  /*28c10*/  STL [R1+0x678], R196 ;  /* 0x000678c401007387 */ /* 0x000fe60000100800 */
[----:B------:R-:W-:Y:S01]  /*28c20*/  IADD3.X R16, PT, PT, R16, UR7, RZ, P0, !PT ;  /* 0x0000000710107c10 */ /* 0x000fe200087fe4ff */
[----:B------:R-:W-:Y:S01]  /*28c30*/  STL [R1+0x674], R197 ;  /* 0x000674c501007387 */ /* 0x000fe20000100800 */
[----:B-1----:R-:W-:Y:S01]  /*28c40*/  IMAD.MOV.U32 R4, RZ, RZ, R28 ;  /* 0x000000ffff047224 */ /* 0x002fe200078e001c */
[----:B------:R-:W-:-:S02]  /*28c50*/  MOV R5, R29 ;  /* 0x0000001d00057202 */ /* 0x000fc40000000f00 */
[----:B------:R-:W-:Y:S01]  /*28c60*/  STL [R1+0x6e0], R28 ;  /* 0x0006e01c01007387 */ /* 0x000fe20000100800 */
[----:B--2---:R-:W-:-:S03]  /*28c70*/  IADD3 R3, P2, PT, R3, UR13, RZ ;  /* 0x0000000d03037c10 */ /* 0x004fc6000ff5e0ff */
[----:B------:R-:W-:Y:S01]  /*28c80*/  STL [R1+0x6dc], R29 ;  /* 0x0006dc1d01007387 */ /* 0x000fe20000100800 */
[----:B------:R-:W-:-:S03]  /*28c90*/  IADD3.X R12, PT, PT, R12, UR7, RZ, P2, !PT ;  /* 0x000000070c0c7c10 */ /* 0x000fc600097fe4ff */
[----:B------:R1:W-:Y:S04]  /*28ca0*/  STL [R1+0x6e8], R13 ;  /* 0x0006e80d01007387 */ /* 0x0003e80000100800 */
[----:B------:R2:W-:Y:S04]  /*28cb0*/  LDGSTS.E [R2+0x6400], desc[UR28][R4.64], P1 ;  /* 0x0640000004027fae */ /* 0x0005e800089a101c */
[----:B------:R1:W-:Y:S04]  /*28cc0*/  STL [R1+0x6e4], R16 ;  /* 0x0006e41001007387 */ /* 0x0003e80000100800 */
[----:B------:R-:W-:Y:S01]  /*28cd0*/  STL [R1+0x6f0], R3 ;  /* 0x0006f00301007387 */ /* 0x000fe20000100800 */
[----:B--2---:R-:W-:-:S03]  /*28ce0*/  IMAD.MOV.U32 R4, RZ, RZ, R13 ;  /* 0x000000ffff047224 */ /* 0x004fc600078e000d */
[----:B-1----:R-:W2:Y:S01]  /*28cf0*/  LDL.LU R13, [R1+0x770] ;  /* 0x00077000010d7983 */ /* 0x002ea20000300800 */
[----:B------:R-:W-:-:S03]  /*28d00*/  MOV R5, R16 ;  /* 0x0000001000057202 */ /* 0x000fc60000000f00 */
[----:B------:R1:W-:Y:S04]  /*28d10*/  STL [R1+0x6ec], R12 ;  /* 0x0006ec0c01007387 */ /* 0x0003e80000100800 */
[----:B------:R-:W2:Y:S04]  /*28d20*/  LDL.LU R16, [R1+0x76c] ;  /* 0x00076c0001107983 */ /* 0x000ea80000300800 */
[----:B------:R1:W-:Y:S02]  /*28d30*/  LDGSTS.E [R2+0x6480], desc[UR28][R4.64], P1 ;  /* 0x0648000004027fae */ /* 0x0003e400089a101c */
[----:B-1----:R-:W-:Y:S01]  /*28d40*/  IMAD.MOV.U32 R4, RZ, RZ, R3 ;  /* 0x000000ffff047224 */ /* 0x002fe200078e0003 */
[----:B------:R-:W-:-:S02]  /*28d50*/  MOV R5, R12 ;  /* 0x0000000c00057202 */ /* 0x000fc40000000f00 */
[----:B------:R-:W2:Y:S04]  /*28d60*/  LDL.LU R12, [R1+0x778] ;  /* 0x00077800010c7983 */ /* 0x000ea80000300800 */
[----:B------:R-:W2:Y:S04]  /*28d70*/  LDL.LU R3, [R1+0x7e0] ;  /* 0x0007e00001037983 */ /* 0x000ea80000300800 */
[----:B------:R1:W-:Y:S01]  /*28d80*/  LDGSTS.E [R2+0x6500], desc[UR28][R4.64], P1 ;  /* 0x0650000004027fae */ /* 0x0003e200089a101c */
[----:B---3--:R-:W-:-:S05]  /*28d90*/  IADD3 R8, P0, PT, R8, UR13, RZ ;  /* 0x0000000d08087c10 */ /* 0x008fca000ff1e0ff */
[----:B------:R-:W-:Y:S01]  /*28da0*/  STL [R1+0x6f8], R8 ;  /* 0x0006f80801007387 */ /* 0x000fe20000100800 */
[----:B-1----:R-:W-:Y:S01]  /*28db0*/  IMAD.MOV.U32 R4, RZ, RZ, R8 ;  /* 0x000000ffff047224 */ /* 0x002fe200078e0008 */
[----:B----4-:R-:W-:-:S04]  /*28dc0*/  IADD3.X R17, PT, PT, R17, UR7, RZ, P0, !PT ;  /* 0x0000000711117c10 */ /* 0x010fc800087fe4ff */
[----:B------:R-:W-:Y:S01]  /*28dd0*/  MOV R5, R17 ;  /* 0x0000001100057202 */ /* 0x000fe20000000f00 */
[----:B------:R1:W-:Y:S01]  /*28de0*/  STL [R1+0x6f4], R17 ;  /* 0x0006f41101007387 */ /* 0x0003e20000100800 */
[----:B------:R-:W-:-:S03]  /*28df0*/  UISETP.GT.AND UP1, UPT, UR15, 0x36, UPT ;  /* 0x000000360f00788c */ /* 0x000fc6000bf24270 */
[----:B------:R3:W-:Y:S04]  /*28e00*/  LDGSTS.E [R2+0x6580], desc[UR28][R4.64], P1 ;  /* 0x0658000004027fae */ /* 0x0007e800089a101c */
[----:B-1----:R-:W4:Y:S04]  /*28e10*/  LDL.LU R17, [R1+0x774] ;  /* 0x0007740001117983 */ /* 0x002f280000300800 */
[----:B------:R-:W4:Y:S01]  /*28e20*/  LDL.LU R8, [R1+0x7dc] ;  /* 0x0007dc0001087983 */ /* 0x000f220000300800 */
[----:B------:R-:W-:Y:S01]  /*28e30*/  USEL UR12, URZ, 0x4, !UP1 ;  /* 0x00000004ff0c7887 */ /* 0x000fe2000c800000 */
[----:B------:R-:W-:-:S03]  /*28e40*/  IADD3 R24, P1, PT, R24, UR13, RZ ;  /* 0x0000000d18187c10 */ /* 0x000fc6000ff3e0ff */
[----:B------:R-:W-:Y:S01]  /*28e50*/  USEL UR12, UR12, URZ, !UP0 ;  /* 0x000000ff0c0c7287 */ /* 0x000fe2000c000000 */
[----:B------:R-:W-:Y:S02]  /*28e60*/  IADD3 R9, P2, PT, R9, UR13, RZ ;  /* 0x0000000d09097c10 */ /* 0x000fe4000ff5e0ff */
[----:B------:R-:W-:Y:S01]  /*28e70*/  IADD3.X R25, PT, PT, R25, UR7, RZ, P1, !PT ;  /* 0x0000000719197c10 */ /* 0x000fe20008ffe4ff */
[----:B------:R-:W-:Y:S02]  /*28e80*/  STL [R1+0x760], R24 ;  /* 0x0007601801007387 */ /* 0x000fe40000100800 */
[----:B------:R-:W-:Y:S02]  /*28e90*/  ISETP.NE.U32.AND P0, PT, RZ, UR12, PT ;  /* 0x0000000cff007c0c */ /* 0x000fe4000bf05070 */
[----:B------:R-:W-:Y:S01]  /*28ea0*/  IADD3.X R21, PT, PT, R21, UR7, RZ, P2, !PT ;  /* 0x0000000715157c10 */ /* 0x000fe200097fe4ff */
[----:B------:R-:W-:Y:S04]  /*28eb0*/  STL [R1+0x75c], R25 ;  /* 0x00075c1901007387 */ /* 0x000fe80000100800 */
[----:B------:R1:W-:Y:S01]  /*28ec0*/  STL [R1+0x768], R9 ;  /* 0x0007680901007387 */ /* 0x0003e20000100800 */
[----:B---3--:R-:W-:-:S03]  /*28ed0*/  IMAD.MOV.U32 R4, RZ, RZ, R24 ;  /* 0x000000ffff047224 */ /* 0x008fc600078e0018 */
[----:B------:R-:W3:Y:S01]  /*28ee0*/  LDL.LU R196, [R1+0x7e8] ;  /* 0x0007e80001c47983 */ /* 0x000ee20000300800 */
[----:B------:R-:W-:-:S03]  /*28ef0*/  MOV R5, R25 ;  /* 0x0000001900057202 */ /* 0x000fc60000000f00 */
[----:B------:R-:W-:Y:S04]  /*28f00*/  STL [R1+0x764], R21 ;  /* 0x0007641501007387 */ /* 0x000fe80000100800 */
[----:B------:R-:W3:Y:S04]  /*28f10*/  LDL.LU R28, [R1+0x7f0] ;  /* 0x0007f000011c7983 */ /* 0x000ee80000300800 */
[----:B------:R-:W3:Y:S04]  /*28f20*/  LDL.LU R197, [R1+0x7e4] ;  /* 0x0007e40001c57983 */ /* 0x000ee80000300800 */
[----:B------:R1:W-:Y:S04]  /*28f30*/  LDGSTS.E [R2+0x6c00], desc[UR28][R4.64], P0 ;  /* 0x06c0000004027fae */ /* 0x0003e800081a101c */
[----:B------:R-:W3:Y:S01]  /*28f40*/  LDL.LU R29, [R1+0x7ec] ;  /* 0x0007ec00011d7983 */ /* 0x000ee20000300800 */
[----:B-1----:R-:W-:Y:S01]  /*28f50*/  IMAD.MOV.U32 R4, RZ, RZ, R9 ;  /* 0x000000ffff047224 */ /* 0x002fe200078e0009 */
[----:B------:R-:W-:-:S02]  /*28f60*/  MOV R5, R21 ;  /* 0x0000001500057202 */ /* 0x000fc40000000f00 */
[----:B------:R-:W3:Y:S04]  /*28f70*/  LDL.LU R9, [R1+0x7f8] ;  /* 0x0007f80001097983 */ /* 0x000ee80000300800 */
[----:B------:R1:W-:Y:S01]  /*28f80*/  LDGSTS.E [R2+0x6c80], desc[UR28][R4.64], P0 ;  /* 0x06c8000004027fae */ /* 0x0003e200081a101c */
[----:B--2---:R-:W-:-:S04]  /*28f90*/  IADD3 R13, P1, PT, R13, UR13, RZ ;  /* 0x0000000d0d0d7c10 */ /* 0x004fc8000ff3e0ff */
[----:B------:R-:W-:Y:S01]  /*28fa0*/  IADD3.X R16, PT, PT, R16, UR7, RZ, P1, !PT ;  /* 0x0000000710107c10 */ /* 0x000fe20008ffe4ff */
[----:B------:R2:W-:Y:S01]  /*28fb0*/  STL [R1+0x770], R13 ;  /* 0x0007700d01007387 */ /* 0x0005e20000100800 */
[----:B-1----:R-:W-:-:S03]  /*28fc0*/  IMAD.MOV.U32 R4, RZ, RZ, R13 ;  /* 0x000000ffff047224 */ /* 0x002fc600078e000d */
[----:B------:R1:W-:Y:S04]  /*28fd0*/  STL [R1+0x76c], R16 ;  /* 0x00076c1001007387 */ /* 0x0003e80000100800 */
[----:B--2---:R-:W2:Y:S01]  /*28fe0*/  LDL.LU R13, [R1+0x7f4] ;  /* 0x0007f400010d7983 */ /* 0x004ea20000300800 */
[----:B------:R-:W-:-:S03]  /*28ff0*/  MOV R5, R16 ;  /* 0x0000001000057202 */ /* 0x000fc60000000f00 */
[----:B-1----:R-:W2:Y:S01]  /*29000*/  LDL.LU R16, [R1+0x860] ;  /* 0x0008600001107983 */ /* 0x002ea20000300800 */
[----:B------:R-:W-:-:S03]  /*29010*/  IADD3 R12, P2, PT, R12, UR13, RZ ;  /* 0x0000000d0c0c7c10 */ /* 0x000fc6000ff5e0ff */
[----:B------:R-:W2:Y:S01]  /*29020*/  LDL.LU R21, [R1+0x868] ;  /* 0x0008680001157983 */ /* 0x000ea20000300800 */
[----:B------:R-:W-:-:S03]  /*29030*/  IADD3 R3, P3, PT, R3, UR13, RZ ;  /* 0x0000000d03037c10 */ /* 0x000fc6000ff7e0ff */
[----:B------:R-:W-:Y:S04]  /*29040*/  STL [R1+0x778], R12 ;  /* 0x0007780c01007387 */ /* 0x000fe80000100800 */
[----:B------:R1:W-:Y:S02]  /*29050*/  LDGSTS.E [R2+0x6d00], desc[UR28][R4.64], P0 ;  /* 0x06d0000004027fae */ /* 0x0003e400081a101c */
[----:B-1----:R-:W-:Y:S01]  /*29060*/  IMAD.MOV.U32 R4, RZ, RZ, R12 ;  /* 0x000000ffff047224 */ /* 0x002fe200078e000c */
[----:B----4-:R-:W-:-:S05]  /*29070*/  IADD3.X R17, PT, PT, R17, UR7, RZ, P2, !PT ;  /* 0x0000000711117c10 */ /* 0x010fca00097fe4ff */
[----:B------:R1:W-:Y:S01]  /*29080*/  STL [R1+0x774], R17 ;  /* 0x0007741101007387 */ /* 0x0003e20000100800 */
[----:B------:R-:W-:-:S03]  /*29090*/  IADD3.X R8, PT, PT, R8, UR7, RZ, P3, !PT ;  /* 0x0000000708087c10 */ /* 0x000fc60009ffe4ff */
[----:B------:R4:W-:Y:S04]  /*290a0*/  STL [R1+0x7e0], R3 ;  /* 0x0007e00301007387 */ /* 0x0009e80000100800 */
[----:B------:R-:W2:Y:S04]  /*290b0*/  LDL.LU R24, [R1+0x85c] ;  /* 0x00085c0001187983 */ /* 0x000ea80000300800 */
[----:B------:R4:W-:Y:S04]  /*290c0*/  STL [R1+0x7dc], R8 ;  /* 0x0007dc0801007387 */ /* 0x0009e80000100800 */
[----:B------:R-:W2:Y:S01]  /*290d0*/  LDL.LU R25, [R1+0x864] ;  /* 0x0008640001197983 */ /* 0x000ea20000300800 */
[----:B------:R-:W-:-:S03]  /*290e0*/  MOV R5, R17 ;  /* 0x0000001100057202 */ /* 0x000fc60000000f00 */
[----:B-1----:R-:W2:Y:S04]  /*290f0*/  LDL.LU R17, [R1+0x86c] ;  /* 0x00086c0001117983 */ /* 0x002ea80000300800 */
[----:B------:R1:W-:Y:S02]  /*29100*/  LDGSTS.E [R2+0x6d80], desc[UR28][R4.64], P0 ;  /* 0x06d8000004027fae */ /* 0x0003e400081a101c */
[----:B-1----:R-:W-:Y:S02]  /*29110*/  IMAD.MOV.U32 R4, RZ, RZ, R3 ;  /* 0x000000ffff047224 */ /* 0x002fe400078e0003 */
[----:B----4-:R-:W4:Y:S01]  /*29120*/  LDL.LU R3, [R1+0x870] ;  /* 0x0008700001037983 */ /* 0x010f220000300800 */
[----:B------:R-:W-:-:S03]  /*29130*/  MOV R5, R8 ;  /* 0x0000000800057202 */ /* 0x000fc60000000f00 */
[----:B------:R-:W4:Y:S04]  /*29140*/  LDL.LU R12, [R1+0x874] ;  /* 0x00087400010c7983 */ /* 0x000f280000300800 */
[----:B------:R-:W4:Y:S01]  /*29150*/  LDL.LU R8, [R1+0x878] ;  /* 0x0008780001087983 */ /* 0x000f220000300800 */
[----:B------:R-:W-:-:S04]  /*29160*/  UISETP.GT.AND UP1, UPT, UR15, 0x3a, UPT ;  /* 0x0000003a0f00788c */ /* 0x000fc8000bf24270 */
[----:B------:R-:W-:-:S04]  /*29170*/  USEL UR12, URZ, 0x4, !UP1 ;  /* 0x00000004ff0c7887 */ /* 0x000fc8000c800000 */
[----:B------:R-:W-:-:S06]  /*29180*/  USEL UR12, UR12, URZ, !UP0 ;  /* 0x000000ff0c0c7287 */ /* 0x000fcc000c000000 */
[----:B------:R-:W-:Y:S02]  /*29190*/  ISETP.NE.U32.AND P1, PT, RZ, UR12, PT ;  /* 0x0000000cff007c0c */ /* 0x000fe4000bf25070 */
[----:B---3--:R-:W-:Y:S02]  /*291a0*/  IADD3 R196, P0, PT, R196, UR13, RZ ;  /* 0x0000000dc4c47c10 */ /* 0x008fe4000ff1e0ff */
[----:B------:R-:W-:Y:S02]  /*291b0*/  IADD3 R28, P2, PT, R28, UR13, RZ ;  /* 0x0000000d1c1c7c10 */ /* 0x000fe4000ff5e0ff */
[----:B------:R-:W-:Y:S02]  /*291c0*/  IADD3.X R197, PT, PT, R197, UR7, RZ, P0, !PT ;  /* 0x00000007c5c57c10 */ /* 0x000fe400087fe4ff */
[----:B------:R-:W-:-:S05]  /*291d0*/  IADD3.X R29, PT, PT, R29, UR7, RZ, P2, !PT ;  /* 0x000000071d1d7c10 */ /* 0x000fca00097fe4ff */
[----:B------:R1:W-:Y:S01]  /*291e0*/  LDGSTS.E [R2+0x7400], desc[UR28][R4.64], P1 ;  /* 0x0740000004027fae */ /* 0x0003e200089a101c */
[----:B------:R-:W-:Y:S01]  /*291f0*/  IADD3 R9, P0, PT, R9, UR13, RZ ;  /* 0x0000000d09097c10 */ /* 0x000fe2000ff1e0ff */
[----:B-1----:R-:W-:Y:S01]  /*29200*/  IMAD.MOV.U32 R4, RZ, RZ, R196 ;  /* 0x000000ffff047224 */ /* 0x002fe200078e00c4 */
[----:B------:R-:W-:-:S05]  /*29210*/  MOV R5, R197 ;  /* 0x000000c500057202 */ /* 0x000fca0000000f00 */
[----:B------:R1:W-:Y:S01]  /*29220*/  LDGSTS.E [R2+0x7480], desc[UR28][R4.64], P1 ;  /* 0x0748000004027fae */ /* 0x0003e200089a101c */
[----:B--2---:R-:W-:-:S03]  /*29230*/  IADD3.X R13, PT, PT, R13, UR7, RZ, P0, !PT ;  /* 0x000000070d0d7c10 */ /* 0x004fc600087fe4ff */
[----:B------:R2:W-:Y:S01]  /*29240*/  STL [R1+0x7e8], R196 ;  /* 0x0007e8c401007387 */ /* 0x0005e20000100800 */
[----:B-1----:R-:W-:Y:S01]  /*29250*/  IMAD.MOV.U32 R4, RZ, RZ, R28 ;  /* 0x000000ffff047224 */ /* 0x002fe200078e001c */
[----:B------:R-:W-:Y:S02]  /*29260*/  MOV R5, R29 ;  /* 0x0000001d00057202 */ /* 0x000fe40000000f00 */
[----:B------:R-:W-:Y:S04]  /*29270*/  STL [R1+0x7e4], R197 ;  /* 0x0007e4c501007387 */ /* 0x000fe80000100800 */
[----:B------:R1:W-:Y:S04]  /*29280*/  LDGSTS.E [R2+0x7500], desc[UR28][R4.64], P1 ;  /* 0x0750000004027fae */ /* 0x0003e800089a101c */
[----:B------:R-:W-:Y:S04]  /*29290*/  STL [R1+0x7f0], R28 ;  /* 0x0007f01c01007387 */ /* 0x000fe80000100800 */
[----:B------:R3:W-:Y:S01]  /*292a0*/  STL [R1+0x7ec], R29 ;  /* 0x0007ec1d01007387 */ /* 0x0007e20000100800 */
[----:B-1----:R-:W-:Y:S01]  /*292b0*/  IMAD.MOV.U32 R4, RZ, RZ, R9 ;  /* 0x000000ffff047224 */ /* 0x002fe200078e0009 */
[----:B------:R-:W-:-:S02]  /*292c0*/  MOV R5, R13 ;  /* 0x0000000d00057202 */ /* 0x000fc40000000f00 */
[----:B------:R-:W-:Y:S04]  /*292d0*/  STL [R1+0x7f8], R9 ;  /* 0x0007f80901007387 */ /* 0x000fe80000100800 */
[----:B------:R1:W-:Y:S04]  /*292e0*/  STL [R1+0x7f4], R13 ;  /* 0x0007f40d01007387 */ /* 0x0003e80000100800 */
[----:B------:R1:W-:Y:S01]  /*292f0*/  LDGSTS.E [R2+0x7580], desc[UR28][R4.64], P1 ;  /* 0x0758000004027fae */ /* 0x0003e200089a101c */
[----:B------:R-:W-:-:S03]  /*29300*/  IADD3 R16, P1, PT, R16, UR13, RZ ;  /* 0x0000000d10107c10 */ /* 0x000fc6000ff3e0ff */
[----:B--2---:R-:W2:Y:S04]  /*29310*/  LDL.LU R196, [R1+0xe2c] ;  /* 0x000e2c0001c47983 */ /* 0x004ea80000300800 */
[----:B---3--:R-:W3:Y:S01]  /*29320*/  LDL.LU R29, [R1+0xe38] ;  /* 0x000e3800011d7983 */ /* 0x008ee20000300800 */
[----:B------:R-:W-:Y:S01]  /*29330*/  IADD3 R21, P2, PT, R21, UR13, RZ ;  /* 0x0000000d15157c10 */ /* 0x000fe2000ff5e0ff */
[----:B------:R-:W-:Y:S02]  /*29340*/  UISETP.GT.AND UP1, UPT, UR15, 0x3e, UPT ;  /* 0x0000003e0f00788c */ /* 0x000fe4000bf24270 */
[----:B-1----:R-:W2:Y:S04]  /*29350*/  LDL.LU R13, [R1+0xe30] ;  /* 0x000e3000010d7983 */ /* 0x002ea80000300800 */
[----:B------:R-:W2:Y:S04]  /*29360*/  LDL.LU R9, [R1+0xe28] ;  /* 0x000e280001097983 */ /* 0x000ea80000300800 */
[----:B------:R-:W-:Y:S01]  /*29370*/  STL [R1+0x860], R16 ;  /* 0x0008601001007387 */ /* 0x000fe20000100800 */
[----:B------:R-:W-:Y:S01]  /*29380*/  USEL UR12, URZ, 0x4, !UP1 ;  /* 0x00000004ff0c7887 */ /* 0x000fe2000c800000 */
[----:B------:R-:W-:-:S03]  /*29390*/  IMAD.MOV.U32 R4, RZ, RZ, R16 ;  /* 0x000000ffff047224 */ /* 0x000fc600078e0010 */
[----:B------:R-:W-:-:S06]  /*293a0*/  USEL UR12, UR12, URZ, !UP0 ;  /* 0x000000ff0c0c7287 */ /* 0x000fcc000c000000 */
[----:B------:R-:W-:Y:S02]  /*293b0*/  ISETP.NE.U32.AND P0, PT, RZ, UR12, PT ;  /* 0x0000000cff007c0c */ /* 0x000fe4000bf05070 */
[----:B------:R-:W-:-:S04]  /*293c0*/  IADD3.X R24, PT, PT, R24, UR7, RZ, P1, !PT ;  /* 0x0000000718187c10 */ /* 0x000fc80008ffe4ff */
[----:B------:R-:W-:Y:S01]  /*293d0*/  MOV R5, R24 ;  /* 0x0000001800057202 */ /* 0x000fe20000000f00 */
[----:B------:R1:W-:Y:S01]  /*293e0*/  STL [R1+0x85c], R24 ;  /* 0x00085c1801007387 */ /* 0x0003e20000100800 */
[----:B------:R-:W-:-:S03]  /*293f0*/  IADD3.X R25, PT, PT, R25, UR7, RZ, P2, !PT ;  /* 0x0000000719197c10 */ /* 0x000fc600097fe4ff */
[----:B------:R-:W-:Y:S04]  /*29400*/  STL [R1+0x868], R21 ;  /* 0x0008681501007387 */ /* 0x000fe80000100800 */
[----:B------:R4:W-:Y:S04]  /*29410*/  LDGSTS.E [R2+0x7c00], desc[UR28][R4.64], P0 ;  /* 0x07c0000004027fae */ /* 0x0009e800081a101c */
[----:B-1----:R-:W2:Y:S04]  /*29420*/  LDL.LU R24, [R1+0xe24] ;  /* 0x000e240001187983 */ /* 0x002ea80000300800 */
[----:B------:R-:W-:Y:S04]  /*29430*/  STL [R1+0x864], R25 ;  /* 0x0008641901007387 */ /* 0x000fe80000100800 */
[----:B------:R-:W2:Y:S01]  /*29440*/  LDL.LU R16, [R1+0xe1c] ;  /* 0x000e1c0001107983 */ /* 0x000ea20000300800 */
[----:B----4-:R-:W-:Y:S01]  /*29450*/  IMAD.MOV.U32 R4, RZ, RZ, R21 ;  /* 0x000000ffff047224 */ /* 0x010fe200078e0015 */
[----:B------:R-:W-:-:S02]  /*29460*/  MOV R5, R25 ;  /* 0x0000001900057202 */ /* 0x000fc40000000f00 */
[----:B------:R-:W-:-:S03]  /*29470*/  IADD3 R3, P1, PT, R3, UR13, RZ ;  /* 0x0000000d03037c10 */ /* 0x000fc6000ff3e0ff */
[----:B------:R1:W-:Y:S01]  /*29480*/  LDGSTS.E [R2+0x7c80], desc[UR28][R4.64], P0 ;  /* 0x07c8000004027fae */ /* 0x0003e200081a101c */
[----:B------:R-:W-:Y:S02]  /*29490*/  IADD3.X R17, PT, PT, R17, UR7, RZ, P1, !PT ;  /* 0x0000000711117c10 */ /* 0x000fe40008ffe4ff */
[----:B------:R-:W-:Y:S01]  /*294a0*/  IADD3 R8, P2, PT, R8, UR13, RZ ;  /* 0x0000000d08087c10 */ /* 0x000fe2000ff5e0ff */
[----:B------:R4:W-:Y:S03]  /*294b0*/  STL [R1+0x870], R3 ;  /* 0x0008700301007387 */ /* 0x0009e60000100800 */
[----:B------:R-:W-:Y:S01]  /*294c0*/  IADD3.X R12, PT, PT, R12, UR7, RZ, P2, !PT ;  /* 0x000000070c0c7c10 */ /* 0x000fe200097fe4ff */
[----:B------:R-:W-:Y:S01]  /*294d0*/  STL [R1+0x86c], R17 ;  /* 0x00086c1101007387 */ /* 0x000fe20000100800 */
[----:B-1----:R-:W-:Y:S01]  /*294e0*/  IMAD.MOV.U32 R4, RZ, RZ, R3 ;  /* 0x000000ffff047224 */ /* 0x002fe200078e0003 */
[----:B------:R-:W-:-:S02]  /*294f0*/  MOV R5, R17 ;  /* 0x0000001100057202 */ /* 0x000fc40000000f00 */
[----:B------:R-:W-:Y:S04]  /*29500*/  STL [R1+0x878], R8 ;  /* 0x0008780801007387 */ /* 0x000fe80000100800 */
[----:B----4-:R-:W4:Y:S04]  /*29510*/  LDL.LU R3, [R1+0xe20] ;  /* 0x000e200001037983 */ /* 0x010f280000300800 */
[----:B------:R1:W-:Y:S04]  /*29520*/  LDGSTS.E [R2+0x7d00], desc[UR28][R4.64], P0 ;  /* 0x07d0000004027fae */ /* 0x0003e800081a101c */
[----:B------:R1:W-:Y:S02]  /*29530*/  STL [R1+0x874], R12 ;  /* 0x0008740c01007387 */ /* 0x0003e40000100800 */
[----:B-1----:R-:W-:-:S02]  /*29540*/  MOV R5, R12 ;  /* 0x0000000c00057202 */ /* 0x002fc40000000f00 */
[----:B------:R-:W4:Y:S01]  /*29550*/  LDL.LU R12, [R1+0xdd4] ;  /* 0x000dd400010c7983 */ /* 0x000f220000300800 */
[----:B------:R-:W-:Y:S01]  /*29560*/  UISETP.GT.AND UP1, UPT, UR15, 0x3, UPT ;  /* 0x000000030f00788c */ /* 0x000fe2000bf24270 */
[----:B------:R-:W-:Y:S02]  /*29570*/  IMAD.MOV.U32 R4, RZ, RZ, R8 ;  /* 0x000000ffff047224 */ /* 0x000fe400078e0008 */
[----:B------:R-:W4:Y:S01]  /*29580*/  LDL.LU R25, [R1+0xdac] ;  /* 0x000dac0001197983 */ /* 0x000f220000300800 */
[----:B------:R-:W-:-:S03]  /*29590*/  USEL UR12, URZ, 0x4, !UP1 ;  /* 0x00000004ff0c7887 */ /* 0x000fc6000c800000 */
[----:B------:R-:W4:Y:S01]  /*295a0*/  LDL.LU R17, [R1+0xdb8] ;  /* 0x000db80001117983 */ /* 0x000f220000300800 */
[----:B------:R-:W-:-:S03]  /*295b0*/  USEL UR12, UR12, URZ, !UP0 ;  /* 0x000000ff0c0c7287 */ /* 0x000fc6000c000000 */
[----:B------:R1:W-:Y:S03]  /*295c0*/  LDGSTS.E [R2+0x7d80], desc[UR28][R4.64], P0 ;  /* 0x07d8000004027fae */ /* 0x0003e600081a101c */
[----:B------:R-:W-:Y:S01]  /*295d0*/  ISETP.NE.U32.AND P0, PT, RZ, UR12, PT ;  /* 0x0000000cff007c0c */ /* 0x000fe2000bf05070 */
[----:B------:R-:W4:Y:S01]  /*295e0*/  LDL.LU R21, [R1+0xda4] ;  /* 0x000da40001157983 */ /* 0x000f220000300800 */
[----:B------:R-:W-:-:S03]  /*295f0*/  LOP3.LUT R28, R32, 0x60, RZ, 0x3c, !PT ;  /* 0x00000060201c7812 */ /* 0x000fc600078e3cff */
[----:B------:R-:W4:Y:S02]  /*29600*/  LDL.LU R8, [R1+0xdb0] ;  /* 0x000db00001087983 */ /* 0x000f240000300800 */
[----:B-1----:R-:W-:Y:S01]  /*29610*/  VIADD R2, R28, UR16 ;  /* 0x000000101c027c36 */ /* 0x002fe20008000000 */
[----:B---3--:R-:W-:-:S04]  /*29620*/  IADD3 R29, P1, PT, R29, UR13, RZ ;  /* 0x0000000d1d1d7c10 */ /* 0x008fc8000ff3e0ff */
[----:B--2---:R-:W-:Y:S02]  /*29630*/  IADD3.X R196, PT, PT, R196, UR7, RZ, P1, !PT ;  /* 0x00000007c4c47c10 */ /* 0x004fe40008ffe4ff */
[----:B------:R-:W-:Y:S02]  /*29640*/  IADD3 R13, P1, PT, R13, UR13, RZ ;  /* 0x0000000d0d0d7c10 */ /* 0x000fe4000ff3e0ff */
[----:B------:R-:W-:Y:S01]  /*29650*/  MOV R4, R29 ;  /* 0x0000001d00047202 */ /* 0x000fe20000000f00 */
[----:B------:R-:W-:Y:S01]  /*29660*/  IMAD.MOV.U32 R5, RZ, RZ, R196 ;  /* 0x000000ffff057224 */ /* 0x000fe200078e00c4 */
[----:B------:R-:W-:Y:S01]  /*29670*/  IADD3 R9, P2, PT, R9, UR13, RZ ;  /* 0x0000000d09097c10 */ /* 0x000fe2000ff5e0ff */
[----:B------:R-:W-:Y:S04]  /*29680*/  STL [R1+0xe38], R29 ;  /* 0x000e381d01007387 */ /* 0x000fe80000100800 */
[----:B------:R-:W-:Y:S04]  /*29690*/  STL [R1+0xe2c], R196 ;  /* 0x000e2cc401007387 */ /* 0x000fe80000100800 */
[----:B------:R1:W-:Y:S04]  /*296a0*/  LDGSTS.E [R2+0x600], desc[UR28][R4.64], P0 ;  /* 0x0060000004027fae */ /* 0x0003e800081a101c */
[----:B------:R2:W-:Y:S01]  /*296b0*/  STL [R1+0xe30], R13 ;  /* 0x000e300d01007387 */ /* 0x0005e20000100800 */
[----:B-1----:R-:W-:-:S02]  /*296c0*/  MOV R4, R13 ;  /* 0x0000000d00047202 */ /* 0x002fc40000000f00 */
[----:B------:R-:W-:-:S05]  /*296d0*/  IADD3.X R24, PT, PT, R24, UR7, RZ, P1, !PT ;  /* 0x0000000718187c10 */ /* 0x000fca0008ffe4ff */
        /* <DEDUP_REMOVED lines=9> */
[----:B----4-:R-:W-:Y:S02]  /*29770*/  IADD3 R3, P1, PT, R3, UR13, RZ ;  /* 0x0000000d03037c10 */ /* 0x010fe4000ff3e0ff */
[----:B------:R-:W-:Y:S01]  /*29780*/  MOV R4, R9 ;  /* 0x0000000900047202 */ /* 0x000fe20000000f00 */
[----:B------:R-:W4:Y:S04]  /*29790*/  LDL.LU R24, [R1+0xda0] ;  /* 0x000da00001187983 */ /* 0x000f280000300800 */
[----:B------:R-:W4:Y:S04]  /*297a0*/  LDL.LU R9, [R1+0xd38] ;  /* 0x000d380001097983 */ /* 0x000f280000300800 */
[----:B------:R-:W-:Y:S01]  /*297b0*/  STL [R1+0xe20], R3 ;  /* 0x000e200301007387 */ /* 0x000fe20000100800 */
[----:B------:R-:W-:-:S03]  /*297c0*/  UISETP.GT.AND UP1, UPT, UR15, 0x7, UPT ;  /* 0x000000070f00788c */ /* 0x000fc6000bf24270 */
[----:B------:R1:W-:Y:S01]  /*297d0*/  LDGSTS.E [R2+0x700], desc[UR28][R4.64], P0 ;  /* 0x0070000004027fae */ /* 0x0003e200081a101c */
[----:B------:R-:W-:-:S05]  /*297e0*/  IADD3.X R12, PT, PT, R12, UR7, RZ, P1, !PT ;  /* 0x000000070c0c7c10 */ /* 0x000fca0008ffe4ff */
[----:B------:R1:W-:Y:S04]  /*297f0*/  STL [R1+0xdd4], R12 ;  /* 0x000dd40c01007387 */ /* 0x0003e80000100800 */
[----:B------:R-:W4:Y:S01]  /*29800*/  LDL.LU R29, [R1+0xd54] ;  /* 0x000d5400011d7983 */ /* 0x000f220000300800 */
[----:B------:R-:W-:Y:S01]  /*29810*/  USEL UR12, URZ, 0x4, !UP1 ;  /* 0x00000004ff0c7887 */ /* 0x000fe2000c800000 */
[----:B------:R-:W-:Y:S01]  /*29820*/  IADD3 R17, P1, PT, R17, UR13, RZ ;  /* 0x0000000d11117c10 */ /* 0x000fe2000ff3e0ff */
[----:B-1----:R-:W-:Y:S01]  /*29830*/  IMAD.MOV.U32 R5, RZ, RZ, R12 ;  /* 0x000000ffff057224 */ /* 0x002fe200078e000c */
[----:B------:R-:W-:Y:S01]  /*29840*/  MOV R4, R3 ;  /* 0x0000000300047202 */ /* 0x000fe20000000f00 */
[----:B------:R-:W-:Y:S01]  /*29850*/  USEL UR12, UR12, URZ, !UP0 ;  /* 0x000000ff0c0c7287 */ /* 0x000fe2000c000000 */
[----:B------:R-:W-:Y:S01]  /*29860*/  IADD3.X R25, PT, PT, R25, UR7, RZ, P1, !PT ;  /* 0x0000000719197c10 */ /* 0x000fe20008ffe4ff */
[----:B------:R-:W4:Y:S01]  /*29870*/  LDL.LU R196, [R1+0xd2c] ;  /* 0x000d2c0001c47983 */ /* 0x000f220000300800 */
[----:B------:R-:W-:-:S03]  /*29880*/  IADD3 R8, P2, PT, R8, UR13, RZ ;  /* 0x0000000d08087c10 */ /* 0x000fc6000ff5e0ff */
[----:B------:R-:W4:Y:S04]  /*29890*/  LDL.LU R12, [R1+0xd30] ;  /* 0x000d3000010c7983 */ /* 0x000f280000300800 */
        /* <DEDUP_REMOVED lines=8> */
[----:B------:R-:W-:Y:S02]  /*29920*/  MOV R4, R17 ;  /* 0x0000001100047202 */ /* 0x000fe40000000f00 */
[----:B------:R-:W-:-:S03]  /*29930*/  IADD3.X R21, PT, PT, R21, UR7, RZ, P2, !PT ;  /* 0x0000000715157c10 */ /* 0x000fc600097fe4ff */
[----:B------:R1:W-:Y:S04]  /*29940*/  LDGSTS.E [R2+0xe00], desc[UR28][R4.64], P0 ;  /* 0x00e0000004027fae */ /* 0x0003e800081a101c */
[----:B------:R-:W-:Y:S04]  /*29950*/  STL [R1+0xda4], R21 ;  /* 0x000da41501007387 */ /* 0x000fe80000100800 */
[----:B------:R-:W4:Y:S01]  /*29960*/  LDL.LU R17, [R1+0xd1c] ;  /* 0x000d1c0001117983 */ /* 0x000f220000300800 */
[----:B-1----:R-:W-:Y:S01]  /*29970*/  MOV R4, R8 ;  /* 0x0000000800047202 */ /* 0x002fe20000000f00 */
[----:B------:R-:W-:-:S02]  /*29980*/  IMAD.MOV.U32 R5, RZ, RZ, R21 ;  /* 0x000000ffff057224 */ /* 0x000fc400078e0015 */
[----:B------:R-:W4:Y:S04]  /*29990*/  LDL.LU R8, [R1+0xd20] ;  /* 0x000d200001087983 */ /* 0x000f280000300800 */
[----:B------:R1:W-:Y:S01]  /*299a0*/  LDGSTS.E [R2+0xe80], desc[UR28][R4.64], P0 ;  /* 0x00e8000004027fae */ /* 0x0003e200081a101c */
[----:B--2---:R-:W-:-:S04]  /*299b0*/  IADD3 R13, P1, PT, R13, UR13, RZ ;  /* 0x0000000d0d0d7c10 */ /* 0x004fc8000ff3e0ff */
[----:B-1----:R-:W-:Y:S01]  /*299c0*/  MOV R4, R13 ;  /* 0x0000000d00047202 */ /* 0x002fe20000000f00 */
[----:B------:R1:W-:Y:S01]  /*299d0*/  STL [R1+0xda8], R13 ;  /* 0x000da80d01007387 */ /* 0x0003e20000100800 */
[----:B---3--:R-:W-:-:S05]  /*299e0*/  IADD3.X R16, PT, PT, R16, UR7, RZ, P1, !PT ;  /* 0x0000000710107c10 */ /* 0x008fca0008ffe4ff */
[----:B------:R2:W-:Y:S04]  /*299f0*/  STL [R1+0xd9c], R16 ;  /* 0x000d9c1001007387 */ /* 0x0005e80000100800 */
[----:B-1----:R-:W3:Y:S01]  /*29a00*/  LDL.LU R13, [R1+0xcb4] ;  /* 0x000cb400010d7983 */ /* 0x002ee20000300800 */
[----:B----4-:R-:W-:Y:S01]  /*29a10*/  IADD3 R24, P2, PT, R24, UR13, RZ ;  /* 0x0000000d18187c10 */ /* 0x010fe2000ff5e0ff */
[----:B------:R-:W-:Y:S01]  /*29a20*/  IMAD.MOV.U32 R5, RZ, RZ, R16 ;  /* 0x000000ffff057224 */ /* 0x000fe200078e0010 */
[----:B------:R-:W-:Y:S01]  /*29a30*/  IADD3 R9, P3, PT, R9, UR13, RZ ;  /* 0x0000000d09097c10 */ /* 0x000fe2000ff7e0ff */
[----:B------:R-:W4:Y:S04]  /*29a40*/  LDL.LU R21, [R1+0xd18] ;  /* 0x000d180001157983 */ /* 0x000f280000300800 */
[----:B--2---:R-:W2:Y:S04]  /*29a50*/  LDL.LU R16, [R1+0xcb0] ;  /* 0x000cb00001107983 */ /* 0x004ea80000300800 */
[----:B------:R1:W-:Y:S04]  /*29a60*/  STL [R1+0xda0], R24 ;  /* 0x000da01801007387 */ /* 0x0003e80000100800 */
[----:B------:R1:W-:Y:S01]  /*29a70*/  LDGSTS.E [R2+0xf00], desc[UR28][R4.64], P0 ;  /* 0x00f0000004027fae */ /* 0x0003e200081a101c */
[----:B------:R-:W-:-:S05]  /*29a80*/  IADD3.X R29, PT, PT, R29, UR7, RZ, P2, !PT ;  /* 0x000000071d1d7c10 */ /* 0x000fca00097fe4ff */
[----:B------:R1:W-:Y:S02]  /*29a90*/  STL [R1+0xd54], R29 ;  /* 0x000d541d01007387 */ /* 0x0003e40000100800 */
[----:B-1----:R-:W-:Y:S02]  /*29aa0*/  MOV R4, R24 ;  /* 0x0000001800047202 */ /* 0x002fe40000000f00 */
[----:B------:R1:W-:Y:S04]  /*29ab0*/  STL [R1+0xd38], R9 ;  /* 0x000d380901007387 */ /* 0x0003e80000100800 */
[----:B------:R-:W4:Y:S01]  /*29ac0*/  LDL.LU R24, [R1+0xcac] ;  /* 0x000cac0001187983 */ /* 0x000f220000300800 */
[----:B------:R-:W-:-:S04]  /*29ad0*/  UISETP.GT.AND UP1, UPT, UR15, 0xb, UPT ;  /* 0x0000000b0f00788c */ /* 0x000fc8000bf24270 */
[----:B------:R-:W-:-:S04]  /*29ae0*/  USEL UR12, URZ, 0x4, !UP1 ;  /* 0x00000004ff0c7887 */ /* 0x000fc8000c800000 */
[----:B------:R-:W-:Y:S01]  /*29af0*/  USEL UR12, UR12, URZ, !UP0 ;  /* 0x000000ff0c0c7287 */ /* 0x000fe2000c000000 */
[----:B------:R-:W-:Y:S01]  /*29b00*/  IMAD.MOV.U32 R5, RZ, RZ, R29 ;  /* 0x000000ffff057224 */ /* 0x000fe200078e001d */
[----:B------:R-:W-:-:S04]  /*29b10*/  IADD3.X R196, PT, PT, R196, UR7, RZ, P3, !PT ;  /* 0x00000007c4c47c10 */ /* 0x000fc80009ffe4ff */
[----:B------:R-:W-:Y:S01]  /*29b20*/  ISETP.NE.U32.AND P1, PT, RZ, UR12, PT ;  /* 0x0000000cff007c0c */ /* 0x000fe2000bf25070 */
[----:B------:R1:W-:Y:S01]  /*29b30*/  LDGSTS.E [R2+0xf80], desc[UR28][R4.64], P0 ;  /* 0x00f8000004027fae */ /* 0x0003e200081a101c */
[----:B------:R-:W-:Y:S02]  /*29b40*/  IADD3 R12, P0, PT, R12, UR13, RZ ;  /* 0x0000000d0c0c7c10 */ /* 0x000fe4000ff1e0ff */
[----:B------:R-:W-:Y:S01]  /*29b50*/  IADD3 R3, P2, PT, R3, UR13, RZ ;  /* 0x0000000d03037c10 */ /* 0x000fe2000ff5e0ff */
[----:B------:R-:W-:Y:S04]  /*29b60*/  STL [R1+0xd2c], R196 ;  /* 0x000d2cc401007387 */ /* 0x000fe80000100800 */
[----:B------:R-:W4:Y:S01]  /*29b70*/  LDL.LU R29, [R1+0xca4] ;  /* 0x000ca400011d7983 */ /* 0x000f220000300800 */
[----:B------:R-:W-:-:S02]  /*29b80*/  IADD3.X R25, PT, PT, R25, UR7, RZ, P0, !PT ;  /* 0x0000000719197c10 */ /* 0x000fc400087fe4ff */
[----:B-1----:R-:W-:Y:S01]  /*29b90*/  MOV R4, R9 ;  /* 0x0000000900047202 */ /* 0x002fe20000000f00 */
[----:B------:R-:W-:Y:S01]  /*29ba0*/  IMAD.MOV.U32 R5, RZ, RZ, R196 ;  /* 0x000000ffff057224 */ /* 0x000fe200078e00c4 */
[----:B------:R-:W4:Y:S04]  /*29bb0*/  LDL.LU R9, [R1+0xca8] ;  /* 0x000ca80001097983 */ /* 0x000f280000300800 */
[----:B------:R1:W-:Y:S04]  /*29bc0*/  STL [R1+0xd30], R12 ;  /* 0x000d300c01007387 */ /* 0x0003e80000100800 */
[----:B------:R1:W-:Y:S04]  /*29bd0*/  LDGSTS.E [R2+0x1600], desc[UR28][R4.64], P1 ;  /* 0x0160000004027fae */ /* 0x0003e800089a101c */
[----:B------:R-:W-:Y:S04]  /*29be0*/  STL [R1+0xd24], R25 ;  /* 0x000d241901007387 */ /* 0x000fe80000100800 */
[----:B------:R-:W-:Y:S01]  /*29bf0*/  STL [R1+0xd28], R3 ;  /* 0x000d280301007387 */ /* 0x000fe20000100800 */
[----:B-1----:R-:W-:-:S03]  /*29c00*/  MOV R4, R12 ;  /* 0x0000000c00047202 */ /* 0x002fc60000000f00 */
[----:B------:R-:W4:Y:S01]  /*29c10*/  LDL.LU R12, [R1+0xc9c] ;  /* 0x000c9c00010c7983 */ /* 0x000f220000300800 */
[----:B------:R-:W-:Y:S01]  /*29c20*/  IMAD.MOV.U32 R5, RZ, RZ, R25 ;  /* 0x000000ffff057224 */ /* 0x000fe200078e0019 */
[----:B------:R-:W-:Y:S02]  /*29c30*/  IADD3.X R17, PT, PT, R17, UR7, RZ, P2, !PT ;  /* 0x0000000711117c10 */ /* 0x000fe400097fe4ff */
[----:B------:R-:W-:Y:S02]  /*29c40*/  IADD3 R8, P0, PT, R8, UR13, RZ ;  /* 0x0000000d08087c10 */ /* 0x000fe4000ff1e0ff */
[----:B------:R1:W-:Y:S04]  /*29c50*/  LDGSTS.E [R2+0x1680], desc[UR28][R4.64], P1 ;  /* 0x0168000004027fae */ /* 0x0003e800089a101c */
[----:B------:R1:W-:Y:S02]  /*29c60*/  STL [R1+0xd1c], R17 ;  /* 0x000d1c1101007387 */ /* 0x0003e40000100800 */
[----:B-1----:R-:W-:Y:S01]  /*29c70*/  IMAD.MOV.U32 R5, RZ, RZ, R17 ;  /* 0x000000ffff057224 */ /* 0x002fe200078e0011 */
[----:B------:R-:W-:Y:S01]  /*29c80*/  MOV R4, R3 ;  /* 0x0000000300047202 */ /* 0x000fe20000000f00 */
[----:B------:R-:W4:Y:S04]  /*29c90*/  LDL.LU R17, [R1+0xca0] ;  /* 0x000ca00001117983 */ /* 0x000f280000300800 */
[----:B------:R-:W4:Y:S04]  /*29ca0*/  LDL.LU R3, [R1+0x300] ;  /* 0x0003000001037983 */ /* 0x000f280000300800 */
[----:B------:R1:W-:Y:S04]  /*29cb0*/  STL [R1+0xd20], R8 ;  /* 0x000d200801007387 */ /* 0x0003e80000100800 */
[----:B------:R1:W-:Y:S02]  /*29cc0*/  LDGSTS.E [R2+0x1700], desc[UR28][R4.64], P1 ;  /* 0x0170000004027fae */ /* 0x0003e400089a101c */
[----:B-1----:R-:W-:-:S02]  /*29cd0*/  MOV R4, R8 ;  /* 0x0000000800047202 */ /* 0x002fc40000000f00 */
[----:B---3--:R-:W-:-:S05]  /*29ce0*/  IADD3.X R13, PT, PT, R13, UR7, RZ, P0, !PT ;  /* 0x000000070d0d7c10 */ /* 0x008fca00087fe4ff */
[----:B------:R1:W-:Y:S04]  /*29cf0*/  STL [R1+0xcb4], R13 ;  /* 0x000cb40d01007387 */ /* 0x0003e80000100800 */
[----:B------:R-:W3:Y:S04]  /*29d00*/  LDL.LU R196, [R1+0x298] ;  /* 0x0002980001c47983 */ /* 0x000ee80000300800 */
[----:B------:R-:W3:Y:S01]  /*29d10*/  LDL.LU R25, [R1+0x2fc] ;  /* 0x0002fc0001197983 */ /* 0x000ee20000300800 */
[----:B------:R-:W-:Y:S01]  /*29d20*/  IMAD.MOV.U32 R5, RZ, RZ, R13 ;  /* 0x000000ffff057224 */ /* 0x000fe200078e000d */
[----:B--2---:R-:W-:-:S02]  /*29d30*/  IADD3 R16, P2, PT, R16, UR13, RZ ;  /* 0x0000000d10107c10 */ /* 0x004fc4000ff5e0ff */
[----:B------:R-:W2:Y:S04]  /*29d40*/  LDL.LU R8, [R1+0x308] ;  /* 0x0003080001087983 */ /* 0x000ea80000300800 */
[----:B------:R4:W-:Y:S02]  /*29d50*/  LDGSTS.E [R2+0x1780], desc[UR28][R4.64], P1 ;  /* 0x0178000004027fae */ /* 0x0009e400089a101c */
[----:B----4-:R-:W-:Y:S02]  /*29d60*/  IADD3 R21, P1, PT, R21, UR13, RZ ;  /* 0x0000000d15157c10 */ /* 0x010fe4000ff3e0ff */
[----:B-1----:R-:W4:Y:S04]  /*29d70*/  LDL.LU R13, [R1+0x310] ;  /* 0x00031000010d7983 */ /* 0x002f280000300800 */
[----:B------:R-:W-:Y:S01]  /*29d80*/  STL [R1+0xd18], R21 ;  /* 0x000d181501007387 */ /* 0x000fe20000100800 */
[----:B------:R-:W-:-:S05]  /*29d90*/  IADD3.X R24, PT, PT, R24, UR7, RZ, P1, !PT ;  /* 0x0000000718187c10 */ /* 0x000fca0008ffe4ff */
[----:B------:R1:W-:Y:S01]  /*29da0*/  STL [R1+0xcac], R24 ;  /* 0x000cac1801007387 */ /* 0x0003e20000100800 */
[----:B------:R-:W-:-:S03]  /*29db0*/  IMAD.MOV.U32 R5, RZ, RZ, R24 ;  /* 0x000000ffff057224 */ /* 0x000fc600078e0018 */
[----:B------:R1:W-:Y:S04]  /*29dc0*/  STL [R1+0xcb0], R16 ;  /* 0x000cb01001007387 */ /* 0x0003e80000100800 */
[----:B-1----:R-:W4:Y:S01]  /*29dd0*/  LDL.LU R24, [R1+0x304] ;  /* 0x0003040001187983 */ /* 0x002f220000300800 */
[----:B------:R-:W-:-:S04]  /*29de0*/  UISETP.GT.AND UP1, UPT, UR15, 0xf, UPT ;  /* 0x0000000f0f00788c */ /* 0x000fc8000bf24270 */
[----:B------:R-:W-:-:S04]  /*29df0*/  USEL UR12, URZ, 0x4, !UP1 ;  /* 0x00000004ff0c7887 */ /* 0x000fc8000c800000 */
[----:B------:R-:W-:-:S06]  /*29e00*/  USEL UR12, UR12, URZ, !UP0 ;  /* 0x000000ff0c0c7287 */ /* 0x000fcc000c000000 */
[----:B------:R-:W-:Y:S02]  /*29e10*/  ISETP.NE.U32.AND P0, PT, RZ, UR12, PT ;  /* 0x0000000cff007c0c */ /* 0x000fe4000bf05070 */
[----:B------:R-:W-:Y:S02]  /*29e20*/  MOV R4, R21 ;  /* 0x0000001500047202 */ /* 0x000fe40000000f00 */
[----:B------:R-:W-:Y:S02]  /*29e30*/  IADD3.X R29, PT, PT, R29, UR7, RZ, P2, !PT ;  /* 0x000000071d1d7c10 */ /* 0x000fe400097fe4ff */
[----:B------:R-:W-:-:S03]  /*29e40*/  IADD3 R9, P1, PT, R9, UR13, RZ ;  /* 0x0000000d09097c10 */ /* 0x000fc6000ff3e0ff */
[----:B------:R-:W-:Y:S04]  /*29e50*/  STL [R1+0xca4], R29 ;  /* 0x000ca41d01007387 */ /* 0x000fe80000100800 */
[----:B------:R1:W-:Y:S04]  /*29e60*/  LDGSTS.E [R2+0x1e00], desc[UR28][R4.64], P0 ;  /* 0x01e0000004027fae */ /* 0x0003e800081a101c */
[----:B------:R-:W4:Y:S01]  /*29e70*/  LDL.LU R21, [R1+0x30c] ;  /* 0x00030c0001157983 */ /* 0x000f220000300800 */
[----:B------:R-:W-:Y:S02]  /*29e80*/  IADD3.X R12, PT, PT, R12, UR7, RZ, P1, !PT ;  /* 0x000000070c0c7c10 */ /* 0x000fe40008ffe4ff */
[----:B-1----:R-:W-:Y:S01]  /*29e90*/  MOV R4, R16 ;  /* 0x0000001000047202 */ /* 0x002fe20000000f00 */
[----:B------:R-:W-:Y:S01]  /*29ea0*/  IMAD.MOV.U32 R5, RZ, RZ, R29 ;  /* 0x000000ffff057224 */ /* 0x000fe200078e001d */
[----:B------:R1:W-:Y:S04]  /*29eb0*/  STL [R1+0xca8], R9 ;  /* 0x000ca80901007387 */ /* 0x0003e80000100800 */
[----:B------:R1:W-:Y:S04]  /*29ec0*/  LDGSTS.E [R2+0x1e80], desc[UR28][R4.64], P0 ;  /* 0x01e8000004027fae */ /* 0x0003e800081a101c */
[----:B------:R1:W-:Y:S04]  /*29ed0*/  STL [R1+0xc9c], R12 ;  /* 0x000c9c0c01007387 */ /* 0x0003e80000100800 */
[----:B------:R-:W4:Y:S01]  /*29ee0*/  LDL.LU R16, [R1+0x314] ;  /* 0x0003140001107983 */ /* 0x000f220000300800 */
[----:B-1----:R-:W-:-:S03]  /*29ef0*/  MOV R4, R9 ;  /* 0x0000000900047202 */ /* 0x002fc60000000f00 */
[----:B------:R-:W4:Y:S01]  /*29f00*/  LDL.LU R9, [R1+0x318] ;  /* 0x0003180001097983 */ /* 0x000f220000300800 */
[----:B------:R-:W-:Y:S01]  /*29f10*/  IADD3 R17, P2, PT, R17, UR13, RZ ;  /* 0x0000000d11117c10 */ /* 0x000fe2000ff5e0ff */
[----:B------:R-:W-:Y:S01]  /*29f20*/  IMAD.MOV.U32 R5, RZ, RZ, R12 ;  /* 0x000000ffff057224 */ /* 0x000fe200078e000c */
[----:B------:R-:W-:Y:S01]  /*29f30*/  IADD3 R3, P3, PT, R3, UR13, RZ ;  /* 0x0000000d03037c10 */ /* 0x000fe2000ff7e0ff */
[----:B------:R-:W4:Y:S04]  /*29f40*/  LDL.LU R12, [R1+0x380] ;  /* 0x00038000010c7983 */ /* 0x000f280000300800 */
[----:B------:R-:W4:Y:S04]  /*29f50*/  LDL.LU R29, [R1+0x388] ;  /* 0x00038800011d7983 */ /* 0x000f280000300800 */
[----:B------:R1:W-:Y:S04]  /*29f60*/  STL [R1+0xca0], R17 ;  /* 0x000ca01101007387 */ /* 0x0003e80000100800 */
[----:B------:R1:W-:Y:S01]  /*29f70*/  LDGSTS.E [R2+0x1f00], desc[UR28][R4.64], P0 ;  /* 0x01f0000004027fae */ /* 0x0003e200081a101c */
[----:B------:R-:W-:Y:S01]  /*29f80*/  UISETP.GT.AND UP1, UPT, UR15, 0x13, UPT ;  /* 0x000000130f00788c */ /* 0x000fe2000bf24270 */
[----:B-1----:R-:W-:-:S03]  /*29f90*/  MOV R4, R17 ;  /* 0x0000001100047202 */ /* 0x002fc60000000f00 */
[----:B------:R-:W-:-:S04]  /*29fa0*/  USEL UR12, URZ, 0x4, !UP1 ;  /* 0x00000004ff0c7887 */ /* 0x000fc8000c800000 */
[----:B------:R-:W-:-:S06]  /*29fb0*/  USEL UR12, UR12, URZ, !UP0 ;  /* 0x000000ff0c0c7287 */ /* 0x000fcc000c000000 */
[----:B------:R-:W-:Y:S02]  /*29fc0*/  ISETP.NE.U32.AND P1, PT, RZ, UR12, PT ;  /* 0x0000000cff007c0c */ /* 0x000fe4000bf25070 */
[----:B---3--:R-:W-:-:S05]  /*29fd0*/  IADD3.X R196, PT, PT, R196, UR7, RZ, P2, !PT ;  /* 0x00000007c4c47c10 */ /* 0x008fca00097fe4ff */
[----:B------:R1:W-:Y:S04]  /*29fe0*/  STL [R1+0x298], R196 ;  /* 0x000298c401007387 */ /* 0x0003e80000100800 */
[----:B------:R3:W-:Y:S04]  /*29ff0*/  STL [R1+0x300], R3 ;  /* 0x0003000301007387 */ /* 0x0007e80000100800 */
[----:B------:R-:W4:Y:S01]  /*2a000*/  LDL.LU R17, [R1+0x37c] ;  /* 0x00037c0001117983 */ /* 0x000f220000300800 */
[----:B------:R-:W-:Y:S01]  /*2a010*/  IADD3.X R25, PT, PT, R25, UR7, RZ, P3, !PT ;  /* 0x0000000719197c10 */ /* 0x000fe20009ffe4ff */
[----:B------:R-:W-:-:S04]  /*2a020*/  IMAD.MOV.U32 R5, RZ, RZ, R196 ;  /* 0x000000ffff057224 */ /* 0x000fc800078e00c4 */
[----:B------:R-:W-:Y:S04]  /*2a030*/  STL [R1+0x2fc], R25 ;  /* 0x0002fc1901007387 */ /* 0x000fe80000100800 */
[----:B-1----:R-:W4:Y:S04]  /*2a040*/  LDL.LU R196, [R1+0x384] ;  /* 0x0003840001c47983 */ /* 0x002f280000300800 */
[----:B------:R1:W-:Y:S01]  /*2a050*/  LDGSTS.E [R2+0x1f80], desc[UR28][R4.64], P0 ;  /* 0x01f8000004027fae */ /* 0x0003e200081a101c */
[----:B--2---:R-:W-:Y:S02]  /*2a060*/  IADD3 R8, P0, PT, R8, UR13, RZ ;  /* 0x0000000d08087c10 */ /* 0x004fe4000ff1e0ff */
[----:B----4-:R-:W-:-:S02]  /*2a070*/  IADD3 R13, P2, PT, R13, UR13, RZ ;  /* 0x0000000d0d0d7c10 */ /* 0x010fc4000ff5e0ff */
[----:B-1----:R-:W-:Y:S01]  /*2a080*/  MOV R4, R3 ;  /* 0x0000000300047202 */ /* 0x002fe20000000f00 */
[----:B------:R-:W-:Y:S01]  /*2a090*/  IMAD.MOV.U32 R5, RZ, RZ, R25 ;  /* 0x000000ffff057224 */ /* 0x000fe200078e0019 */
[----:B------:R-:W-:Y:S01]  /*2a0a0*/  IADD3.X R24, PT, PT, R24, UR7, RZ, P0, !PT ;  /* 0x0000000718187c10 */ /* 0x000fe200087fe4ff */
[----:B---3--:R-:W2:Y:S04]  /*2a0b0*/  LDL.LU R3, [R1+0x390] ;  /* 0x0003900001037983 */ /* 0x008ea80000300800 */
[----:B------:R1:W-:Y:S04]  /*2a0c0*/  STL [R1+0x308], R8 ;  /* 0x0003080801007387 */ /* 0x0003e80000100800 */
[----:B------:R3:W-:Y:S04]  /*2a0d0*/  LDGSTS.E [R2+0x2600], desc[UR28][R4.64], P1 ;  /* 0x0260000004027fae */ /* 0x0007e800089a101c */
[----:B------:R4:W-:Y:S04]  /*2a0e0*/  STL [R1+0x304], R24 ;  /* 0x0003041801007387 */ /* 0x0009e80000100800 */
[----:B------:R-:W-:Y:S01]  /*2a0f0*/  STL [R1+0x310], R13 ;  /* 0x0003100d01007387 */ /* 0x000fe20000100800 */
[----:B---3--:R-:W-:-:S03]  /*2a100*/  MOV R4, R8 ;  /* 0x0000000800047202 */ /* 0x008fc60000000f00 */
[----:B-1----:R-:W3:Y:S01]  /*2a110*/  LDL.LU R8, [R1+0x38c] ;  /* 0x00038c0001087983 */ /* 0x002ee20000300800 */
[----:B------:R-:W-:-:S05]  /*2a120*/  IMAD.MOV.U32 R5, RZ, RZ, R24 ;  /* 0x000000ffff057224 */ /* 0x000fca00078e0018 */
[----:B------:R1:W-:Y:S01]  /*2a130*/  LDGSTS.E [R2+0x2680], desc[UR28][R4.64], P1 ;  /* 0x0268000004027fae */ /* 0x0003e200089a101c */
[----:B------:R-:W-:-:S05]  /*2a140*/  IADD3.X R21, PT, PT, R21, UR7, RZ, P2, !PT ;  /* 0x0000000715157c10 */ /* 0x000fca00097fe4ff */
[----:B------:R4:W-:Y:S04]  /*2a150*/  STL [R1+0x30c], R21 ;  /* 0x00030c1501007387 */ /* 0x0009e80000100800 */
[----:B------:R-:W3:Y:S01]  /*2a160*/  LDL.LU R25, [R1+0x394] ;  /* 0x0003940001197983 */ /* 0x000ee20000300800 */
[----:B-1----:R-:W-:Y:S01]  /*2a170*/  MOV R4, R13 ;  /* 0x0000000d00047202 */ /* 0x002fe20000000f00 */
[----:B------:R-:W-:Y:S02]  /*2a180*/  IMAD.MOV.U32 R5, RZ, RZ, R21 ;  /* 0x000000ffff057224 */ /* 0x000fe400078e0015 */
[----:B----4-:R-:W4:Y:S04]  /*2a190*/  LDL.LU R24, [R1+0x398] ;  /* 0x0003980001187983 */ /* 0x010f280000300800 */
[----:B------:R1:W-:Y:S04]  /*2a1a0*/  LDGSTS.E [R2+0x2700], desc[UR28][R4.64], P1 ;  /* 0x0270000004027fae */ /* 0x0003e800089a101c */
[----:B------:R-:W4:Y:S04]  /*2a1b0*/  LDL.LU R21, [R1+0x3fc] ;  /* 0x0003fc0001157983 */ /* 0x000f280000300800 */
[----:B------:R-:W4:Y:S01]  /*2a1c0*/  LDL.LU R13, [R1+0x400] ;  /* 0x00040000010d7983 */ /* 0x000f220000300800 */
[----:B------:R-:W-:-:S04]  /*2a1d0*/  IADD3 R9, P0, PT, R9, UR13, RZ ;  /* 0x0000000d09097c10 */ /* 0x000fc8000ff1e0ff */
[----:B------:R-:W-:Y:S02]  /*2a1e0*/  IADD3.X R16, PT, PT, R16, UR7, RZ, P0, !PT ;  /* 0x0000000710107c10 */ /* 0x000fe400087fe4ff */
[----:B-1----:R-:W-:-:S03]  /*2a1f0*/  MOV R4, R9 ;  /* 0x0000000900047202 */ /* 0x002fc60000000f00 */
[----:B------:R-:W-:-:S05]  /*2a200*/  IMAD.MOV.U32 R5, RZ, RZ, R16 ;  /* 0x000000ffff057224 */ /* 0x000fca00078e0010 */
[----:B------:R1:W-:Y:S01]  /*2a210*/  LDGSTS.E [R2+0x2780], desc[UR28][R4.64], P1 ;  /* 0x0278000004027fae */ /* 0x0003e200089a101c */
[----:B------:R-:W-:Y:S02]  /*2a220*/  IADD3 R12, P1, PT, R12, UR13, RZ ;  /* 0x0000000d0c0c7c10 */ /* 0x000fe4000ff3e0ff */
[----:B------:R-:W-:Y:S01]  /*2a230*/  IADD3 R29, P2, PT, R29, UR13, RZ ;  /* 0x0000000d1d1d7c10 */ /* 0x000fe2000ff5e0ff */
[----:B------:R-:W-:Y:S04]  /*2a240*/  STL [R1+0x318], R9 ;  /* 0x0003180901007387 */ /* 0x000fe80000100800 */
[----:B------:R1:W-:Y:S01]  /*2a250*/  STL [R1+0x314], R16 ;  /* 0x0003141001007387 */ /* 0x0003e20000100800 */
[----:B------:R-:W-:-:S03]  /*2a260*/  UISETP.GT.AND UP1, UPT, UR15, 0x17, UPT ;  /* 0x000000170f00788c */ /* 0x000fc6000bf24270 */
[----:B-1----:R-:W4:Y:S04]  /*2a270*/  LDL.LU R16, [R1+0x408] ;  /* 0x0004080001107983 */ /* 0x002f280000300800 */
[----:B------:R-:W4:Y:S04]  /*2a280*/  LDL.LU R9, [R1+0x410] ;  /* 0x0004100001097983 */ /* 0x000f280000300800 */
[----:B------:R-:W-:Y:S01]  /*2a290*/  STL [R1+0x380], R12 ;  /* 0x0003800c01007387 */ /* 0x000fe20000100800 */
[----:B------:R-:W-:-:S04]  /*2a2a0*/  USEL UR12, URZ, 0x4, !UP1 ;  /* 0x00000004ff0c7887 */ /* 0x000fc8000c800000 */
[----:B------:R-:W-:Y:S01]  /*2a2b0*/  USEL UR12, UR12, URZ, !UP0 ;  /* 0x000000ff0c0c7287 */ /* 0x000fe2000c000000 */
[----:B------:R-:W-:-:S05]  /*2a2c0*/  MOV R4, R12 ;  /* 0x0000000c00047202 */ /* 0x000fca0000000f00 */
[----:B------:R-:W-:Y:S02]  /*2a2d0*/  ISETP.NE.U32.AND P0, PT, RZ, UR12, PT ;  /* 0x0000000cff007c0c */ /* 0x000fe4000bf05070 */
[----:B------:R-:W-:-:S05]  /*2a2e0*/  IADD3.X R17, PT, PT, R17, UR7, RZ, P1, !PT ;  /* 0x0000000711117c10 */ /* 0x000fca0008ffe4ff */
[----:B------:R1:W-:Y:S01]  /*2a2f0*/  STL [R1+0x37c], R17 ;  /* 0x00037c1101007387 */ /* 0x0003e20000100800 */
[----:B------:R-:W-:-:S03]  /*2a300*/  IMAD.MOV.U32 R5, RZ, RZ, R17 ;  /* 0x000000ffff057224 */ /* 0x000fc600078e0011 */
[----:B------:R-:W-:Y:S01]  /*2a310*/  STL [R1+0x388], R29 ;  /* 0x0003881d01007387 */ /* 0x000fe20000100800 */
[----:B------:R-:W-:-:S03]  /*2a320*/  IADD3.X R196, PT, PT, R196, UR7, RZ, P2, !PT ;  /* 0x00000007c4c47c10 */ /* 0x000fc600097fe4ff */
[----:B------:R2:W-:Y:S04]  /*2a330*/  LDGSTS.E [R2+0x2e00], desc[UR28][R4.64], P0 ;  /* 0x02e0000004027fae */ /* 0x0005e800081a101c */
[----:B-1----:R-:W4:Y:S04]  /*2a340*/  LDL.LU R17, [R1+0x404] ;  /* 0x0004040001117983 */ /* 0x002f280000300800 */
[----:B------:R-:W-:Y:S04]  /*2a350*/  STL [R1+0x384], R196 ;  /* 0x000384c401007387 */ /* 0x000fe80000100800 */
[----:B------:R-:W4:Y:S01]  /*2a360*/  LDL.LU R12, [R1+0x40c] ;  /* 0x00040c00010c7983 */ /* 0x000f220000300800 */
[----:B--2---:R-:W-:-:S02]  /*2a370*/  MOV R4, R29 ;  /* 0x0000001d00047202 */ /* 0x004fc40000000f00 */
[----:B------:R-:W-:Y:S01]  /*2a380*/  IADD3 R3, P1, PT, R3, UR13, RZ ;  /* 0x0000000d03037c10 */ /* 0x000fe2000ff3e0ff */
[----:B------:R-:W-:-:S04]  /*2a390*/  IMAD.MOV.U32 R5, RZ, RZ, R196 ;  /* 0x000000ffff057224 */ /* 0x000fc800078e00c4 */
[----:B------:R-:W-:Y:S04]  /*2a3a0*/  STL [R1+0x390], R3 ;  /* 0x0003900301007387 */ /* 0x000fe80000100800 */
[----:B------:R1:W-:Y:S01]  /*2a3b0*/  LDGSTS.E [R2+0x2e80], desc[UR28][R4.64], P0 ;  /* 0x02e8000004027fae */ /* 0x0003e200081a101c */
[----:B---3--:R-:W-:Y:S02]  /*2a3c0*/  IADD3.X R8, PT, PT, R8, UR7, RZ, P1, !PT ;  /* 0x0000000708087c10 */ /* 0x008fe40008ffe4ff */
[----:B-1----:R-:W-:-:S03]  /*2a3d0*/  MOV R4, R3 ;  /* 0x0000000300047202 */ /* 0x002fc60000000f00 */
[----:B------:R1:W-:Y:S01]  /*2a3e0*/  STL [R1+0x38c], R8 ;  /* 0x00038c0801007387 */ /* 0x0003e20000100800 */
[----:B------:R-:W-:Y:S01]  /*2a3f0*/  IMAD.MOV.U32 R5, RZ, RZ, R8 ;  /* 0x000000ffff057224 */ /* 0x000fe200078e0008 */
[----:B------:R-:W-:Y:S02]  /*2a400*/  UISETP.GT.AND UP1, UPT, UR15, 0x1b, UPT ;  /* 0x0000001b0f00788c */ /* 0x000fe4000bf24270 */
[----:B-1----:R-:W2:Y:S04]  /*2a410*/  LDL.LU R8, [R1+0x414] ;  /* 0x0004140001087983 */ /* 0x002ea80000300800 */
[----:B------:R-:W3:Y:S01]  /*2a420*/  LDL.LU R3, [R1+0x418] ;  /* 0x0004180001037983 */ /* 0x000ee20000300800 */
[----:B----4-:R-:W-:Y:S01]  /*2a430*/  IADD3 R24, P2, PT, R24, UR13, RZ ;  /* 0x0000000d18187c10 */ /* 0x010fe2000ff5e0ff */
[----:B------:R-:W-:-:S02]  /*2a440*/  USEL UR12, URZ, 0x4, !UP1 ;  /* 0x00000004ff0c7887 */ /* 0x000fc4000c800000 */
[----:B------:R1:W-:Y:S01]  /*2a450*/  LDGSTS.E [R2+0x2f00], desc[UR28][R4.64], P0 ;  /* 0x02f0000004027fae */ /* 0x0003e200081a101c */
[----:B------:R-:W-:Y:S01]  /*2a460*/  IADD3.X R25, PT, PT, R25, UR7, RZ, P2, !PT ;  /* 0x0000000719197c10 */ /* 0x000fe200097fe4ff */
[----:B------:R-:W-:Y:S02]  /*2a470*/  USEL UR12, UR12, URZ, !UP0 ;  /* 0x000000ff0c0c7287 */ /* 0x000fe4000c000000 */
[----:B------:R-:W-:Y:S01]  /*2a480*/  STL [R1+0x398], R24 ;  /* 0x0003981801007387 */ /* 0x000fe20000100800 */
[----:B------:R-:W-:-:S03]  /*2a490*/  IADD3 R13, P3, PT, R13, UR13, RZ ;  /* 0x0000000d0d0d7c10 */ /* 0x000fc6000ff7e0ff */
[----:B------:R-:W-:Y:S01]  /*2a4a0*/  STL [R1+0x394], R25 ;  /* 0x0003941901007387 */ /* 0x000fe20000100800 */
[----:B------:R-:W-:Y:S01]  /*2a4b0*/  IADD3.X R21, PT, PT, R21, UR7, RZ, P3, !PT ;  /* 0x0000000715157c10 */ /* 0x000fe20009ffe4ff */
[----:B-1----:R-:W-:Y:S01]  /*2a4c0*/  IMAD.MOV.U32 R5, RZ, RZ, R25 ;  /* 0x000000ffff057224 */ /* 0x002fe200078e0019 */
[----:B------:R-:W-:Y:S01]  /*2a4d0*/  MOV R4, R24 ;  /* 0x0000001800047202 */ /* 0x000fe20000000f00 */
[----:B------:R1:W-:Y:S01]  /*2a4e0*/  STL [R1+0x400], R13 ;  /* 0x0004000d01007387 */ /* 0x0003e20000100800 */
[----:B------:R-:W-:-:S03]  /*2a4f0*/  ISETP.NE.U32.AND P1, PT, RZ, UR12, PT ;  /* 0x0000000cff007c0c */ /* 0x000fc6000bf25070 */
[----:B------:R-:W4:Y:S04]  /*2a500*/  LDL.LU R197, [R1+0x480] ;  /* 0x0004800001c57983 */ /* 0x000f280000300800 */
[----:B------:R-:W-:Y:S04]  /*2a510*/  STL [R1+0x3fc], R21 ;  /* 0x0003fc1501007387 */ /* 0x000fe80000100800 */
[----:B------:R-:W4:Y:S04]  /*2a520*/  LDL.LU R29, [R1+0x488] ;  /* 0x00048800011d7983 */ /* 0x000f280000300800 */
[----:B------:R1:W-:Y:S04]  /*2a530*/  LDGSTS.E [R2+0x2f80], desc[UR28][R4.64], P0 ;  /* 0x02f8000004027fae */ /* 0x0003e800081a101c */
[----:B------:R-:W4:Y:S04]  /*2a540*/  LDL.LU R198, [R1+0x47c] ;  /* 0x00047c0001c67983 */ /* 0x000f280000300800 */
[----:B------:R-:W4:Y:S01]  /*2a550*/  LDL.LU R196, [R1+0x484] ;  /* 0x0004840001c47983 */ /* 0x000f220000300800 */
[----:B------:R-:W-:Y:S01]  /*2a560*/  IADD3 R16, P0, PT, R16, UR13, RZ ;  /* 0x0000000d10107c10 */ /* 0x000fe2000ff1e0ff */
[----:B-1----:R-:W-:Y:S01]  /*2a570*/  IMAD.MOV.U32 R5, RZ, RZ, R21 ;  /* 0x000000ffff057224 */ /* 0x002fe200078e0015 */
[----:B------:R-:W-:-:S02]  /*2a580*/  MOV R4, R13 ;  /* 0x0000000d00047202 */ /* 0x000fc40000000f00 */
[----:B------:R-:W-:Y:S01]  /*2a590*/  IADD3 R9, P2, PT, R9, UR13, RZ ;  /* 0x0000000d09097c10 */ /* 0x000fe2000ff5e0ff */
[----:B------:R-:W4:Y:S04]  /*2a5a0*/  LDL.LU R13, [R1+0x490] ;  /* 0x00049000010d7983 */ /* 0x000f280000300800 */
[----:B------:R1:W-:Y:S04]  /*2a5b0*/  STL [R1+0x408], R16 ;  /* 0x0004081001007387 */ /* 0x0003e80000100800 */
[----:B------:R1:W-:Y:S02]  /*2a5c0*/  LDGSTS.E [R2+0x3600], desc[UR28][R4.64], P1 ;  /* 0x0360000004027fae */ /* 0x0003e400089a101c */
[----:B-1----:R-:W-:-:S02]  /*2a5d0*/  MOV R4, R16 ;  /* 0x0000001000047202 */ /* 0x002fc40000000f00 */
[----:B------:R-:W-:-:S05]  /*2a5e0*/  IADD3.X R17, PT, PT, R17, UR7, RZ, P0, !PT ;  /* 0x0000000711117c10 */ /* 0x000fca00087fe4ff */
[----:B------:R-:W-:Y:S04]  /*2a5f0*/  STL [R1+0x404], R17 ;  /* 0x0004041101007387 */ /* 0x000fe80000100800 */
[----:B------:R1:W-:Y:S04]  /*2a600*/  STL [R1+0x410], R9 ;  /* 0x0004100901007387 */ /* 0x0003e80000100800 */
[----:B------:R-:W4:Y:S01]  /*2a610*/  LDL.LU R16, [R1+0x48c] ;  /* 0x00048c0001107983 */ /* 0x000f220000300800 */
[----:B------:R-:W-:Y:S01]  /*2a620*/  IADD3.X R12, PT, PT, R12, UR7, RZ, P2, !PT ;  /* 0x000000070c0c7c10 */ /* 0x000fe200097fe4ff */
[----:B------:R-:W-:-:S04]  /*2a630*/  IMAD.MOV.U32 R5, RZ, RZ, R17 ;  /* 0x000000ffff057224 */ /* 0x000fc800078e0011 */
[----:B------:R1:W-:Y:S04]  /*2a640*/  STL [R1+0x40c], R12 ;  /* 0x00040c0c01007387 */ /* 0x0003e80000100800 */
[----:B------:R1:W-:Y:S04]  /*2a650*/  LDGSTS.E [R2+0x3680], desc[UR28][R4.64], P1 ;  /* 0x0368000004027fae */ /* 0x0003e800089a101c */
[----:B------:R-:W4:Y:S01]  /*2a660*/  LDL.LU R25, [R1+0x494] ;  /* 0x0004940001197983 */ /* 0x000f220000300800 */
[----:B-1----:R-:W-:-:S03]  /*2a670*/  MOV R4, R9 ;  /* 0x0000000900047202 */ /* 0x002fc60000000f00 */
[----:B------:R-:W4:Y:S01]  /*2a680*/  LDL.LU R9, [R1+0x498] ;  /* 0x0004980001097983 */ /* 0x000f220000300800 */
[----:B------:R-:W-:-:S03]  /*2a690*/  IMAD.MOV.U32 R5, RZ, RZ, R12 ;  /* 0x000000ffff057224 */ /* 0x000fc600078e000c */
[----:B------:R-:W4:Y:S04]  /*2a6a0*/  LDL.LU R24, [R1+0x4fc] ;  /* 0x0004fc0001187983 */ /* 0x000f280000300800 */
[----:B------:R-:W4:Y:S04]  /*2a6b0*/  LDL.LU R12, [R1+0x500] ;  /* 0x00050000010c7983 */ /* 0x000f280000300800 */
[----:B------:R1:W-:Y:S01]  /*2a6c0*/  LDGSTS.E [R2+0x3700], desc[UR28][R4.64], P1 ;  /* 0x0370000004027fae */ /* 0x0003e200089a101c */
[----:B---3--:R-:W-:-:S04]  /*2a6d0*/  IADD3 R3, P0, PT, R3, UR13, RZ ;  /* 0x0000000d03037c10 */ /* 0x008fc8000ff1e0ff */
[----:B--2---:R-:W-:Y:S01]  /*2a6e0*/  IADD3.X R8, PT, PT, R8, UR7, RZ, P0, !PT ;  /* 0x0000000708087c10 */ /* 0x004fe200087fe4ff */
[----:B------:R-:W-:Y:S04]  /*2a6f0*/  STL [R1+0x418], R3 ;  /* 0x0004180301007387 */ /* 0x000fe80000100800 */
[----:B------:R2:W-:Y:S04]  /*2a700*/  STL [R1+0x414], R8 ;  /* 0x0004140801007387 */ /* 0x0005e80000100800 */
[----:B------:R-:W3:Y:S01]  /*2a710*/  LDL.LU R21, [R1+0x504] ;  /* 0x0005040001157983 */ /* 0x000ee20000300800 */
[----:B-1----:R-:W-:-:S03]  /*2a720*/  IMAD.MOV.U32 R5, RZ, RZ, R8 ;  /* 0x000000ffff057224 */ /* 0x002fc600078e0008 */
[----:B------:R-:W3:Y:S01]  /*2a730*/  LDL.LU R17, [R1+0x508] ;  /* 0x0005080001117983 */ /* 0x000ee20000300800 */
[----:B------:R-:W-:-:S03]  /*2a740*/  MOV R4, R3 ;  /* 0x0000000300047202 */ /* 0x000fc60000000f00 */
[----:B--2---:R-:W2:Y:S04]  /*2a750*/  LDL.LU R8, [R1+0x50c] ;  /* 0x00050c0001087983 */ /* 0x004ea80000300800 */
[----:B------:R-:W2:Y:S01]  /*2a760*/  LDL.LU R3, [R1+0x510] ;  /* 0x0005100001037983 */ /* 0x000ea20000300800 */
[----:B------:R-:W-:-:S03]  /*2a770*/  UISETP.GT.AND UP1, UPT, UR15, 0x1f, UPT ;  /* 0x0000001f0f00788c */ /* 0x000fc6000bf24270 */
[----:B------:R1:W-:Y:S01]  /*2a780*/  LDGSTS.E [R2+0x3780], desc[UR28][R4.64], P1 ;  /* 0x0378000004027fae */ /* 0x0003e200089a101c */
[----:B------:R-:W-:-:S04]  /*2a790*/  USEL UR12, URZ, 0x4, !UP1 ;  /* 0x00000004ff0c7887 */ /* 0x000fc8000c800000 */
[----:B------:R-:W-:Y:S01]  /*2a7a0*/  USEL UR12, UR12, URZ, !UP0 ;  /* 0x000000ff0c0c7287 */ /* 0x000fe2000c000000 */
[----:B----4-:R-:W-:-:S05]  /*2a7b0*/  IADD3 R197, P1, PT, R197, UR13, RZ ;  /* 0x0000000dc5c57c10 */ /* 0x010fca000ff3e0ff */
[----:B------:R-:W-:Y:S02]  /*2a7c0*/  ISETP.NE.U32.AND P0, PT, RZ, UR12, PT ;  /* 0x0000000cff007c0c */ /* 0x000fe4000bf05070 */
[----:B------:R-:W-:Y:S02]  /*2a7d0*/  IADD3.X R198, PT, PT, R198, UR7, RZ, P1, !PT ;  /* 0x00000007c6c67c10 */ /* 0x000fe40008ffe4ff */
[----:B------:R-:W-:Y:S02]  /*2a7e0*/  IADD3 R29, P2, PT, R29, UR13, RZ ;  /* 0x0000000d1d1d7c10 */ /* 0x000fe4000ff5e0ff */
[----:B-1----:R-:W-:Y:S01]  /*2a7f0*/  MOV R4, R197 ;  /* 0x000000c500047202 */ /* 0x002fe20000000f00 */
[----:B------:R-:W-:Y:S01]  /*2a800*/  IMAD.MOV.U32 R5, RZ, RZ, R198 ;  /* 0x000000ffff057224 */ /* 0x000fe200078e00c6 */
[----:B------:R-:W-:Y:S01]  /*2a810*/  IADD3.X R196, PT, PT, R196, UR7, RZ, P2, !PT ;  /* 0x00000007c4c47c10 */ /* 0x000fe200097fe4ff */
[----:B------:R-:W-:Y:S01]  /*2a820*/  STL [R1+0x480], R197 ;  /* 0x000480c501007387 */ /* 0x000fe20000100800 */
[----:B------:R-:W-:-:S03]  /*2a830*/  IADD3 R13, P1, PT, R13, UR13, RZ ;  /* 0x0000000d0d0d7c10 */ /* 0x000fc6000ff3e0ff */
[----:B------:R1:W-:Y:S04]  /*2a840*/  LDGSTS.E [R2+0x3e00], desc[UR28][R4.64], P0 ;  /* 0x03e0000004027fae */ /* 0x0003e800081a101c */
[----:B------:R-:W-:Y:S04]  /*2a850*/  STL [R1+0x47c], R198 ;  /* 0x00047cc601007387 */ /* 0x000fe80000100800 */
[----:B------:R-:W-:Y:S01]  /*2a860*/  STL [R1+0x488], R29 ;  /* 0x0004881d01007387 */ /* 0x000fe20000100800 */
[----:B-1----:R-:W-:Y:S01]  /*2a870*/  MOV R4, R29 ;  /* 0x0000001d00047202 */ /* 0x002fe20000000f00 */
[----:B------:R-:W-:-:S02]  /*2a880*/  IMAD.MOV.U32 R5, RZ, RZ, R196 ;  /* 0x000000ffff057224 */ /* 0x000fc400078e00c4 */
[----:B------:R-:W-:Y:S04]  /*2a890*/  STL [R1+0x484], R196 ;  /* 0x000484c401007387 */ /* 0x000fe80000100800 */
[----:B------:R1:W-:Y:S04]  /*2a8a0*/  LDGSTS.E [R2+0x3e80], desc[UR28][R4.64], P0 ;  /* 0x03e8000004027fae */ /* 0x0003e800081a101c */
[----:B------:R-:W-:Y:S01]  /*2a8b0*/  STL [R1+0x490], R13 ;  /* 0x0004900d01007387 */ /* 0x000fe20000100800 */
[----:B-1----:R-:W-:Y:S01]  /*2a8c0*/  MOV R4, R13 ;  /* 0x0000000d00047202 */ /* 0x002fe20000000f00 */
[----:B------:R-:W-:-:S04]  /*2a8d0*/  UISETP.GT.AND UP1, UPT, UR15, 0x23, UPT ;  /* 0x000000230f00788c */ /* 0x000fc8000bf24270 */
[----:B------:R-:W-:-:S04]  /*2a8e0*/  USEL UR12, URZ, 0x4, !UP1 ;  /* 0x00000004ff0c7887 */ /* 0x000fc8000c800000 */
[----:B------:R-:W-:Y:S01]  /*2a8f0*/  USEL UR12, UR12, URZ, !UP0 ;  /* 0x000000ff0c0c7287 */ /* 0x000fe2000c000000 */
[----:B------:R-:W-:-:S05]  /*2a900*/  IADD3.X R16, PT, PT, R16, UR7, RZ, P1, !PT ;  /* 0x0000000710107c10 */ /* 0x000fca0008ffe4ff */
[----:B------:R1:W-:Y:S01]  /*2a910*/  STL [R1+0x48c], R16 ;  /* 0x00048c1001007387 */ /* 0x0003e20000100800 */
[----:B------:R-:W-:-:S05]  /*2a920*/  IMAD.MOV.U32 R5, RZ, RZ, R16 ;  /* 0x000000ffff057224 */ /* 0x000fca00078e0010 */
        /* <DEDUP_REMOVED lines=9> */
[----:B----4-:R-:W-:-:S03]  /*2a9c0*/  MOV R4, R9 ;  /* 0x0000000900047202 */ /* 0x010fc60000000f00 */
[----:B------:R4:W-:Y:S01]  /*2a9d0*/  STL [R1+0x500], R12 ;  /* 0x0005000c01007387 */ /* 0x0009e20000100800 */
[----:B------:R-:W-:-:S03]  /*2a9e0*/  IMAD.MOV.U32 R5, RZ, RZ, R25 ;  /* 0x000000ffff057224 */ /* 0x000fc600078e0019 */
[----:B------:R-:W2:Y:S04]  /*2a9f0*/  LDL.LU R197, [R1+0x580] ;  /* 0x0005800001c57983 */ /* 0x000ea80000300800 */
[----:B------:R2:W-:Y:S04]  /*2aa00*/  STL [R1+0x4fc], R24 ;  /* 0x0004fc1801007387 */ /* 0x0005e80000100800 */
[----:B-1----:R-:W2:Y:S04]  /*2aa10*/  LDL.LU R9, [R1+0x588] ;  /* 0x0005880001097983 */ /* 0x002ea80000300800 */
[----:B------:R-:W2:Y:S04]  /*2aa20*/  LDL.LU R198, [R1+0x57c] ;  /* 0x00057c0001c67983 */ /* 0x000ea80000300800 */
[----:B------:R1:W-:Y:S01]  /*2aa30*/  LDGSTS.E [R2+0x3f80], desc[UR28][R4.64], P0 ;  /* 0x03f8000004027fae */ /* 0x0003e200081a101c */
[----:B------:R-:W-:-:S02]  /*2aa40*/  ISETP.NE.U32.AND P1, PT, RZ, UR12, PT ;  /* 0x0000000cff007c0c */ /* 0x000fc4000bf25070 */
[----:B---3--:R-:W-:Y:S02]  /*2aa50*/  IADD3 R17, P0, PT, R17, UR13, RZ ;  /* 0x0000000d11117c10 */ /* 0x008fe4000ff1e0ff */
[----:B-1----:R-:W-:Y:S02]  /*2aa60*/  MOV R4, R12 ;  /* 0x0000000c00047202 */ /* 0x002fe40000000f00 */
[----:B----4-:R-:W3:Y:S01]  /*2aa70*/  LDL.LU R12, [R1+0x584] ;  /* 0x00058400010c7983 */ /* 0x010ee20000300800 */
[----:B------:R-:W-:Y:S01]  /*2aa80*/  IMAD.MOV.U32 R5, RZ, RZ, R24 ;  /* 0x000000ffff057224 */ /* 0x000fe200078e0018 */
[----:B------:R-:W-:Y:S02]  /*2aa90*/  IADD3.X R21, PT, PT, R21, UR7, RZ, P0, !PT ;  /* 0x0000000715157c10 */ /* 0x000fe400087fe4ff */
[----:B--2---:R-:W-:Y:S01]  /*2aaa0*/  IADD3 R3, P2, PT, R3, UR13, RZ ;  /* 0x0000000d03037c10 */ /* 0x004fe2000ff5e0ff */
[----:B------:R-:W-:Y:S03]  /*2aab0*/  STL [R1+0x508], R17 ;  /* 0x0005081101007387 */ /* 0x000fe60000100800 */
[----:B------:R-:W-:Y:S01]  /*2aac0*/  IADD3.X R8, PT, PT, R8, UR7, RZ, P2, !PT ;  /* 0x0000000708087c10 */ /* 0x000fe200097fe4ff */
[----:B------:R1:W-:Y:S04]  /*2aad0*/  LDGSTS.E [R2+0x4600], desc[UR28][R4.64], P1 ;  /* 0x0460000004027fae */ /* 0x0003e800089a101c */
[----:B------:R-:W-:Y:S04]  /*2aae0*/  STL [R1+0x504], R21 ;  /* 0x0005041501007387 */ /* 0x000fe80000100800 */
[----:B------:R2:W-:Y:S01]  /*2aaf0*/  STL [R1+0x510], R3 ;  /* 0x0005100301007387 */ /* 0x0005e20000100800 */
[----:B-1----:R-:W-:Y:S01]  /*2ab00*/  MOV R4, R17 ;  /* 0x0000001100047202 */ /* 0x002fe20000000f00 */
[----:B------:R-:W-:-:S02]  /*2ab10*/  IMAD.MOV.U32 R5, RZ, RZ, R21 ;  /* 0x000000ffff057224 */ /* 0x000fc400078e0015 */
[----:B------:R-:W4:Y:S04]  /*2ab20*/  LDL.LU R29, [R1+0x590] ;  /* 0x00059000011d7983 */ /* 0x000f280000300800 */
[----:B------:R1:W-:Y:S04]  /*2ab30*/  STL [R1+0x50c], R8 ;  /* 0x00050c0801007387 */ /* 0x0003e80000100800 */
[----:B------:R1:W-:Y:S04]  /*2ab40*/  LDGSTS.E [R2+0x4680], desc[UR28][R4.64], P1 ;  /* 0x0468000004027fae */ /* 0x0003e800089a101c */
[----:B------:R-:W4:Y:S04]  /*2ab50*/  LDL.LU R196, [R1+0x58c] ;  /* 0x00058c0001c47983 */ /* 0x000f280000300800 */
        /* <DEDUP_REMOVED lines=9> */
[----:B------:R-:W-:Y:S01]  /*2abf0*/  USEL UR12, UR12, URZ, !UP0 ;  /* 0x000000ff0c0c7287 */ /* 0x000fe2000c000000 */
[----:B------:R-:W-:-:S04]  /*2ac00*/  IADD3 R13, P0, PT, R13, UR13, RZ ;  /* 0x0000000d0d0d7c10 */ /* 0x000fc8000ff1e0ff */
[----:B------:R-:W-:Y:S02]  /*2ac10*/  IADD3.X R16, PT, PT, R16, UR7, RZ, P0, !PT ;  /* 0x0000000710107c10 */ /* 0x000fe400087fe4ff */
[----:B-1----:R-:W-:-:S03]  /*2ac20*/  MOV R4, R13 ;  /* 0x0000000d00047202 */ /* 0x002fc60000000f00 */
[----:B------:R-:W-:Y:S01]  /*2ac30*/  IMAD.MOV.U32 R5, RZ, RZ, R16 ;  /* 0x000000ffff057224 */ /* 0x000fe200078e0010 */
[----:B------:R-:W-:-:S04]  /*2ac40*/  ISETP.NE.U32.AND P0, PT, RZ, UR12, PT ;  /* 0x0000000cff007c0c */ /* 0x000fc8000bf05070 */
[----:B------:R1:W-:Y:S04]  /*2ac50*/  LDGSTS.E [R2+0x4780], desc[UR28][R4.64], P1 ;  /* 0x0478000004027fae */ /* 0x0003e800089a101c */
[----:B------:R-:W-:Y:S01]  /*2ac60*/  STL [R1+0x518], R13 ;  /* 0x0005180d01007387 */ /* 0x000fe20000100800 */
[----:B------:R-:W-:-:S03]  /*2ac70*/  IADD3 R197, P1, PT, R197, UR13, RZ ;  /* 0x0000000dc5c57c10 */ /* 0x000fc6000ff3e0ff */
[----:B------:R1:W-:Y:S02]  /*2ac80*/  STL [R1+0x514], R16 ;  /* 0x0005141001007387 */ /* 0x0003e40000100800 */
[----:B-1----:R-:W-:Y:S02]  /*2ac90*/  MOV R4, R197 ;  /* 0x000000c500047202 */ /* 0x002fe40000000f00 */
[----:B------:R-:W2:Y:S01]  /*2aca0*/  LDL.LU R21, [R1+0x604] ;  /* 0x0006040001157983 */ /* 0x000ea20000300800 */
[----:B------:R-:W-:-:S03]  /*2acb0*/  IADD3 R9, P2, PT, R9, UR13, RZ ;  /* 0x0000000d09097c10 */ /* 0x000fc6000ff5e0ff */
[----:B------:R-:W2:Y:S01]  /*2acc0*/  LDL.LU R17, [R1+0x608] ;  /* 0x0006080001117983 */ /* 0x000ea20000300800 */
[----:B------:R-:W-:-:S03]  /*2acd0*/  IADD3.X R198, PT, PT, R198, UR7, RZ, P1, !PT ;  /* 0x00000007c6c67c10 */ /* 0x000fc60008ffe4ff */
[----:B------:R-:W2:Y:S02]  /*2ace0*/  LDL.LU R16, [R1+0x60c] ;  /* 0x00060c0001107983 */ /* 0x000ea40000300800 */
[----:B------:R-:W-:Y:S02]  /*2acf0*/  IMAD.MOV.U32 R5, RZ, RZ, R198 ;  /* 0x000000ffff057224 */ /* 0x000fe400078e00c6 */
[----:B------:R-:W2:Y:S04]  /*2ad00*/  LDL.LU R13, [R1+0x610] ;  /* 0x00061000010d7983 */ /* 0x000ea80000300800 */
[----:B------:R-:W-:Y:S04]  /*2ad10*/  STL [R1+0x580], R197 ;  /* 0x000580c501007387 */ /* 0x000fe80000100800 */
[----:B------:R-:W-:Y:S01]  /*2ad20*/  STL [R1+0x57c], R198 ;  /* 0x00057cc601007387 */ /* 0x000fe20000100800 */
[----:B---3--:R-:W-:-:S03]  /*2ad30*/  IADD3.X R12, PT, PT, R12, UR7, RZ, P2, !PT ;  /* 0x000000070c0c7c10 */ /* 0x008fc600097fe4ff */
[----:B------:R-:W-:Y:S04]  /*2ad40*/  STL [R1+0x588], R9 ;  /* 0x0005880901007387 */ /* 0x000fe80000100800 */
[----:B------:R1:W-:Y:S04]  /*2ad50*/  LDGSTS.E [R2+0x4e00], desc[UR28][R4.64], P0 ;  /* 0x04e0000004027fae */ /* 0x0003e800081a101c */
[----:B------:R3:W-:Y:S01]  /*2ad60*/  STL [R1+0x584], R12 ;  /* 0x0005840c01007387 */ /* 0x0007e20000100800 */
[----:B-1----:R-:W-:Y:S01]  /*2ad70*/  IMAD.MOV.U32 R5, RZ, RZ, R12 ;  /* 0x000000ffff057224 */ /* 0x002fe200078e000c */
[----:B------:R-:W-:-:S02]  /*2ad80*/  MOV R4, R9 ;  /* 0x0000000900047202 */ /* 0x000fc40000000f00 */
[----:B---3--:R-:W3:Y:S04]  /*2ad90*/  LDL.LU R12, [R1+0x614] ;  /* 0x00061400010c7983 */ /* 0x008ee80000300800 */
[----:B------:R-:W3:Y:S01]  /*2ada0*/  LDL.LU R9, [R1+0x618] ;  /* 0x0006180001097983 */ /* 0x000ee20000300800 */
[----:B----4-:R-:W-:-:S03]  /*2adb0*/  IADD3 R29, P1, PT, R29, UR13, RZ ;  /* 0x0000000d1d1d7c10 */ /* 0x010fc6000ff3e0ff */
[----:B------:R1:W-:Y:S01]  /*2adc0*/  LDGSTS.E [R2+0x4e80], desc[UR28][R4.64], P0 ;  /* 0x04e8000004027fae */ /* 0x0003e200081a101c */
[----:B------:R-:W-:Y:S02]  /*2add0*/  IADD3.X R196, PT, PT, R196, UR7, RZ, P1, !PT ;  /* 0x00000007c4c47c10 */ /* 0x000fe40008ffe4ff */
[----:B-1----:R-:W-:-:S03]  /*2ade0*/  MOV R4, R29 ;  /* 0x0000001d00047202 */ /* 0x002fc60000000f00 */
[----:B------:R-:W-:Y:S01]  /*2adf0*/  IMAD.MOV.U32 R5, RZ, RZ, R196 ;  /* 0x000000ffff057224 */ /* 0x000fe200078e00c4 */
[----:B--2---:R-:W-:Y:S01]  /*2ae00*/  IADD3 R3, P2, PT, R3, UR13, RZ ;  /* 0x0000000d03037c10 */ /* 0x004fe2000ff5e0ff */
[----:B------:R-:W-:Y:S03]  /*2ae10*/  STL [R1+0x590], R29 ;  /* 0x0005901d01007387 */ /* 0x000fe60000100800 */
[----:B------:R-:W-:Y:S01]  /*2ae20*/  IADD3.X R24, PT, PT, R24, UR7, RZ, P2, !PT ;  /* 0x0000000718187c10 */ /* 0x000fe200097fe4ff */
[----:B------:R-:W-:Y:S01]  /*2ae30*/  STL [R1+0x58c], R196 ;  /* 0x00058cc401007387 */ /* 0x000fe20000100800 */
[----:B------:R-:W-:-:S03]  /*2ae40*/  IADD3 R8, P3, PT, R8, UR13, RZ ;  /* 0x0000000d08087c10 */ /* 0x000fc6000ff7e0ff */
[----:B------:R1:W-:Y:S01]  /*2ae50*/  LDGSTS.E [R2+0x4f00], desc[UR28][R4.64], P0 ;  /* 0x04f0000004027fae */ /* 0x0003e200081a101c */
[----:B------:R-:W-:-:S03]  /*2ae60*/  IADD3.X R25, PT, PT, R25, UR7, RZ, P3, !PT ;  /* 0x0000000719197c10 */ /* 0x000fc60009ffe4ff */
[----:B------:R-:W-:Y:S04]  /*2ae70*/  STL [R1+0x598], R3 ;  /* 0x0005980301007387 */ /* 0x000fe80000100800 */
[----:B------:R2:W-:Y:S01]  /*2ae80*/  STL [R1+0x594], R24 ;  /* 0x0005941801007387 */ /* 0x0005e20000100800 */
[----:B-1----:R-:W-:Y:S01]  /*2ae90*/  MOV R4, R3 ;  /* 0x0000000300047202 */ /* 0x002fe20000000f00 */
[----:B------:R-:W-:Y:S02]  /*2aea0*/  IMAD.MOV.U32 R5, RZ, RZ, R24 ;  /* 0x000000ffff057224 */ /* 0x000fe400078e0018 */
[----:B------:R-:W-:Y:S04]  /*2aeb0*/  STL [R1+0x600], R8 ;  /* 0x0006000801007387 */ /* 0x000fe80000100800 */
[----:B--2---:R-:W2:Y:S04]  /*2aec0*/  LDL.LU R24, [R1+0x680] ;  /* 0x0006800001187983 */ /* 0x004ea80000300800 */
[----:B------:R1:W-:Y:S04]  /*2aed0*/  STL [R1+0x5fc], R25 ;  /* 0x0005fc1901007387 */ /* 0x0003e80000100800 */
[----:B------:R4:W-:Y:S04]  /*2aee0*/  LDGSTS.E [R2+0x4f80], desc[UR28][R4.64], P0 ;  /* 0x04f8000004027fae */ /* 0x0009e800081a101c */
[----:B------:R-:W2:Y:S01]  /*2aef0*/  LDL.LU R3, [R1+0x688] ;  /* 0x0006880001037983 */ /* 0x000ea20000300800 */
[----:B----4-:R-:W-:-:S03]  /*2af00*/  IMAD.MOV.U32 R5, RZ, RZ, R25 ;  /* 0x000000ffff057224 */ /* 0x010fc600078e0019 */
[----:B-1----:R-:W4:Y:S01]  /*2af10*/  LDL.LU R25, [R1+0x67c] ;  /* 0x00067c0001197983 */ /* 0x002f220000300800 */
[----:B------:R-:W-:-:S03]  /*2af20*/  MOV R4, R8 ;  /* 0x0000000800047202 */ /* 0x000fc60000000f00 */
[----:B------:R-:W4:Y:S01]  /*2af30*/  LDL.LU R8, [R1+0x684] ;  /* 0x0006840001087983 */ /* 0x000f220000300800 */
[----:B------:R-:W-:-:S04]  /*2af40*/  UISETP.GT.AND UP1, UPT, UR15, 0x2b, UPT ;  /* 0x0000002b0f00788c */ /* 0x000fc8000bf24270 */
[----:B------:R-:W-:-:S04]  /*2af50*/  USEL UR12, URZ, 0x4, !UP1 ;  /* 0x00000004ff0c7887 */ /* 0x000fc8000c800000 */
[----:B------:R-:W-:-:S06]  /*2af60*/  USEL UR12, UR12, URZ, !UP0 ;  /* 0x000000ff0c0c7287 */ /* 0x000fcc000c000000 */
[----:B------:R-:W-:Y:S01]  /*2af70*/  ISETP.NE.U32.AND P1, PT, RZ, UR12, PT ;  /* 0x0000000cff007c0c */ /* 0x000fe2000bf25070 */
[----:B------:R-:W-:-:S12]  /*2af80*/  UISETP.GT.AND UP1, UPT, UR15, 0x2f, UPT ;  /* 0x0000002f0f00788c */ /* 0x000fd8000bf24270 */
[----:B------:R1:W-:Y:S01]  /*2af90*/  LDGSTS.E [R2+0x5600], desc[UR28][R4.64], P1 ;  /* 0x0560000004027fae */ /* 0x0003e200089a101c */
[----:B------:R-:W-:-:S04]  /*2afa0*/  USEL UR12, URZ, 0x4, !UP1 ;  /* 0x00000004ff0c7887 */ /* 0x000fc8000c800000 */
[----:B------:R-:W-:Y:S01]  /*2afb0*/  USEL UR12, UR12, URZ, !UP0 ;  /* 0x000000ff0c0c7287 */ /* 0x000fe2000c000000 */
[----:B------:R-:W-:-:S04]  /*2afc0*/  IADD3 R17, P0, PT, R17, UR13, RZ ;  /* 0x0000000d11117c10 */ /* 0x000fc8000ff1e0ff */
[----:B------:R-:W-:Y:S02]  /*2afd0*/  IADD3.X R21, PT, PT, R21, UR7, RZ, P0, !PT ;  /* 0x0000000715157c10 */ /* 0x000fe400087fe4ff */
[----:B------:R-:W-:Y:S01]  /*2afe0*/  IADD3 R13, P2, PT, R13, UR13, RZ ;  /* 0x0000000d0d0d7c10 */ /* 0x000fe2000ff5e0ff */
[----:B------:R1:W-:Y:S03]  /*2aff0*/  STL [R1+0x608], R17 ;  /* 0x0006081101007387 */ /* 0x0003e60000100800 */
[----:B------:R-:W-:Y:S01]  /*2b000*/  IADD3.X R16, PT, PT, R16, UR7, RZ, P2, !PT ;  /* 0x0000000710107c10 */ /* 0x000fe200097fe4ff */
[----:B------:R1:W-:Y:S02]  /*2b010*/  STL [R1+0x604], R21 ;  /* 0x0006041501007387 */ /* 0x0003e40000100800 */
[----:B-1----:R-:W-:Y:S01]  /*2b020*/  MOV R4, R17 ;  /* 0x0000001100047202 */ /* 0x002fe20000000f00 */
[----:B------:R-:W-:Y:S01]  /*2b030*/  IMAD.MOV.U32 R5, RZ, RZ, R21 ;  /* 0x000000ffff057224 */ /* 0x000fe200078e0015 */
[----:B------:R-:W-:Y:S04]  /*2b040*/  STL [R1+0x610], R13 ;  /* 0x0006100d01007387 */ /* 0x000fe80000100800 */
[----:B------:R-:W4:Y:S04]  /*2b050*/  LDL.LU R17, [R1+0x690] ;  /* 0x0006900001117983 */ /* 0x000f280000300800 */
[----:B------:R1:W-:Y:S04]  /*2b060*/  STL [R1+0x60c], R16 ;  /* 0x00060c1001007387 */ /* 0x0003e80000100800 */
[----:B------:R-:W4:Y:S04]  /*2b070*/  LDL.LU R21, [R1+0x68c] ;  /* 0x00068c0001157983 */ /* 0x000f280000300800 */
[----:B------:R1:W-:Y:S01]  /*2b080*/  LDGSTS.E [R2+0x5680], desc[UR28][R4.64], P1 ;  /* 0x0568000004027fae */ /* 0x0003e200089a101c */
[----:B---3--:R-:W-:-:S04]  /*2b090*/  IADD3 R9, P0, PT, R9, UR13, RZ ;  /* 0x0000000d09097c10 */ /* 0x008fc8000ff1e0ff */
[----:B------:R-:W-:Y:S01]  /*2b0a0*/  IADD3.X R12, PT, PT, R12, UR7, RZ, P0, !PT ;  /* 0x000000070c0c7c10 */ /* 0x000fe200087fe4ff */
[----:B------:R-:W-:Y:S04]  /*2b0b0*/  STL [R1+0x618], R9 ;  /* 0x0006180901007387 */ /* 0x000fe80000100800 */
[----:B------:R3:W-:Y:S04]  /*2b0c0*/  STL [R1+0x614], R12 ;  /* 0x0006140c01007387 */ /* 0x0007e80000100800 */
[----:B------:R-:W4:Y:S04]  /*2b0d0*/  LDL.LU R198, [R1+0x694] ;  /* 0x0006940001c67983 */ /* 0x000f280000300800 */
[----:B------:R-:W4:Y:S01]  /*2b0e0*/  LDL.LU R197, [R1+0x698] ;  /* 0x0006980001c57983 */ /* 0x000f220000300800 */
[----:B-1----:R-:W-:Y:S01]  /*2b0f0*/  MOV R4, R13 ;  /* 0x0000000d00047202 */ /* 0x002fe20000000f00 */
[----:B------:R-:W-:-:S02]  /*2b100*/  IMAD.MOV.U32 R5, RZ, RZ, R16 ;  /* 0x000000ffff057224 */ /* 0x000fc400078e0010 */
[----:B------:R-:W4:Y:S04]  /*2b110*/  LDL.LU R196, [R1+0x6fc] ;  /* 0x0006fc0001c47983 */ /* 0x000f280000300800 */
[----:B------:R1:W-:Y:S04]  /*2b120*/  LDGSTS.E [R2+0x5700], desc[UR28][R4.64], P1 ;  /* 0x0570000004027fae */ /* 0x0003e800089a101c */
[----:B------:R-:W4:Y:S04]  /*2b130*/  LDL.LU R29, [R1+0x700] ;  /* 0x00070000011d7983 */ /* 0x000f280000300800 */
[----:B------:R-:W4:Y:S01]  /*2b140*/  LDL.LU R16, [R1+0x704] ;  /* 0x0007040001107983 */ /* 0x000f220000300800 */
[----:B-1----:R-:W-:Y:S01]  /*2b150*/  MOV R4, R9 ;  /* 0x0000000900047202 */ /* 0x002fe20000000f00 */
[----:B------:R-:W-:-:S02]  /*2b160*/  IMAD.MOV.U32 R5, RZ, RZ, R12 ;  /* 0x000000ffff057224 */ /* 0x000fc400078e000c */
[----:B------:R-:W4:Y:S01]  /*2b170*/  LDL.LU R13, [R1+0x708] ;  /* 0x00070800010d7983 */ /* 0x000f220000300800 */
[----:B------:R-:W-:-:S03]  /*2b180*/  ISETP.NE.U32.AND P0, PT, RZ, UR12, PT ;  /* 0x0000000cff007c0c */ /* 0x000fc6000bf05070 */
[----:B------:R1:W-:Y:S04]  /*2b190*/  LDGSTS.E [R2+0x5780], desc[UR28][R4.64], P1 ;  /* 0x0578000004027fae */ /* 0x0003e800089a101c */
[----:B---3--:R-:W3:Y:S01]  /*2b1a0*/  LDL.LU R12, [R1+0x70c] ;  /* 0x00070c00010c7983 */ /* 0x008ee20000300800 */
[----:B--2---:R-:W-:-:S03]  /*2b1b0*/  IADD3 R24, P1, PT, R24, UR13, RZ ;  /* 0x0000000d18187c10 */ /* 0x004fc6000ff3e0ff */
[----:B------:R-:W2:Y:S01]  /*2b1c0*/  LDL.LU R9, [R1+0x710] ;  /* 0x0007100001097983 */ /* 0x000ea20000300800 */
[----:B-1----:R-:W-:Y:S02]  /*2b1d0*/  MOV R4, R24 ;  /* 0x0000001800047202 */ /* 0x002fe40000000f00 */
[----:B------:R-:W-:Y:S01]  /*2b1e0*/  IADD3 R3, P2, PT, R3, UR13, RZ ;  /* 0x0000000d03037c10 */ /* 0x000fe2000ff5e0ff */
[----:B------:R-:W-:Y:S01]  /*2b1f0*/  STL [R1+0x680], R24 ;  /* 0x0006801801007387 */ /* 0x000fe20000100800 */
[----:B----4-:R-:W-:Y:S02]  /*2b200*/  IADD3.X R25, PT, PT, R25, UR7, RZ, P1, !PT ;  /* 0x0000000719197c10 */ /* 0x010fe40008ffe4ff */
[----:B------:R-:W-:-:S03]  /*2b210*/  IADD3.X R8, PT, PT, R8, UR7, RZ, P2, !PT ;  /* 0x0000000708087c10 */ /* 0x000fc600097fe4ff */
[----:B------:R-:W-:Y:S01]  /*2b220*/  IMAD.MOV.U32 R5, RZ, RZ, R25 ;  /* 0x000000ffff057224 */ /* 0x000fe200078e0019 */
[----:B------:R-:W-:Y:S04]  /*2b230*/  STL [R1+0x67c], R25 ;  /* 0x00067c1901007387 */ /* 0x000fe80000100800 */
[----:B------:R-:W-:Y:S04]  /*2b240*/  STL [R1+0x688], R3 ;  /* 0x0006880301007387 */ /* 0x000fe80000100800 */
[----:B------:R1:W-:Y:S04]  /*2b250*/  LDGSTS.E [R2+0x5e00], desc[UR28][R4.64], P0 ;  /* 0x05e0000004027fae */ /* 0x0003e800081a101c */
[----:B------:R4:W-:Y:S01]  /*2b260*/  STL [R1+0x684], R8 ;  /* 0x0006840801007387 */ /* 0x0009e20000100800 */
[----:B-1----:R-:W-:Y:S01]  /*2b270*/  IMAD.MOV.U32 R5, RZ, RZ, R8 ;  /* 0x000000ffff057224 */ /* 0x002fe200078e0008 */
[----:B------:R-:W-:-:S02]  /*2b280*/  MOV R4, R3 ;  /* 0x0000000300047202 */ /* 0x000fc40000000f00 */
[----:B----4-:R-:W4:Y:S04]  /*2b290*/  LDL.LU R8, [R1+0x714] ;  /* 0x0007140001087983 */ /* 0x010f280000300800 */
[----:B------:R-:W4:Y:S01]  /*2b2a0*/  LDL.LU R3, [R1+0x718] ;  /* 0x0007180001037983 */ /* 0x000f220000300800 */
        /* <DEDUP_REMOVED lines=8> */
[----:B------:R-:W-:Y:S04]  /*2b330*/  STL [R1+0x690], R17 ;  /* 0x0006901101007387 */ /* 0x000fe80000100800 */
[----:B------:R1:W-:Y:S01]  /*2b340*/  STL [R1+0x68c], R21 ;  /* 0x00068c1501007387 */ /* 0x0003e20000100800 */
[----:B------:R-:W-:-:S03]  /*2b350*/  ISETP.NE.U32.AND P1, PT, RZ, UR12, PT ;  /* 0x0000000cff007c0c */ /* 0x000fc6000bf25070 */
[----:B------:R-:W4:Y:S04]  /*2b360*/  LDL.LU R25, [R1+0x77c] ;  /* 0x00077c0001197983 */ /* 0x000f280000300800 */
[----:B------:R1:W-:Y:S04]  /*2b370*/  LDGSTS.E [R2+0x5f00], desc[UR28][R4.64], P0 ;  /* 0x05f0000004027fae */ /* 0x0003e800081a101c */
[----:B------:R-:W4:Y:S04]  /*2b380*/  LDL.LU R24, [R1+0x780] ;  /* 0x0007800001187983 */ /* 0x000f280000300800 */
[----:B-1----:R-:W4:Y:S04]  /*2b390*/  LDL.LU R21, [R1+0x784] ;  /* 0x0007840001157983 */ /* 0x002f280000300800 */
[----:B------:R-:W4:Y:S01]  /*2b3a0*/  LDL.LU R17, [R1+0x788] ;  /* 0x0007880001117983 */ /* 0x000f220000300800 */
[----:B------:R-:W-:-:S04]  /*2b3b0*/  IADD3 R197, P2, PT, R197, UR13, RZ ;  /* 0x0000000dc5c57c10 */ /* 0x000fc8000ff5e0ff */
[----:B------:R-:W-:Y:S02]  /*2b3c0*/  IADD3.X R198, PT, PT, R198, UR7, RZ, P2, !PT ;  /* 0x00000007c6c67c10 */ /* 0x000fe400097fe4ff */
[----:B------:R-:W-:-:S03]  /*2b3d0*/  MOV R4, R197 ;  /* 0x000000c500047202 */ /* 0x000fc60000000f00 */
[----:B------:R-:W-:Y:S01]  /*2b3e0*/  IMAD.MOV.U32 R5, RZ, RZ, R198 ;  /* 0x000000ffff057224 */ /* 0x000fe200078e00c6 */
[----:B------:R-:W-:-:S04]  /*2b3f0*/  IADD3 R29, P3, PT, R29, UR13, RZ ;  /* 0x0000000d1d1d7c10 */ /* 0x000fc8000ff7e0ff */
[----:B------:R1:W-:Y:S01]  /*2b400*/  LDGSTS.E [R2+0x5f80], desc[UR28][R4.64], P0 ;  /* 0x05f8000004027fae */ /* 0x0003e200081a101c */
[----:B------:R-:W-:-:S03]  /*2b410*/  IADD3.X R196, PT, PT, R196, UR7, RZ, P3, !PT ;  /* 0x00000007c4c47c10 */ /* 0x000fc60009ffe4ff */
[----:B------:R-:W-:Y:S01]  /*2b420*/  STL [R1+0x698], R197 ;  /* 0x000698c501007387 */ /* 0x000fe20000100800 */
[----:B------:R-:W-:-:S03]  /*2b430*/  IADD3 R13, P0, PT, R13, UR13, RZ ;  /* 0x0000000d0d0d7c10 */ /* 0x000fc6000ff1e0ff */
[----:B------:R-:W-:Y:S01]  /*2b440*/  STL [R1+0x694], R198 ;  /* 0x000694c601007387 */ /* 0x000fe20000100800 */
[----:B-1----:R-:W-:Y:S01]  /*2b450*/  MOV R4, R29 ;  /* 0x0000001d00047202 */ /* 0x002fe20000000f00 */
[----:B------:R-:W-:Y:S01]  /*2b460*/  IMAD.MOV.U32 R5, RZ, RZ, R196 ;  /* 0x000000ffff057224 */ /* 0x000fe200078e00c4 */
[----:B------:R-:W-:Y:S01]  /*2b470*/  IADD3.X R16, PT, PT, R16, UR7, RZ, P0, !PT ;  /* 0x0000000710107c10 */ /* 0x000fe200087fe4ff */
[----:B------:R-:W-:Y:S01]  /*2b480*/  STL [R1+0x700], R29 ;  /* 0x0007001d01007387 */ /* 0x000fe20000100800 */
[----:B--2---:R-:W-:-:S03]  /*2b490*/  IADD3 R9, P2, PT, R9, UR13, RZ ;  /* 0x0000000d09097c10 */ /* 0x004fc6000ff5e0ff */
[----:B------:R-:W-:Y:S01]  /*2b4a0*/  STL [R1+0x6fc], R196 ;  /* 0x0006fcc401007387 */ /* 0x000fe20000100800 */
[----:B---3--:R-:W-:-:S03]  /*2b4b0*/  IADD3.X R12, PT, PT, R12, UR7, RZ, P2, !PT ;  /* 0x000000070c0c7c10 */ /* 0x008fc600097fe4ff */
[----:B------:R1:W-:Y:S04]  /*2b4c0*/  STL [R1+0x708], R13 ;  /* 0x0007080d01007387 */ /* 0x0003e80000100800 */
[----:B------:R2:W-:Y:S04]  /*2b4d0*/  LDGSTS.E [R2+0x6600], desc[UR28][R4.64], P1 ;  /* 0x0660000004027fae */ /* 0x0005e800089a101c */
[----:B------:R3:W-:Y:S04]  /*2b4e0*/  STL [R1+0x704], R16 ;  /* 0x0007041001007387 */ /* 0x0007e80000100800 */
[----:B------:R-:W-:Y:S01]  /*2b4f0*/  STL [R1+0x710], R9 ;  /* 0x0007100901007387 */ /* 0x000fe20000100800 */
[----:B--2---:R-:W-:-:S03]  /*2b500*/  MOV R4, R13 ;  /* 0x0000000d00047202 */ /* 0x004fc60000000f00 */
[----:B-1----:R-:W2:Y:S01]  /*2b510*/  LDL.LU R13, [R1+0x790] ;  /* 0x00079000010d7983 */ /* 0x002ea20000300800 */
[----:B------:R-:W-:-:S03]  /*2b520*/  IMAD.MOV.U32 R5, RZ, RZ, R16 ;  /* 0x000000ffff057224 */ /* 0x000fc600078e0010 */
[----:B------:R-:W-:Y:S04]  /*2b530*/  STL [R1+0x70c], R12 ;  /* 0x00070c0c01007387 */ /* 0x000fe80000100800 */
[----:B---3--:R-:W3:Y:S04]  /*2b540*/  LDL.LU R16, [R1+0x78c] ;  /* 0x00078c0001107983 */ /* 0x008ee80000300800 */
[----:B------:R1:W-:Y:S02]  /*2b550*/  LDGSTS.E [R2+0x6680], desc[UR28][R4.64], P1 ;  /* 0x0668000004027fae */ /* 0x0003e400089a101c */
[----:B-1----:R-:W-:Y:S01]  /*2b560*/  MOV R4, R9 ;  /* 0x0000000900047202 */ /* 0x002fe20000000f00 */
[----:B------:R-:W-:Y:S01]  /*2b570*/  IMAD.MOV.U32 R5, RZ, RZ, R12 ;  /* 0x000000ffff057224 */ /* 0x000fe200078e000c */
[----:B----4-:R-:W-:-:S04]  /*2b580*/  IADD3 R3, P0, PT, R3, UR13, RZ ;  /* 0x0000000d03037c10 */ /* 0x010fc8000ff1e0ff */
[----:B------:R1:W-:Y:S01]  /*2b590*/  LDGSTS.E [R2+0x6700], desc[UR28][R4.64], P1 ;  /* 0x0670000004027fae */ /* 0x0003e200089a101c */
[----:B------:R-:W-:-:S03]  /*2b5a0*/  IADD3.X R8, PT, PT, R8, UR7, RZ, P0, !PT ;  /* 0x0000000708087c10 */ /* 0x000fc600087fe4ff */
[----:B------:R-:W-:Y:S04]  /*2b5b0*/  STL [R1+0x718], R3 ;  /* 0x0007180301007387 */ /* 0x000fe80000100800 */
[----:B------:R4:W-:Y:S01]  /*2b5c0*/  STL [R1+0x714], R8 ;  /* 0x0007140801007387 */ /* 0x0009e20000100800 */
[----:B-1----:R-:W-:Y:S01]  /*2b5d0*/  IMAD.MOV.U32 R5, RZ, RZ, R8 ;  /* 0x000000ffff057224 */ /* 0x002fe200078e0008 */
[----:B------:R-:W-:Y:S02]  /*2b5e0*/  MOV R4, R3 ;  /* 0x0000000300047202 */ /* 0x000fe40000000f00 */
[----:B----4-:R-:W4:Y:S04]  /*2b5f0*/  LDL.LU R8, [R1+0x794] ;  /* 0x0007940001087983 */ /* 0x010f280000300800 */
[----:B------:R-:W4:Y:S04]  /*2b600*/  LDL.LU R3, [R1+0x798] ;  /* 0x0007980001037983 */ /* 0x000f280000300800 */
[----:B------:R-:W4:Y:S04]  /*2b610*/  LDL.LU R12, [R1+0x7fc] ;  /* 0x0007fc00010c7983 */ /* 0x000f280000300800 */
[----:B------:R-:W4:Y:S04]  /*2b620*/  LDL.LU R9, [R1+0x800] ;  /* 0x0008000001097983 */ /* 0x000f280000300800 */
[----:B------:R1:W-:Y:S01]  /*2b630*/  LDGSTS.E [R2+0x6780], desc[UR28][R4.64], P1 ;  /* 0x0678000004027fae */ /* 0x0003e200089a101c */
[----:B------:R-:W-:-:S04]  /*2b640*/  UISETP.GT.AND UP1, UPT, UR15, 0x37, UPT ;  /* 0x000000370f00788c */ /* 0x000fc8000bf24270 */
[----:B------:R-:W-:-:S04]  /*2b650*/  USEL UR12, URZ, 0x4, !UP1 ;  /* 0x00000004ff0c7887 */ /* 0x000fc8000c800000 */
[----:B------:R-:W-:-:S06]  /*2b660*/  USEL UR12, UR12, URZ, !UP0 ;  /* 0x000000ff0c0c7287 */ /* 0x000fcc000c000000 */
[----:B------:R-:W-:Y:S02]  /*2b670*/  ISETP.NE.U32.AND P0, PT, RZ, UR12, PT ;  /* 0x0000000cff007c0c */ /* 0x000fe4000bf05070 */
[----:B------:R-:W-:-:S04]  /*2b680*/  IADD3 R24, P1, PT, R24, UR13, RZ ;  /* 0x0000000d18187c10 */ /* 0x000fc8000ff3e0ff */
[----:B------:R-:W-:Y:S02]  /*2b690*/  IADD3.X R25, PT, PT, R25, UR7, RZ, P1, !PT ;  /* 0x0000000719197c10 */ /* 0x000fe40008ffe4ff */
[----:B------:R-:W-:Y:S01]  /*2b6a0*/  IADD3 R17, P2, PT, R17, UR13, RZ ;  /* 0x0000000d11117c10 */ /* 0x000fe2000ff5e0ff */
[----:B------:R1:W-:Y:S03]  /*2b6b0*/  STL [R1+0x780], R24 ;  /* 0x0007801801007387 */ /* 0x0003e60000100800 */
[----:B------:R-:W-:Y:S01]  /*2b6c0*/  IADD3.X R21, PT, PT, R21, UR7, RZ, P2, !PT ;  /* 0x0000000715157c10 */ /* 0x000fe200097fe4ff */
[----:B------:R1:W-:Y:S04]  /*2b6d0*/  STL [R1+0x77c], R25 ;  /* 0x00077c1901007387 */ /* 0x0003e80000100800 */
[----:B------:R-:W-:Y:S04]  /*2b6e0*/  STL [R1+0x788], R17 ;  /* 0x0007881101007387 */ /* 0x000fe80000100800 */
[----:B------:R-:W4:Y:S04]  /*2b6f0*/  LDL.LU R197, [R1+0x808] ;  /* 0x0008080001c57983 */ /* 0x000f280000300800 */
[----:B------:R2:W-:Y:S04]  /*2b700*/  STL [R1+0x784], R21 ;  /* 0x0007841501007387 */ /* 0x0005e80000100800 */
[----:B------:R-:W4:Y:S04]  /*2b710*/  LDL.LU R29, [R1+0x810] ;  /* 0x00081000011d7983 */ /* 0x000f280000300800 */
[----:B------:R-:W4:Y:S01]  /*2b720*/  LDL.LU R198, [R1+0x804] ;  /* 0x0008040001c67983 */ /* 0x000f220000300800 */
[----:B-1----:R-:W-:-:S03]  /*2b730*/  MOV R4, R24 ;  /* 0x0000001800047202 */ /* 0x002fc60000000f00 */
[----:B------:R-:W4:Y:S01]  /*2b740*/  LDL.LU R196, [R1+0x80c] ;  /* 0x00080c0001c47983 */ /* 0x000f220000300800 */
[----:B------:R-:W-:-:S03]  /*2b750*/  IMAD.MOV.U32 R5, RZ, RZ, R25 ;  /* 0x000000ffff057224 */ /* 0x000fc600078e0019 */
[----:B------:R-:W4:Y:S04]  /*2b760*/  LDL.LU R24, [R1+0x818] ;  /* 0x0008180001187983 */ /* 0x000f280000300800 */
[----:B------:R1:W-:Y:S01]  /*2b770*/  LDGSTS.E [R2+0x6e00], desc[UR28][R4.64], P0 ;  /* 0x06e0000004027fae */ /* 0x0003e200081a101c */
[----:B--2---:R-:W-:-:S04]  /*2b780*/  IADD3 R13, P1, PT, R13, UR13, RZ ;  /* 0x0000000d0d0d7c10 */ /* 0x004fc8000ff3e0ff */
[----:B---3--:R-:W-:Y:S01]  /*2b790*/  IADD3.X R16, PT, PT, R16, UR7, RZ, P1, !PT ;  /* 0x0000000710107c10 */ /* 0x008fe20008ffe4ff */
[----:B------:R-:W-:Y:S04]  /*2b7a0*/  STL [R1+0x790], R13 ;  /* 0x0007900d01007387 */ /* 0x000fe80000100800 */
[----:B------:R2:W-:Y:S04]  /*2b7b0*/  STL [R1+0x78c], R16 ;  /* 0x00078c1001007387 */ /* 0x0005e80000100800 */
[----:B------:R-:W3:Y:S01]  /*2b7c0*/  LDL.LU R25, [R1+0x814] ;  /* 0x0008140001197983 */ /* 0x000ee20000300800 */
[----:B-1----:R-:W-:Y:S01]  /*2b7d0*/  MOV R4, R17 ;  /* 0x0000001100047202 */ /* 0x002fe20000000f00 */
[----:B------:R-:W-:-:S02]  /*2b7e0*/  IMAD.MOV.U32 R5, RZ, RZ, R21 ;  /* 0x000000ffff057224 */ /* 0x000fc400078e0015 */
[----:B------:R-:W3:Y:S04]  /*2b7f0*/  LDL.LU R21, [R1+0x87c] ;  /* 0x00087c0001157983 */ /* 0x000ee80000300800 */
[----:B------:R1:W-:Y:S04]  /*2b800*/  LDGSTS.E [R2+0x6e80], desc[UR28][R4.64], P0 ;  /* 0x06e8000004027fae */ /* 0x0003e800081a101c */
[----:B------:R-:W3:Y:S01]  /*2b810*/  LDL.LU R17, [R1+0x880] ;  /* 0x0008800001117983 */ /* 0x000ee20000300800 */
[----:B-1----:R-:W-:Y:S01]  /*2b820*/  MOV R4, R13 ;  /* 0x0000000d00047202 */ /* 0x002fe20000000f00 */
[----:B------:R-:W-:-:S02]  /*2b830*/  IMAD.MOV.U32 R5, RZ, RZ, R16 ;  /* 0x000000ffff057224 */ /* 0x000fc400078e0010 */
[----:B--2---:R-:W2:Y:S04]  /*2b840*/  LDL.LU R16, [R1+0x884] ;  /* 0x0008840001107983 */ /* 0x004ea80000300800 */
[----:B------:R-:W2:Y:S04]  /*2b850*/  LDL.LU R13, [R1+0x888] ;  /* 0x00088800010d7983 */ /* 0x000ea80000300800 */
[----:B------:R1:W-:Y:S01]  /*2b860*/  LDGSTS.E [R2+0x6f00], desc[UR28][R4.64], P0 ;  /* 0x06f0000004027fae */ /* 0x0003e200081a101c */
[----:B----4-:R-:W-:-:S04]  /*2b870*/  IADD3 R3, P2, PT, R3, UR13, RZ ;  /* 0x0000000d03037c10 */ /* 0x010fc8000ff5e0ff */
[----:B------:R-:W-:Y:S02]  /*2b880*/  IADD3.X R8, PT, PT, R8, UR7, RZ, P2, !PT ;  /* 0x0000000708087c10 */ /* 0x000fe400097fe4ff */
[----:B------:R-:W-:Y:S01]  /*2b890*/  IADD3 R9, P3, PT, R9, UR13, RZ ;  /* 0x0000000d09097c10 */ /* 0x000fe2000ff7e0ff */
[----:B------:R4:W-:Y:S01]  /*2b8a0*/  STL [R1+0x798], R3 ;  /* 0x0007980301007387 */ /* 0x0009e20000100800 */
[----:B-1----:R-:W-:Y:S01]  /*2b8b0*/  MOV R4, R3 ;  /* 0x0000000300047202 */ /* 0x002fe20000000f00 */
[----:B------:R-:W-:Y:S01]  /*2b8c0*/  IMAD.MOV.U32 R5, RZ, RZ, R8 ;  /* 0x000000ffff057224 */ /* 0x000fe200078e0008 */
[----:B------:R-:W-:Y:S01]  /*2b8d0*/  IADD3.X R12, PT, PT, R12, UR7, RZ, P3, !PT ;  /* 0x000000070c0c7c10 */ /* 0x000fe20009ffe4ff */
[----:B------:R1:W-:Y:S04]  /*2b8e0*/  STL [R1+0x794], R8 ;  /* 0x0007940801007387 */ /* 0x0003e80000100800 */
[----:B------:R-:W-:Y:S04]  /*2b8f0*/  STL [R1+0x800], R9 ;  /* 0x0008000901007387 */ /* 0x000fe80000100800 */
[----:B----4-:R-:W4:Y:S04]  /*2b900*/  LDL.LU R3, [R1+0x890] ;  /* 0x0008900001037983 */ /* 0x010f280000300800 */
[----:B------:R1:W-:Y:S04]  /*2b910*/  STL [R1+0x7fc], R12 ;  /* 0x0007fc0c01007387 */ /* 0x0003e80000100800 */
[----:B------:R1:W-:Y:S04]  /*2b920*/  LDGSTS.E [R2+0x6f80], desc[UR28][R4.64], P0 ;  /* 0x06f8000004027fae */ /* 0x0003e800081a101c */
[----:B-1----:R-:W4:Y:S01]  /*2b930*/  LDL.LU R8, [R1+0x898] ;  /* 0x0008980001087983 */ /* 0x002f220000300800 */
[----:B------:R-:W-:-:S03]  /*2b940*/  IMAD.MOV.U32 R5, RZ, RZ, R12 ;  /* 0x000000ffff057224 */ /* 0x000fc600078e000c */
[----:B------:R-:W4:Y:S01]  /*2b950*/  LDL.LU R12, [R1+0x88c] ;  /* 0x00088c00010c7983 */ /* 0x000f220000300800 */
        /* <DEDUP_REMOVED lines=11> */
[----:B-1----:R-:W-:Y:S02]  /*2ba10*/  MOV R4, R197 ;  /* 0x000000c500047202 */ /* 0x002fe40000000f00 */
        /* <DEDUP_REMOVED lines=8> */
[----:B------:R1:W-:Y:S02]  /*2baa0*/  LDGSTS.E [R2+0x7700], desc[UR28][R4.64], P1 ;  /* 0x0770000004027fae */ /* 0x0003e400089a101c */
[----:B-1----:R-:W-:Y:S02]  /*2bab0*/  MOV R4, R24 ;  /* 0x0000001800047202 */ /* 0x002fe40000000f00 */
[----:B---3--:R-:W-:-:S05]  /*2bac0*/  IADD3.X R25, PT, PT, R25, UR7, RZ, P0, !PT ;  /* 0x0000000719197c10 */ /* 0x008fca00087fe4ff */
[----:B------:R-:W-:Y:S01]  /*2bad0*/  IMAD.MOV.U32 R5, RZ, RZ, R25 ;  /* 0x000000ffff057224 */ /* 0x000fe200078e0019 */
[----:B------:R-:W-:-:S04]  /*2bae0*/  ISETP.NE.U32.AND P0, PT, RZ, UR12, PT ;  /* 0x0000000cff007c0c */ /* 0x000fc8000bf05070 */
[----:B------:R1:W-:Y:S01]  /*2baf0*/  LDGSTS.E [R2+0x7780], desc[UR28][R4.64], P1 ;  /* 0x0778000004027fae */ /* 0x0003e200089a101c */
[----:B------:R-:W-:-:S03]  /*2bb00*/  IADD3 R17, P1, PT, R17, UR13, RZ ;  /* 0x0000000d11117c10 */ /* 0x000fc6000ff3e0ff */
[----:B------:R-:W-:Y:S01]  /*2bb10*/  STL [R1+0x808], R197 ;  /* 0x000808c501007387 */ /* 0x000fe20000100800 */
[----:B------:R-:W-:-:S03]  /*2bb20*/  IADD3.X R21, PT, PT, R21, UR7, RZ, P1, !PT ;  /* 0x0000000715157c10 */ /* 0x000fc60008ffe4ff */
[----:B------:R-:W-:Y:S04]  /*2bb30*/  STL [R1+0x804], R198 ;  /* 0x000804c601007387 */ /* 0x000fe80000100800 */
[----:B------:R-:W-:Y:S01]  /*2bb40*/  STL [R1+0x810], R29 ;  /* 0x0008101d01007387 */ /* 0x000fe20000100800 */
[----:B-1----:R-:W-:Y:S01]  /*2bb50*/  MOV R4, R17 ;  /* 0x0000001100047202 */ /* 0x002fe20000000f00 */
[----:B------:R-:W-:Y:S01]  /*2bb60*/  IMAD.MOV.U32 R5, RZ, RZ, R21 ;  /* 0x000000ffff057224 */ /* 0x000fe200078e0015 */
[----:B--2---:R-:W-:Y:S01]  /*2bb70*/  IADD3 R13, P2, PT, R13, UR13, RZ ;  /* 0x0000000d0d0d7c10 */ /* 0x004fe2000ff5e0ff */
[----:B------:R-:W-:Y:S03]  /*2bb80*/  STL [R1+0x80c], R196 ;  /* 0x00080cc401007387 */ /* 0x000fe60000100800 */
[----:B------:R-:W-:Y:S01]  /*2bb90*/  IADD3.X R16, PT, PT, R16, UR7, RZ, P2, !PT ;  /* 0x0000000710107c10 */ /* 0x000fe200097fe4ff */
[----:B------:R-:W-:Y:S04]  /*2bba0*/  STL [R1+0x818], R24 ;  /* 0x0008181801007387 */ /* 0x000fe80000100800 */
[----:B------:R-:W-:Y:S04]  /*2bbb0*/  STL [R1+0x814], R25 ;  /* 0x0008141901007387 */ /* 0x000fe80000100800 */
[----:B------:R-:W-:Y:S04]  /*2bbc0*/  STL [R1+0x880], R17 ;  /* 0x0008801101007387 */ /* 0x000fe80000100800 */
[----:B------:R-:W-:Y:S04]  /*2bbd0*/  STL [R1+0x87c], R21 ;  /* 0x00087c1501007387 */ /* 0x000fe80000100800 */
[----:B------:R1:W-:Y:S04]  /*2bbe0*/  STL [R1+0x888], R13 ;  /* 0x0008880d01007387 */ /* 0x0003e80000100800 */
[----:B------:R2:W-:Y:S01]  /*2bbf0*/  LDGSTS.E [R2+0x7e00], desc[UR28][R4.64], P0 ;  /* 0x07e0000004027fae */ /* 0x0005e200081a101c */
[----:B----4-:R-:W-:-:S03]  /*2bc00*/  IADD3 R3, P1, PT, R3, UR13, RZ ;  /* 0x0000000d03037c10 */ /* 0x010fc6000ff3e0ff */
[----:B------:R-:W-:Y:S01]  /*2bc10*/  STL [R1+0x884], R16 ;  /* 0x0008841001007387 */ /* 0x000fe20000100800 */
[----:B--2---:R-:W-:-:S03]  /*2bc20*/  MOV R4, R13 ;  /* 0x0000000d00047202 */ /* 0x004fc60000000f00 */
[----:B-1----:R-:W2:Y:S01]  /*2bc30*/  LDL.LU R13, [R1+0x8a0] ;  /* 0x0008a000010d7983 */ /* 0x002ea20000300800 */
[----:B------:R-:W-:-:S03]  /*2bc40*/  IADD3 R8, P2, PT, R8, UR13, RZ ;  /* 0x0000000d08087c10 */ /* 0x000fc6000ff5e0ff */
[----:B------:R-:W3:Y:S04]  /*2bc50*/  LDL.LU R24, [R1+0x8a8] ;  /* 0x0008a80001187983 */ /* 0x000ee80000300800 */
[----:B------:R-:W-:Y:S01]  /*2bc60*/  STL [R1+0x890], R3 ;  /* 0x0008900301007387 */ /* 0x000fe20000100800 */
[----:B------:R-:W-:Y:S02]  /*2bc70*/  IADD3.X R12, PT, PT, R12, UR7, RZ, P1, !PT ;  /* 0x000000070c0c7c10 */ /* 0x000fe40008ffe4ff */
[----:B------:R-:W-:-:S03]  /*2bc80*/  IADD3.X R9, PT, PT, R9, UR7, RZ, P2, !PT ;  /* 0x0000000709097c10 */ /* 0x000fc600097fe4ff */
[----:B------:R1:W-:Y:S04]  /*2bc90*/  STL [R1+0x88c], R12 ;  /* 0x00088c0c01007387 */ /* 0x0003e80000100800 */
[----:B------:R-:W-:Y:S04]  /*2bca0*/  STL [R1+0x898], R8 ;  /* 0x0008980801007387 */ /* 0x000fe80000100800 */
[----:B------:R-:W4:Y:S04]  /*2bcb0*/  LDL.LU R21, [R1+0x89c] ;  /* 0x00089c0001157983 */ /* 0x000f280000300800 */
[----:B------:R1:W-:Y:S04]  /*2bcc0*/  STL [R1+0x894], R9 ;  /* 0x0008940901007387 */ /* 0x0003e80000100800 */
[----:B------:R-:W4:Y:S04]  /*2bcd0*/  LDL.LU R29, [R1+0x8a4] ;  /* 0x0008a400011d7983 */ /* 0x000f280000300800 */
[----:B------:R-:W4:Y:S04]  /*2bce0*/  LDL.LU R196, [R1+0x91c] ;  /* 0x00091c0001c47983 */ /* 0x000f280000300800 */
[----:B------:R-:W4:Y:S04]  /*2bcf0*/  LDL.LU R25, [R1+0x920] ;  /* 0x0009200001197983 */ /* 0x000f280000300800 */
[----:B------:R-:W4:Y:S04]  /*2bd00*/  LDL.LU R199, [R1+0x924] ;  /* 0x0009240001c77983 */ /* 0x000f280000300800 */
[----:B------:R-:W4:Y:S01]  /*2bd10*/  LDL.LU R198, [R1+0x928] ;  /* 0x0009280001c67983 */ /* 0x000f220000300800 */
[----:B------:R-:W-:Y:S01]  /*2bd20*/  IMAD.MOV.U32 R5, RZ, RZ, R16 ;  /* 0x000000ffff057224 */ /* 0x000fe200078e0010 */
[----:B------:R-:W-:-:S02]  /*2bd30*/  UIMAD UR12, UR4, -0x40, UR6 ;  /* 0xffffffc0040c78a4 */ /* 0x000fc4000f8e0206 */
[----:B------:R-:W4:Y:S04]  /*2bd40*/  LDL.LU R197, [R1+0x99c] ;  /* 0x00099c0001c57983 */ /* 0x000f280000300800 */
[----:B------:R1:W-:Y:S01]  /*2bd50*/  LDGSTS.E [R2+0x7e80], desc[UR28][R4.64], P0 ;  /* 0x07e8000004027fae */ /* 0x0003e200081a101c */
[----:B------:R-:W-:-:S03]  /*2bd60*/  PLOP3.LUT P2, PT, PT, PT, UP0, 0x40, 0x4 ;  /* 0x000000000004781c */ /* 0x000fc60003f4e808 */
[----:B------:R-:W4:Y:S01]  /*2bd70*/  LDL.LU R17, [R1+0x9a0] ;  /* 0x0009a00001117983 */ /* 0x000f220000300800 */
[----:B-1----:R-:W-:Y:S02]  /*2bd80*/  IMAD.MOV.U32 R5, RZ, RZ, R12 ;  /* 0x000000ffff057224 */ /* 0x002fe400078e000c */
[----:B------:R-:W1:Y:S01]  /*2bd90*/  S2R R12, SR_TID.X ;  /* 0x00000000000c7919 */ /* 0x000e620000002100 */
[----:B------:R-:W-:-:S05]  /*2bda0*/  MOV R4, R3 ;  /* 0x0000000300047202 */ /* 0x000fca0000000f00 */
[----:B------:R1:W-:Y:S02]  /*2bdb0*/  LDGSTS.E [R2+0x7f00], desc[UR28][R4.64], P0 ;  /* 0x07f0000004027fae */ /* 0x0003e400081a101c */
[----:B-1----:R-:W-:Y:S01]  /*2bdc0*/  MOV R4, R8 ;  /* 0x0000000800047202 */ /* 0x002fe20000000f00 */
[----:B------:R-:W-:Y:S01]  /*2bdd0*/  IMAD.MOV.U32 R5, RZ, RZ, R9 ;  /* 0x000000ffff057224 */ /* 0x000fe200078e0009 */
[----:B------:R-:W-:Y:S01]  /*2bde0*/  PLOP3.LUT P3, PT, PT, PT, UP0, 0x40, 0x4 ;  /* 0x000000000004781c */ /* 0x000fe20003f6e808 */
[----:B------:R-:W4:Y:S04]  /*2bdf0*/  LDL.LU R9, [R1+0x9a4] ;  /* 0x0009a40001097983 */ /* 0x000f280000300800 */
[----:B------:R1:W-:Y:S04]  /*2be00*/  LDGSTS.E [R2+0x7f80], desc[UR28][R4.64], P0 ;  /* 0x07f8000004027fae */ /* 0x0003e800081a101c */
[----:B------:R-:W4:Y:S01]  /*2be10*/  LDL.LU R8, [R1+0x9a8] ;  /* 0x0009a80001087983 */ /* 0x000f220000300800 */
[----:B------:R-:W-:-:S03]  /*2be20*/  LOP3.LUT R3, R12, 0x1f, RZ, 0xc0, !PT ;  /* 0x0000001f0c037812 */ /* 0x000fc600078ec0ff */
[----:B------:R-:W4:Y:S01]  /*2be30*/  LDL.LU R16, [R1+0xa20] ;  /* 0x000a200001107983 */ /* 0x000f220000300800 */
[----:B-1----:R-:W-:-:S03]  /*2be40*/  LOP3.LUT R2, R3, 0x20, RZ, 0xfc, !PT ;  /* 0x0000002003027812 */ /* 0x002fc600078efcff */
[----:B------:R-:W4:Y:S01]  /*2be50*/  LDL.LU R12, [R1+0xa28] ;  /* 0x000a2800010c7983 */ /* 0x000f220000300800 */
[----:B------:R-:W-:Y:S02]  /*2be60*/  ISETP.GE.AND P0, PT, R3, UR12, PT ;  /* 0x0000000c03007c0c */ /* 0x000fe4000bf06270 */
[----:B------:R-:W-:Y:S01]  /*2be70*/  ISETP.GE.AND P1, PT, R2, UR12, PT ;  /* 0x0000000c02007c0c */ /* 0x000fe2000bf26270 */
[----:B------:R-:W0:Y:S01]  /*2be80*/  LDGDEPBAR ;  /* 0x00000000000079af */ /* 0x000e220000000000 */
[----:B------:R-:W-:Y:S02]  /*2be90*/  SEL R3, RZ, 0x4, P0 ;  /* 0x00000004ff037807 */ /* 0x000fe40000000000 */
[----:B------:R-:W-:Y:S02]  /*2bea0*/  SEL R2, RZ, 0x4, P1 ;  /* 0x00000004ff027807 */ /* 0x000fe40000800000 */
[----:B------:R-:W-:Y:S02]  /*2beb0*/  SEL R3, R3, RZ, P2 ;  /* 0x000000ff03037207 */ /* 0x000fe40001000000 */
[----:B------:R-:W-:-:S02]  /*2bec0*/  SEL R2, R2, RZ, P3 ;  /* 0x000000ff02027207 */ /* 0x000fc40001800000 */
[----:B------:R-:W-:Y:S01]  /*2bed0*/  ISETP.NE.U32.AND P1, PT, R3, RZ, PT ;  /* 0x000000ff0300720c */ /* 0x000fe20003f25070 */
[----:B------:R-:W-:Y:S01]  /*2bee0*/  ULEA UR12, UR11, UR5, 0xe ;  /* 0x000000050b0c7291 */ /* 0x000fe2000f8e70ff */
[----:B------:R-:W-:-:S05]  /*2bef0*/  ISETP.NE.U32.AND P0, PT, R2, RZ, PT ;  /* 0x000000ff0200720c */ /* 0x000fca0003f05070 */
[----:B------:R-:W-:Y:S02]  /*2bf00*/  IADD3 R2, PT, PT, R32, UR12, RZ ;  /* 0x0000000c20027c10 */ /* 0x000fe4000fffe0ff */
[----:B--2---:R-:W-:Y:S02]  /*2bf10*/  IADD3 R13, P2, PT, R13, UR14, RZ ;  /* 0x0000000e0d0d7c10 */ /* 0x004fe4000ff5e0ff */
[----:B---3--:R-:W-:-:S03]  /*2bf20*/  IADD3 R24, P3, PT, R24, UR14, RZ ;  /* 0x0000000e18187c10 */ /* 0x008fc6000ff7e0ff */
[----:B------:R-:W-:Y:S01]  /*2bf30*/  STL [R1+0x8a0], R13 ;  /* 0x0008a00d01007387 */ /* 0x000fe20000100800 */
[----:B------:R-:W-:Y:S01]  /*2bf40*/  IMAD.MOV.U32 R4, RZ, RZ, R13 ;  /* 0x000000ffff047224 */ /* 0x000fe200078e000d */
[----:B----4-:R-:W-:-:S05]  /*2bf50*/  IADD3.X R21, PT, PT, R21, UR8, RZ, P2, !PT ;  /* 0x0000000815157c10 */ /* 0x010fca00097fe4ff */
[----:B------:R1:W-:Y:S01]  /*2bf60*/  STL [R1+0x89c], R21 ;  /* 0x00089c1501007387 */ /* 0x0003e20000100800 */
[----:B------:R-:W-:-:S03]  /*2bf70*/  IADD3.X R29, PT, PT, R29, UR8, RZ, P3, !PT ;  /* 0x000000081d1d7c10 */ /* 0x000fc60009ffe4ff */
[----:B------:R-:W-:Y:S01]  /*2bf80*/  STL [R1+0x8a8], R24 ;  /* 0x0008a81801007387 */ /* 0x000fe20000100800 */
[----:B------:R-:W-:-:S03]  /*2bf90*/  MOV R5, R21 ;  /* 0x0000001500057202 */ /* 0x000fc60000000f00 */
[----:B------:R2:W-:Y:S01]  /*2bfa0*/  STL [R1+0x8a4], R29 ;  /* 0x0008a41d01007387 */ /* 0x0005e20000100800 */
[----:B------:R-:W-:-:S03]  /*2bfb0*/  IADD3 R25, P2, PT, R25, UR14, RZ ;  /* 0x0000000e19197c10 */ /* 0x000fc6000ff5e0ff */
[----:B-1----:R-:W3:Y:S04]  /*2bfc0*/  LDL.LU R21, [R1+0xa1c] ;  /* 0x000a1c0001157983 */ /* 0x002ee80000300800 */
[----:B------:R-:W4:Y:S01]  /*2bfd0*/  LDL.LU R13, [R1+0xa24] ;  /* 0x000a2400010d7983 */ /* 0x000f220000300800 */
[----:B------:R-:W-:Y:S02]  /*2bfe0*/  IADD3.X R196, PT, PT, R196, UR8, RZ, P2, !PT ;  /* 0x00000008c4c47c10 */ /* 0x000fe400097fe4ff */
[----:B------:R-:W-:Y:S01]  /*2bff0*/  IADD3 R198, P3, PT, R198, UR14, RZ ;  /* 0x0000000ec6c67c10 */ /* 0x000fe2000ff7e0ff */
[----:B------:R1:W-:Y:S03]  /*2c000*/  LDGSTS.E [R2+0x10000], desc[UR28][R4.64], P1 ;  /* 0x1000000004027fae */ /* 0x0003e600089a101c */
[----:B------:R-:W-:Y:S01]  /*2c010*/  IADD3.X R199, PT, PT, R199, UR8, RZ, P3, !PT ;  /* 0x00000008c7c77c10 */ /* 0x000fe20009ffe4ff */
[----:B-1----:R-:W-:Y:S01]  /*2c020*/  IMAD.MOV.U32 R4, RZ, RZ, R24 ;  /* 0x000000ffff047224 */ /* 0x002fe200078e0018 */
[----:B------:R-:W-:-:S02]  /*2c030*/  MOV R5, R29 ;  /* 0x0000001d00057202 */ /* 0x000fc40000000f00 */
[----:B--2---:R-:W2:Y:S04]  /*2c040*/  LDL.LU R29, [R1+0xaa0] ;  /* 0x000aa000011d7983 */ /* 0x004ea80000300800 */
[----:B------:R-:W2:Y:S04]  /*2c050*/  LDL.LU R24, [R1+0xaa8] ;  /* 0x000aa80001187983 */ /* 0x000ea80000300800 */
[----:B------:R-:W-:Y:S04]  /*2c060*/  STL [R1+0x920], R25 ;  /* 0x0009201901007387 */ /* 0x000fe80000100800 */
[----:B------:R1:W-:Y:S04]  /*2c070*/  LDGSTS.E [R2+0x10080], desc[UR28][R4.64], P0 ;  /* 0x1008000004027fae */ /* 0x0003e800081a101c */
[----:B------:R1:W-:Y:S04]  /*2c080*/  STL [R1+0x91c], R196 ;  /* 0x00091cc401007387 */ /* 0x0003e80000100800 */
[----:B------:R-:W-:Y:S01]  /*2c090*/  STL [R1+0x928], R198 ;  /* 0x000928c601007387 */ /* 0x000fe20000100800 */
[----:B-1----:R-:W-:Y:S01]  /*2c0a0*/  MOV R5, R196 ;  /* 0x000000c400057202 */ /* 0x002fe20000000f00 */
[----:B------:R-:W-:-:S02]  /*2c0b0*/  IMAD.MOV.U32 R4, RZ, RZ, R25 ;  /* 0x000000ffff047224 */ /* 0x000fc400078e0019 */
[----:B------:R-:W2:Y:S04]  /*2c0c0*/  LDL.LU R196, [R1+0xa9c] ;  /* 0x000a9c0001c47983 */ /* 0x000ea80000300800 */
[----:B------:R-:W-:Y:S04]  /*2c0d0*/  STL [R1+0x924], R199 ;  /* 0x000924c701007387 */ /* 0x000fe80000100800 */
[----:B------:R-:W2:Y:S01]  /*2c0e0*/  LDL.LU R25, [R1+0xaa4] ;  /* 0x000aa40001197983 */ /* 0x000ea20000300800 */
[----:B------:R-:W-:-:S03]  /*2c0f0*/  IADD3 R17, P2, PT, R17, UR14, RZ ;  /* 0x0000000e11117c10 */ /* 0x000fc6000ff5e0ff */
[----:B------:R1:W-:Y:S01]  /*2c100*/  LDGSTS.E [R2+0x10800], desc[UR28][R4.64], P1 ;  /* 0x1080000004027fae */ /* 0x0003e200089a101c */
[----:B------:R-:W-:Y:S02]  /*2c110*/  IADD3 R8, P3, PT, R8, UR14, RZ ;  /* 0x0000000e08087c10 */ /* 0x000fe4000ff7e0ff */
[----:B------:R-:W-:Y:S02]  /*2c120*/  IADD3.X R197, PT, PT, R197, UR8, RZ, P2, !PT ;  /* 0x00000008c5c57c10 */ /* 0x000fe400097fe4ff */
[----:B------:R-:W-:Y:S01]  /*2c130*/  IADD3.X R9, PT, PT, R9, UR8, RZ, P3, !PT ;  /* 0x0000000809097c10 */ /* 0x000fe20009ffe4ff */
[----:B-1----:R-:W-:Y:S01]  /*2c140*/  IMAD.MOV.U32 R4, RZ, RZ, R198 ;  /* 0x000000ffff047224 */ /* 0x002fe200078e00c6 */
[----:B------:R-:W-:Y:S01]  /*2c150*/  MOV R5, R199 ;  /* 0x000000c700057202 */ /* 0x000fe20000000f00 */
[----:B------:R1:W-:Y:S04]  /*2c160*/  STL [R1+0x9a0], R17 ;  /* 0x0009a01101007387 */ /* 0x0003e80000100800 */
[----:B------:R1:W-:Y:S01]  /*2c170*/  LDGSTS.E [R2+0x10880], desc[UR28][R4.64], P0 ;  /* 0x1088000004027fae */ /* 0x0003e200081a101c */
[----:B------:R-:W-:-:S03]  /*2c180*/  IADD3 R16, P2, PT, R16, UR14, RZ ;  /* 0x0000000e10107c10 */ /* 0x000fc6000ff5e0ff */
[----:B------:R-:W-:Y:S04]  /*2c190*/  STL [R1+0x99c], R197 ;  /* 0x00099cc501007387 */ /* 0x000fe80000100800 */
[----:B------:R-:W-:Y:S01]  /*2c1a0*/  STL [R1+0x9a8], R8 ;  /* 0x0009a80801007387 */ /* 0x000fe20000100800 */
[----:B-1----:R-:W-:Y:S01]  /*2c1b0*/  IMAD.MOV.U32 R4, RZ, RZ, R17 ;  /* 0x000000ffff047224 */ /* 0x002fe200078e0011 */
[----:B------:R-:W-:Y:S02]  /*2c1c0*/  MOV R5, R197 ;  /* 0x000000c500057202 */ /* 0x000fe40000000f00 */
[----:B------:R1:W-:Y:S01]  /*2c1d0*/  STL [R1+0x9a4], R9 ;  /* 0x0009a40901007387 */ /* 0x0003e20000100800 */
[----:B------:R-:W-:-:S03]  /*2c1e0*/  IADD3 R12, P3, PT, R12, UR14, RZ ;  /* 0x0000000e0c0c7c10 */ /* 0x000fc6000ff7e0ff */
[----:B------:R1:W-:Y:S04]  /*2c1f0*/  LDGSTS.E [R2+0x11000], desc[UR28][R4.64], P1 ;  /* 0x1100000004027fae */ /* 0x0003e800089a101c */
[----:B------:R-:W2:Y:S01]  /*2c200*/  LDL.LU R17, [R1+0xb1c] ;  /* 0x000b1c0001117983 */ /* 0x000ea20000300800 */
[----:B-1----:R-:W-:-:S03]  /*2c210*/  MOV R5, R9 ;  /* 0x0000000900057202 */ /* 0x002fc60000000f00 */
[----:B------:R-:W2:Y:S01]  /*2c220*/  LDL.LU R9, [R1+0xb20] ;  /* 0x000b200001097983 */ /* 0x000ea20000300800 */
[----:B------:R-:W-:-:S03]  /*2c230*/  IMAD.MOV.U32 R4, RZ, RZ, R8 ;  /* 0x000000ffff047224 */ /* 0x000fc600078e0008 */
[----:B------:R-:W2:Y:S04]  /*2c240*/  LDL.LU R8, [R1+0xb24] ;  /* 0x000b240001087983 */ /* 0x000ea80000300800 */
[----:B------:R-:W2:Y:S04]  /*2c250*/  LDL.LU R3, [R1+0xb28] ;  /* 0x000b280001037983 */ /* 0x000ea80000300800 */
[----:B------:R-:W-:Y:S04]  /*2c260*/  STL [R1+0xa20], R16 ;  /* 0x000a201001007387 */ /* 0x000fe80000100800 */
[----:B------:R1:W-:Y:S01]  /*2c270*/  LDGSTS.E [R2+0x11080], desc[UR28][R4.64], P0 ;  /* 0x1108000004027fae */ /* 0x0003e200081a101c */
[----:B------:R-:W-:Y:S01]  /*2c280*/  HMMA.1688.F32.TF32 R108, R148, R6, R108 ;  /* 0x00000006946c723c */ /* 0x000fe2000008106c */
[----:B-1----:R-:W-:-:S07]  /*2c290*/  IMAD.MOV.U32 R4, RZ, RZ, R16 ;  /* 0x000000ffff047224 */ /* 0x002fce00078e0010 */
[C---:B------:R-:W-:Y:S08]  /*2c2a0*/  HMMA.1688.F32.TF32 R112, R148.reuse, R10, R112 ;  /* 0x0000000a9470723c */ /* 0x040ff00000081070 */
[C---:B------:R-:W-:Y:S08]  /*2c2b0*/  HMMA.1688.F32.TF32 R116, R148.reuse, R14, R116 ;  /* 0x0000000e9474723c */ /* 0x040ff00000081074 */
[C---:B------:R-:W-:Y:S08]  /*2c2c0*/  HMMA.1688.F32.TF32 R120, R148.reuse, R18, R120 ;  /* 0x000000129478723c */ /* 0x040ff00000081078 */
[C---:B------:R-:W-:Y:S08]  /*2c2d0*/  HMMA.1688.F32.TF32 R124, R148.reuse, R22, R124 ;  /* 0x00000016947c723c */ /* 0x040ff0000008107c */
[C---:B------:R-:W-:Y:S08]  /*2c2e0*/  HMMA.1688.F32.TF32 R128, R148.reuse, R26, R128 ;  /* 0x0000001a9480723c */ /* 0x040ff00000081080 */
[C---:B------:R-:W-:Y:S08]  /*2c2f0*/  HMMA.1688.F32.TF32 R144, R148.reuse, R30, R144 ;  /* 0x0000001e9490723c */ /* 0x040ff00000081090 */
[----:B------:R-:W-:Y:S01]  /*2c300*/  HMMA.1688.F32.TF32 R148, R148, R34, R204 ;  /* 0x000000229494723c */ /* 0x000fe200000810cc */
[----:B---3--:R-:W-:-:S02]  /*2c310*/  IADD3.X R21, PT, PT, R21, UR8, RZ, P2, !PT ;  /* 0x0000000815157c10 */ /* 0x008fc400097fe4ff */
[----:B----4-:R-:W-:-:S03]  /*2c320*/  IADD3.X R13, PT, PT, R13, UR8, RZ, P3, !PT ;  /* 0x000000080d0d7c10 */ /* 0x010fc60009ffe4ff */
[----:B------:R1:W-:Y:S01]  /*2c330*/  STL [R1+0xa1c], R21 ;  /* 0x000a1c1501007387 */ /* 0x0003e20000100800 */
[----:B------:R-:W-:-:S03]  /*2c340*/  MOV R5, R21 ;  /* 0x0000001500057202 */ /* 0x000fc60000000f00 */
[----:B------:R-:W-:Y:S04]  /*2c350*/  STL [R1+0xa28], R12 ;  /* 0x000a280c01007387 */ /* 0x000fe80000100800 */
[----:B------:R3:W-:Y:S04]  /*2c360*/  STL [R1+0xa24], R13 ;  /* 0x000a240d01007387 */ /* 0x0007e80000100800 */
[----:B-1----:R-:W4:Y:S04]  /*2c370*/  LDL.LU R21, [R1+0xb9c] ;  /* 0x000b9c0001157983 */ /* 0x002f280000300800 */
[----:B------:R-:W4:Y:S01]  /*2c380*/  LDL.LU R16, [R1+0xba0] ;  /* 0x000ba00001107983 */ /* 0x000f220000300800 */
[----:B--2---:R-:W-:-:S03]  /*2c390*/  IADD3 R29, P2, PT, R29, UR14, RZ ;  /* 0x0000000e1d1d7c10 */ /* 0x004fc6000ff5e0ff */
[----:B------:R1:W-:Y:S01]  /*2c3a0*/  LDGSTS.E [R2+0x11800], desc[UR28][R4.64], P1 ;  /* 0x1180000004027fae */ /* 0x0003e200089a101c */
[----:B------:R-:W-:Y:S01]  /*2c3b0*/  IADD3 R24, P3, PT, R24, UR14, RZ ;  /* 0x0000000e18187c10 */ /* 0x000fe2000ff7e0ff */
[----:B-1----:R-:W-:Y:S01]  /*2c3c0*/  IMAD.MOV.U32 R4, RZ, RZ, R12 ;  /* 0x000000ffff047224 */ /* 0x002fe200078e000c */
[----:B------:R-:W-:Y:S02]  /*2c3d0*/  MOV R5, R13 ;  /* 0x0000000d00057202 */ /* 0x000fe40000000f00 */
[----:B---3--:R-:W2:Y:S04]  /*2c3e0*/  LDL.LU R13, [R1+0xba4] ;  /* 0x000ba400010d7983 */ /* 0x008ea80000300800 */
[----:B------:R-:W3:Y:S01]  /*2c3f0*/  LDL.LU R12, [R1+0xba8] ;  /* 0x000ba800010c7983 */ /* 0x000ee20000300800 */
[----:B------:R-:W-:-:S03]  /*2c400*/  IADD3.X R196, PT, PT, R196, UR8, RZ, P2, !PT ;  /* 0x00000008c4c47c10 */ /* 0x000fc600097fe4ff */
[----:B------:R1:W-:Y:S04]  /*2c410*/  STL [R1+0xaa0], R29 ;  /* 0x000aa01d01007387 */ /* 0x0003e80000100800 */
[----:B------:R-:W-:Y:S01]  /*2c420*/  STL [R1+0xa9c], R196 ;  /* 0x000a9cc401007387 */ /* 0x000fe20000100800 */
[----:B------:R-:W-:-:S03]  /*2c430*/  IADD3.X R25, PT, PT, R25, UR8, RZ, P3, !PT ;  /* 0x0000000819197c10 */ /* 0x000fc60009ffe4ff */
[----:B------:R1:W-:Y:S04]  /*2c440*/  LDGSTS.E [R2+0x11880], desc[UR28][R4.64], P0 ;  /* 0x1188000004027fae */ /* 0x0003e800081a101c */
[----:B------:R-:W-:Y:S04]  /*2c450*/  STL [R1+0xaa8], R24 ;  /* 0x000aa81801007387 */ /* 0x000fe80000100800 */
[----:B------:R1:W-:Y:S02]  /*2c460*/  STL [R1+0xaa4], R25 ;  /* 0x000aa41901007387 */ /* 0x0003e40000100800 */
[----:B-1----:R-:W-:Y:S01]  /*2c470*/  IMAD.MOV.U32 R4, RZ, RZ, R29 ;  /* 0x000000ffff047224 */ /* 0x002fe200078e001d */
[----:B------:R-:W-:Y:S01]  /*2c480*/  MOV R5, R196 ;  /* 0x000000c400057202 */ /* 0x000fe20000000f00 */
[----:B------:R-:W2:Y:S04]  /*2c490*/  LDL.LU R204, [R1+0xc1c] ;  /* 0x000c1c0001cc7983 */ /* 0x000ea80000300800 */
[----:B------:R-:W2:Y:S04]  /*2c4a0*/  LDL.LU R29, [R1+0xc20] ;  /* 0x000c2000011d7983 */ /* 0x000ea80000300800 */
[----:B------:R1:W-:Y:S02]  /*2c4b0*/  LDGSTS.E [R2+0x12000], desc[UR28][R4.64], P1 ;  /* 0x1200000004027fae */ /* 0x0003e400089a101c */
[----:B-1----:R-:W-:Y:S01]  /*2c4c0*/  MOV R5, R25 ;  /* 0x0000001900057202 */ /* 0x002fe20000000f00 */
[----:B------:R-:W-:Y:S01]  /*2c4d0*/  IMAD.MOV.U32 R4, RZ, RZ, R24 ;  /* 0x000000ffff047224 */ /* 0x000fe200078e0018 */
[----:B------:R-:W2:Y:S04]  /*2c4e0*/  LDL.LU R25, [R1+0xc24] ;  /* 0x000c240001197983 */ /* 0x000ea80000300800 */
[----:B------:R-:W2:Y:S04]  /*2c4f0*/  LDL.LU R24, [R1+0xc28] ;  /* 0x000c280001187983 */ /* 0x000ea80000300800 */
[----:B------:R-:W2:Y:S04]  /*2c500*/  LDL.LU R196, [R1+0x1b0] ;  /* 0x0001b00001c47983 */ /* 0x000ea80000300800 */
[----:B------:R-:W2:Y:S04]  /*2c510*/  LDL.LU R197, [R1+0x1b4] ;  /* 0x0001b40001c57983 */ /* 0x000ea80000300800 */
[----:B------:R-:W2:Y:S04]  /*2c520*/  LDL.LU R198, [R1+0x1b8] ;  /* 0x0001b80001c67983 */ /* 0x000ea80000300800 */
[----:B------:R-:W2:Y:S01]  /*2c530*/  LDL.LU R199, [R1+0x1bc] ;  /* 0x0001bc0001c77983 */ /* 0x000ea20000300800 */
[----:B------:R-:W-:-:S03]  /*2c540*/  IADD3 R9, P2, PT, R9, UR14, RZ ;  /* 0x0000000e09097c10 */ /* 0x000fc6000ff5e0ff */
[----:B------:R1:W-:Y:S01]  /*2c550*/  LDGSTS.E [R2+0x12080], desc[UR28][R4.64], P0 ;  /* 0x1208000004027fae */ /* 0x0003e200081a101c */
[----:B------:R-:W-:Y:S02]  /*2c560*/  IADD3.X R17, PT, PT, R17, UR8, RZ, P2, !PT ;  /* 0x0000000811117c10 */ /* 0x000fe400097fe4ff */
[----:B------:R-:W-:-:S04]  /*2c570*/  IADD3 R3, P3, PT, R3, UR14, RZ ;  /* 0x0000000e03037c10 */ /* 0x000fc8000ff7e0ff */
[----:B------:R-:W-:Y:S01]  /*2c580*/  IADD3.X R8, PT, PT, R8, UR8, RZ, P3, !PT ;  /* 0x0000000808087c10 */ /* 0x000fe20009ffe4ff */
[----:B-1----:R-:W-:Y:S01]  /*2c590*/  IMAD.MOV.U32 R4, RZ, RZ, R9 ;  /* 0x000000ffff047224 */ /* 0x002fe200078e0009 */
[----:B------:R-:W-:Y:S01]  /*2c5a0*/  MOV R5, R17 ;  /* 0x0000001100057202 */ /* 0x000fe20000000f00 */
[----:B------:R1:W-:Y:S04]  /*2c5b0*/  STL [R1+0xb20], R9 ;  /* 0x000b200901007387 */ /* 0x0003e80000100800 */
[----:B------:R1:W-:Y:S04]  /*2c5c0*/  LDGSTS.E [R2+0x12800], desc[UR28][R4.64], P1 ;  /* 0x1280000004027fae */ /* 0x0003e800089a101c */
[----:B------:R-:W-:Y:S04]  /*2c5d0*/  STL [R1+0xb1c], R17 ;  /* 0x000b1c1101007387 */ /* 0x000fe80000100800 */
[----:B------:R-:W-:Y:S01]  /*2c5e0*/  STL [R1+0xb28], R3 ;  /* 0x000b280301007387 */ /* 0x000fe20000100800 */
[----:B-1----:R-:W-:Y:S01]  /*2c5f0*/  IMAD.MOV.U32 R4, RZ, RZ, R3 ;  /* 0x000000ffff047224 */ /* 0x002fe200078e0003 */
[----:B------:R-:W-:-:S02]  /*2c600*/  MOV R5, R8 ;  /* 0x0000000800057202 */ /* 0x000fc40000000f00 */
[----:B------:R1:W-:Y:S04]  /*2c610*/  STL [R1+0xb24], R8 ;  /* 0x000b240801007387 */ /* 0x0003e80000100800 */
[----:B------:R-:W2:Y:S04]  /*2c620*/  LDL.LU R9, [R1+0x8ac] ;  /* 0x0008ac0001097983 */ /* 0x000ea80000300800 */
[----:B------:R4:W-:Y:S04]  /*2c630*/  LDGSTS.E [R2+0x12880], desc[UR28][R4.64], P0 ;  /* 0x1288000004027fae */ /* 0x0009e800081a101c */
[----:B-1----:R-:W2:Y:S04]  /*2c640*/  LDL.LU R8, [R1+0x8b0] ;  /* 0x0008b00001087983 */ /* 0x002ea80000300800 */
[----:B------:R-:W2:Y:S04]  /*2c650*/  LDL.LU R17, [R1+0x8b4] ;  /* 0x0008b40001117983 */ /* 0x000ea80000300800 */
[----:B------:R-:W2:Y:S01]  /*2c660*/  LDL.LU R3, [R1+0x8b8] ;  /* 0x0008b80001037983 */ /* 0x000ea20000300800 */
[-C--:B------:R-:W-:Y:S08]  /*2c670*/  HMMA.1688.F32.TF32 R44, R220, R6.reuse, R44 ;  /* 0x00000006dc2c723c */ /* 0x080ff0000008102c */
[----:B------:R-:W-:Y:S01]  /*2c680*/  HMMA.1688.F32.TF32 R152, R180, R6, R152 ;  /* 0x00000006b498723c */ /* 0x000fe20000081098 */
[----:B----4-:R-:W-:-:S04]  /*2c690*/  IADD3 R16, P2, PT, R16, UR14, RZ ;  /* 0x0000000e10107c10 */ /* 0x010fc8000ff5e0ff */
[----:B------:R-:W-:Y:S01]  /*2c6a0*/  IADD3.X R21, PT, PT, R21, UR8, RZ, P2, !PT ;  /* 0x0000000815157c10 */ /* 0x000fe200097fe4ff */
[----:B------:R-:W-:-:S03]  /*2c6b0*/  IMAD.MOV.U32 R4, RZ, RZ, R16 ;  /* 0x000000ffff047224 */ /* 0x000fc600078e0010 */
[----:B------:R-:W-:Y:S01]  /*2c6c0*/  MOV R5, R21 ;  /* 0x0000001500057202 */ /* 0x000fe20000000f00 */
[----:B------:R-:W-:Y:S04]  /*2c6d0*/  STL [R1+0xba0], R16 ;  /* 0x000ba01001007387 */ /* 0x000fe80000100800 */
[----:B------:R1:W-:Y:S01]  /*2c6e0*/  LDGSTS.E [R2+0x13000], desc[UR28][R4.64], P1 ;  /* 0x1300000004027fae */ /* 0x0003e200089a101c */
[----:B---3--:R-:W-:-:S04]  /*2c6f0*/  IADD3 R12, P3, PT, R12, UR14, RZ ;  /* 0x0000000e0c0c7c10 */ /* 0x008fc8000ff7e0ff */
[----:B--2---:R-:W-:Y:S01]  /*2c700*/  IADD3.X R13, PT, PT, R13, UR8, RZ, P3, !PT ;  /* 0x000000080d0d7c10 */ /* 0x004fe20009ffe4ff */
[----:B-1----:R-:W-:Y:S01]  /*2c710*/  IMAD.MOV.U32 R4, RZ, RZ, R12 ;  /* 0x000000ffff047224 */ /* 0x002fe200078e000c */
[----:B------:R1:W-:Y:S02]  /*2c720*/  STL [R1+0xb9c], R21 ;  /* 0x000b9c1501007387 */ /* 0x0003e40000100800 */
[----:B------:R-:W-:Y:S02]  /*2c730*/  MOV R5, R13 ;  /* 0x0000000d00057202 */ /* 0x000fe40000000f00 */
[----:B------:R-:W-:Y:S04]  /*2c740*/  STL [R1+0xba8], R12 ;  /* 0x000ba80c01007387 */ /* 0x000fe80000100800 */
[----:B------:R2:W-:Y:S04]  /*2c750*/  STL [R1+0xba4], R13 ;  /* 0x000ba40d01007387 */ /* 0x0005e80000100800 */
[----:B-1----:R-:W3:Y:S04]  /*2c760*/  LDL.LU R21, [R1+0x92c] ;  /* 0x00092c0001157983 */ /* 0x002ee80000300800 */
[----:B------:R1:W-:Y:S04]  /*2c770*/  LDGSTS.E [R2+0x13080], desc[UR28][R4.64], P0 ;  /* 0x1308000004027fae */ /* 0x0003e800081a101c */
[----:B------:R-:W4:Y:S04]  /*2c780*/  LDL.LU R16, [R1+0x930] ;  /* 0x0009300001107983 */ /* 0x000f280000300800 */
[----:B--2---:R-:W2:Y:S01]  /*2c790*/  LDL.LU R13, [R1+0x934] ;  /* 0x00093400010d7983 */ /* 0x004ea20000300800 */
[----:B------:R-:W-:-:S03]  /*2c7a0*/  IADD3 R29, P2, PT, R29, UR14, RZ ;  /* 0x0000000e1d1d7c10 */ /* 0x000fc6000ff5e0ff */
[----:B------:R-:W2:Y:S01]  /*2c7b0*/  LDL.LU R12, [R1+0x938] ;  /* 0x00093800010c7983 */ /* 0x000ea20000300800 */
[----:B------:R-:W-:Y:S01]  /*2c7c0*/  IADD3.X R204, PT, PT, R204, UR8, RZ, P2, !PT ;  /* 0x00000008cccc7c10 */ /* 0x000fe200097fe4ff */
[----:B-1----:R-:W-:-:S03]  /*2c7d0*/  IMAD.MOV.U32 R4, RZ, RZ, R29 ;  /* 0x000000ffff047224 */ /* 0x002fc600078e001d */
[----:B------:R-:W-:Y:S01]  /*2c7e0*/  MOV R5, R204 ;  /* 0x000000cc00057202 */ /* 0x000fe20000000f00 */
[----:B------:R1:W-:Y:S04]  /*2c7f0*/  STL [R1+0xc20], R29 ;  /* 0x000c201d01007387 */ /* 0x0003e80000100800 */
[----:B------:R1:W-:Y:S01]  /*2c800*/  LDGSTS.E [R2+0x13800], desc[UR28][R4.64], P1 ;  /* 0x1380000004027fae */ /* 0x0003e200089a101c */
[----:B------:R-:W-:-:S04]  /*2c810*/  IADD3 R24, P3, PT, R24, UR14, RZ ;  /* 0x0000000e18187c10 */ /* 0x000fc8000ff7e0ff */
[----:B------:R-:W-:Y:S01]  /*2c820*/  IADD3.X R25, PT, PT, R25, UR8, RZ, P3, !PT ;  /* 0x0000000819197c10 */ /* 0x000fe20009ffe4ff */
[----:B-1----:R-:W-:-:S03]  /*2c830*/  IMAD.MOV.U32 R4, RZ, RZ, R24 ;  /* 0x000000ffff047224 */ /* 0x002fc600078e0018 */
[----:B------:R-:W-:Y:S01]  /*2c840*/  MOV R5, R25 ;  /* 0x0000001900057202 */ /* 0x000fe20000000f00 */
[----:B------:R1:W-:Y:S04]  /*2c850*/  STL [R1+0xc1c], R204 ;  /* 0x000c1ccc01007387 */ /* 0x0003e80000100800 */
[----:B------:R1:W-:Y:S04]  /*2c860*/  STL [R1+0xc28], R24 ;  /* 0x000c281801007387 */ /* 0x0003e80000100800 */
[----:B------:R1:W-:Y:S04]  /*2c870*/  LDGSTS.E [R2+0x13880], desc[UR28][R4.64], P0 ;  /* 0x1388000004027fae */ /* 0x0003e800081a101c */
[----:B------:R1:W-:Y:S02]  /*2c880*/  STL [R1+0xc24], R25 ;  /* 0x000c241901007387 */ /* 0x0003e40000100800 */
[----:B-1----:R-:W-:Y:S02]  /*2c890*/  HMMA.1688.F32.TF32 R4, R200, R6, R196 ;  /* 0x00000006c804723c */ /* 0x002fe400000810c4 */
[----:B------:R-:W2:Y:S04]  /*2c8a0*/  LDL.LU R198, [R1+0x9ac] ;  /* 0x0009ac0001c67983 */ /* 0x000ea80000300800 */
[----:B------:R-:W2:Y:S04]  /*2c8b0*/  LDL.LU R29, [R1+0x9b0] ;  /* 0x0009b000011d7983 */ /* 0x000ea80000300800 */
[----:B------:R-:W2:Y:S04]  /*2c8c0*/  LDL.LU R204, [R1+0x9b4] ;  /* 0x0009b40001cc7983 */ /* 0x000ea80000300800 */
[----:B------:R-:W2:Y:S01]  /*2c8d0*/  LDL.LU R199, [R1+0x9b8] ;  /* 0x0009b80001c77983 */ /* 0x000ea20000300800 */
[----:B------:R-:W-:-:S03]  /*2c8e0*/  LOP3.LUT R2, R32, 0x10, RZ, 0x3c, !PT ;  /* 0x0000001020027812 */ /* 0x000fc600078e3cff */
[----:B------:R-:W2:Y:S04]  /*2c8f0*/  LDL.LU R196, [R1+0xa30] ;  /* 0x000a300001c47983 */ /* 0x000ea80000300800 */
[----:B------:R-:W2:Y:S01]  /*2c900*/  LDL.LU R24, [R1+0xa38] ;  /* 0x000a380001187983 */ /* 0x000ea20000300800 */
[----:B------:R-:W-:Y:S01]  /*2c910*/  VIADD R2, R2, UR12 ;  /* 0x0000000c02027c36 */ /* 0x000fe20008000000 */
[----:B------:R-:W-:-:S04]  /*2c920*/  IADD3 R8, P2, PT, R8, UR14, RZ ;  /* 0x0000000e08087c10 */ /* 0x000fc8000ff5e0ff */
[----:B------:R-:W-:Y:S02]  /*2c930*/  IADD3.X R9, PT, PT, R9, UR8, RZ, P2, !PT ;  /* 0x0000000809097c10 */ /* 0x000fe400097fe4ff */
[----:B------:R-:W-:Y:S01]  /*2c940*/  IADD3 R3, P3, PT, R3, UR14, RZ ;  /* 0x0000000e03037c10 */ /* 0x000fe2000ff7e0ff */
[----:B------:R1:W-:Y:S04]  /*2c950*/  STL [R1+0x8b0], R8 ;  /* 0x0008b00801007387 */ /* 0x0003e80000100800 */
[----:B------:R-:W-:Y:S01]  /*2c960*/  STL [R1+0x8b8], R3 ;  /* 0x0008b80301007387 */ /* 0x000fe20000100800 */
[----:B------:R-:W-:-:S03]  /*2c970*/  IADD3.X R17, PT, PT, R17, UR8, RZ, P3, !PT ;  /* 0x0000000811117c10 */ /* 0x000fc60009ffe4ff */
[----:B------:R1:W-:Y:S04]  /*2c980*/  STL [R1+0x8ac], R9 ;  /* 0x0008ac0901007387 */ /* 0x0003e80000100800 */
[----:B------:R-:W2:Y:S04]  /*2c990*/  LDL.LU R197, [R1+0xa2c] ;  /* 0x000a2c0001c57983 */ /* 0x000ea80000300800 */
[----:B------:R-:W2:Y:S04]  /*2c9a0*/  LDL.LU R25, [R1+0xa34] ;  /* 0x000a340001197983 */ /* 0x000ea80000300800 */
[----:B------:R1:W-:Y:S04]  /*2c9b0*/  LDGSTS.E [R2+0x10100], desc[UR28][R8.64], P1 ;  /* 0x1010000008027fae */ /* 0x0003e800089a101c */
[----:B------:R1:W-:Y:S02]  /*2c9c0*/  STL [R1+0x8b4], R17 ;  /* 0x0008b41101007387 */ /* 0x0003e40000100800 */
[----:B-1----:R-:W-:Y:S01]  /*2c9d0*/  MOV R8, R3 ;  /* 0x0000000300087202 */ /* 0x002fe20000000f00 */
[----:B------:R-:W-:-:S02]  /*2c9e0*/  IMAD.MOV.U32 R9, RZ, RZ, R17 ;  /* 0x000000ffff097224 */ /* 0x000fc400078e0011 */
[----:B------:R-:W2:Y:S04]  /*2c9f0*/  LDL.LU R17, [R1+0xab0] ;  /* 0x000ab00001117983 */ /* 0x000ea80000300800 */
[----:B------:R-:W2:Y:S04]  /*2ca00*/  LDL.LU R3, [R1+0xab8] ;  /* 0x000ab80001037983 */ /* 0x000ea80000300800 */
[----:B------:R1:W-:Y:S01]  /*2ca10*/  LDGSTS.E [R2+0x10180], desc[UR28][R8.64], P0 ;  /* 0x1018000008027fae */ /* 0x0003e200081a101c */
[----:B----4-:R-:W-:-:S04]  /*2ca20*/  IADD3 R16, P2, PT, R16, UR14, RZ ;  /* 0x0000000e10107c10 */ /* 0x010fc8000ff5e0ff */
[----:B---3--:R-:W-:Y:S01]  /*2ca30*/  IADD3.X R21, PT, PT, R21, UR8, RZ, P2, !PT ;  /* 0x0000000815157c10 */ /* 0x008fe200097fe4ff */
[----:B------:R-:W-:Y:S01]  /*2ca40*/  STL [R1+0x930], R16 ;  /* 0x0009301001007387 */ /* 0x000fe20000100800 */
[----:B--2---:R-:W-:-:S03]  /*2ca50*/  IADD3 R12, P3, PT, R12, UR14, RZ ;  /* 0x0000000e0c0c7c10 */ /* 0x004fc6000ff7e0ff */
[----:B------:R2:W-:Y:S01]  /*2ca60*/  STL [R1+0x92c], R21 ;  /* 0x00092c1501007387 */ /* 0x0005e20000100800 */
[----:B-1----:R-:W-:Y:S01]  /*2ca70*/  IMAD.MOV.U32 R9, RZ, RZ, R21 ;  /* 0x000000ffff097224 */ /* 0x002fe200078e0015 */
[----:B------:R-:W-:Y:S02]  /*2ca80*/  IADD3.X R13, PT, PT, R13, UR8, RZ, P3, !PT ;  /* 0x000000080d0d7c10 */ /* 0x000fe40009ffe4ff */
[----:B------:R1:W-:Y:S01]  /*2ca90*/  STL [R1+0x938], R12 ;  /* 0x0009380c01007387 */ /* 0x0003e20000100800 */
[----:B------:R-:W-:-:S03]  /*2caa0*/  MOV R8, R16 ;  /* 0x0000001000087202 */ /* 0x000fc60000000f00 */
[----:B--2---:R-:W2:Y:S04]  /*2cab0*/  LDL.LU R21, [R1+0xaac] ;  /* 0x000aac0001157983 */ /* 0x004ea80000300800 */
[----:B------:R3:W-:Y:S04]  /*2cac0*/  STL [R1+0x934], R13 ;  /* 0x0009340d01007387 */ /* 0x0007e80000100800 */
[----:B------:R-:W4:Y:S04]  /*2cad0*/  LDL.LU R16, [R1+0xab4] ;  /* 0x000ab40001107983 */ /* 0x000f280000300800 */
[----:B------:R1:W-:Y:S02]  /*2cae0*/  LDGSTS.E [R2+0x10900], desc[UR28][R8.64], P1 ;  /* 0x1090000008027fae */ /* 0x0003e400089a101c */
[----:B-1----:R-:W-:Y:S01]  /*2caf0*/  MOV R8, R12 ;  /* 0x0000000c00087202 */ /* 0x002fe20000000f00 */
[----:B------:R-:W-:Y:S01]  /*2cb00*/  IMAD.MOV.U32 R9, RZ, RZ, R13 ;  /* 0x000000ffff097224 */ /* 0x000fe200078e000d */
[----:B------:R-:W4:Y:S04]  /*2cb10*/  LDL.LU R12, [R1+0xb30] ;  /* 0x000b3000010c7983 */ /* 0x000f280000300800 */
[----:B---3--:R-:W3:Y:S04]  /*2cb20*/  LDL.LU R13, [R1+0xb38] ;  /* 0x000b3800010d7983 */ /* 0x008ee80000300800 */
[----:B------:R1:W-:Y:S01]  /*2cb30*/  LDGSTS.E [R2+0x10980], desc[UR28][R8.64], P0 ;  /* 0x1098000008027fae */ /* 0x0003e200081a101c */
[----:B------:R-:W-:-:S04]  /*2cb40*/  IADD3 R29, P2, PT, R29, UR14, RZ ;  /* 0x0000000e1d1d7c10 */ /* 0x000fc8000ff5e0ff */
[----:B------:R-:W-:Y:S02]  /*2cb50*/  IADD3.X R198, PT, PT, R198, UR8, RZ, P2, !PT ;  /* 0x00000008c6c67c10 */ /* 0x000fe400097fe4ff */
[----:B------:R-:W-:Y:S01]  /*2cb60*/  IADD3 R199, P3, PT, R199, UR14, RZ ;  /* 0x0000000ec7c77c10 */ /* 0x000fe2000ff7e0ff */
[----:B------:R-:W-:Y:S02]  /*2cb70*/  STL [R1+0x9b0], R29 ;  /* 0x0009b01d01007387 */ /* 0x000fe40000100800 */
[----:B-1----:R-:W-:Y:S01]  /*2cb80*/  IMAD.MOV.U32 R9, RZ, RZ, R198 ;  /* 0x000000ffff097224 */ /* 0x002fe200078e00c6 */
[----:B------:R-:W-:Y:S01]  /*2cb90*/  IADD3.X R204, PT, PT, R204, UR8, RZ, P3, !PT ;  /* 0x00000008cccc7c10 */ /* 0x000fe20009ffe4ff */
[----:B------:R1:W-:Y:S01]  /*2cba0*/  STL [R1+0x9ac], R198 ;  /* 0x0009acc601007387 */ /* 0x0003e20000100800 */
[----:B------:R-:W-:-:S03]  /*2cbb0*/  MOV R8, R29 ;  /* 0x0000001d00087202 */ /* 0x000fc60000000f00 */
[----:B------:R-:W-:Y:S01]  /*2cbc0*/  STL [R1+0x9b8], R199 ;  /* 0x0009b8c701007387 */ /* 0x000fe20000100800 */
[----:B------:R-:W-:-:S03]  /*2cbd0*/  IADD3 R196, P2, PT, R196, UR14, RZ ;  /* 0x0000000ec4c47c10 */ /* 0x000fc6000ff5e0ff */
[----:B------:R1:W-:Y:S04]  /*2cbe0*/  LDGSTS.E [R2+0x11100], desc[UR28][R8.64], P1 ;  /* 0x1110000008027fae */ /* 0x0003e800089a101c */
[----:B-1----:R-:W3:Y:S04]  /*2cbf0*/  LDL.LU R198, [R1+0xb2c] ;  /* 0x000b2c0001c67983 */ /* 0x002ee80000300800 */
[----:B------:R-:W-:Y:S04]  /*2cc00*/  STL [R1+0x9b4], R204 ;  /* 0x0009b4cc01007387 */ /* 0x000fe80000100800 */
[----:B------:R-:W3:Y:S01]  /*2cc10*/  LDL.LU R29, [R1+0xb34] ;  /* 0x000b3400011d7983 */ /* 0x000ee20000300800 */
[----:B------:R-:W-:Y:S01]  /*2cc20*/  MOV R8, R199 ;  /* 0x000000c700087202 */ /* 0x000fe20000000f00 */
[----:B------:R-:W-:Y:S01]  /*2cc30*/  IMAD.MOV.U32 R9, RZ, RZ, R204 ;  /* 0x000000ffff097224 */ /* 0x000fe200078e00cc */
[----:B------:R-:W-:Y:S01]  /*2cc40*/  IADD3 R24, P3, PT, R24, UR14, RZ ;  /* 0x0000000e18187c10 */ /* 0x000fe2000ff7e0ff */
[----:B------:R-:W-:Y:S04]  /*2cc50*/  STL [R1+0xa30], R196 ;  /* 0x000a30c401007387 */ /* 0x000fe80000100800 */
[----:B------:R1:W-:Y:S01]  /*2cc60*/  LDGSTS.E [R2+0x11180], desc[UR28][R8.64], P0 ;  /* 0x1118000008027fae */ /* 0x0003e200081a101c */
[----:B------:R-:W-:-:S02]  /*2cc70*/  IADD3.X R197, PT, PT, R197, UR8, RZ, P2, !PT ;  /* 0x00000008c5c57c10 */ /* 0x000fc400097fe4ff */
[----:B-1----:R-:W-:Y:S02]  /*2cc80*/  MOV R8, R196 ;  /* 0x000000c400087202 */ /* 0x002fe40000000f00 */
[----:B------:R-:W-:Y:S01]  /*2cc90*/  IADD3.X R25, PT, PT, R25, UR8, RZ, P3, !PT ;  /* 0x0000000819197c10 */ /* 0x000fe20009ffe4ff */
[----:B------:R-:W-:Y:S01]  /*2cca0*/  IMAD.MOV.U32 R9, RZ, RZ, R197 ;  /* 0x000000ffff097224 */ /* 0x000fe200078e00c5 */
[----:B------:R1:W-:Y:S04]  /*2ccb0*/  STL [R1+0xa2c], R197 ;  /* 0x000a2cc501007387 */ /* 0x0003e80000100800 */
[----:B------:R-:W-:Y:S04]  /*2ccc0*/  STL [R1+0xa38], R24 ;  /* 0x000a381801007387 */ /* 0x000fe80000100800 */
[----:B------:R1:W-:Y:S04]  /*2ccd0*/  STL [R1+0xa34], R25 ;  /* 0x000a341901007387 */ /* 0x0003e80000100800 */
[----:B------:R1:W-:Y:S04]  /*2cce0*/  LDGSTS.E [R2+0x11900], desc[UR28][R8.64], P1 ;  /* 0x1190000008027fae */ /* 0x0003e800089a101c */
[----:B-1----:R-:W3:Y:S01]  /*2ccf0*/  LDL.LU R197, [R1+0xbac] ;  /* 0x000bac0001c57983 */ /* 0x002ee20000300800 */
[----:B------:R-:W-:-:S03]  /*2cd00*/  IADD3 R17, P2, PT, R17, UR14, RZ ;  /* 0x0000000e11117c10 */ /* 0x000fc6000ff5e0ff */
[----:B------:R-:W3:Y:S01]  /*2cd10*/  LDL.LU R196, [R1+0xbb0] ;  /* 0x000bb00001c47983 */ /* 0x000ee20000300800 */
[----:B------:R-:W-:Y:S01]  /*2cd20*/  IADD3 R3, P3, PT, R3, UR14, RZ ;  /* 0x0000000e03037c10 */ /* 0x000fe2000ff7e0ff */
[----:B------:R-:W-:Y:S01]  /*2cd30*/  IMAD.MOV.U32 R9, RZ, RZ, R25 ;  /* 0x000000ffff097224 */ /* 0x000fe200078e0019 */
[----:B------:R-:W-:Y:S01]  /*2cd40*/  MOV R8, R24 ;  /* 0x0000001800087202 */ /* 0x000fe20000000f00 */
[----:B------:R-:W3:Y:S04]  /*2cd50*/  LDL.LU R25, [R1+0xbb4] ;  /* 0x000bb40001197983 */ /* 0x000ee80000300800 */
[----:B------:R-:W3:Y:S04]  /*2cd60*/  LDL.LU R24, [R1+0xbb8] ;  /* 0x000bb80001187983 */ /* 0x000ee80000300800 */
[----:B------:R1:W-:Y:S04]  /*2cd70*/  LDGSTS.E [R2+0x11980], desc[UR28][R8.64], P0 ;  /* 0x1198000008027fae */ /* 0x0003e800081a101c */
[----:B------:R2:W-:Y:S01]  /*2cd80*/  STL [R1+0xab0], R17 ;  /* 0x000ab01101007387 */ /* 0x0005e20000100800 */
[----:B-1----:R-:W-:Y:S01]  /*2cd90*/  MOV R8, R17 ;  /* 0x0000001100087202 */ /* 0x002fe20000000f00 */
[----:B------:R-:W-:Y:S01]  /*2cda0*/  HMMA.1688.F32.TF32 R80, R180, R18, R244 ;  /* 0x00000012b450723c */ /* 0x000fe200000810f4 */
[----:B--2---:R-:W-:-:S05]  /*2cdb0*/  IADD3.X R21, PT, PT, R21, UR8, RZ, P2, !PT ;  /* 0x0000000815157c10 */ /* 0x004fca00097fe4ff */
[----:B------:R-:W-:Y:S01]  /*2cdc0*/  IMAD.MOV.U32 R9, RZ, RZ, R21 ;  /* 0x000000ffff097224 */ /* 0x000fe200078e0015 */
[----:B----4-:R-:W-:Y:S01]  /*2cdd0*/  IADD3.X R16, PT, PT, R16, UR8, RZ, P3, !PT ;  /* 0x0000000810107c10 */ /* 0x010fe20009ffe4ff */
[----:B------:R-:W-:Y:S04]  /*2cde0*/  STL [R1+0xaac], R21 ;  /* 0x000aac1501007387 */ /* 0x000fe80000100800 */
[----:B------:R1:W-:Y:S04]  /*2cdf0*/  STL [R1+0xab8], R3 ;  /* 0x000ab80301007387 */ /* 0x0003e80000100800 */
[----:B------:R2:W-:Y:S04]  /*2ce00*/  LDGSTS.E [R2+0x12100], desc[UR28][R8.64], P1 ;  /* 0x1210000008027fae */ /* 0x0005e800089a101c */
[----:B------:R4:W-:Y:S04]  /*2ce10*/  STL [R1+0xab4], R16 ;  /* 0x000ab41001007387 */ /* 0x0009e80000100800 */
[----:B------:R-:W3:Y:S01]  /*2ce20*/  LDL.LU R17, [R1+0xc2c] ;  /* 0x000c2c0001117983 */ /* 0x000ee20000300800 */
[----:B------:R-:W-:-:S02]  /*2ce30*/  IADD3 R12, P2, PT, R12, UR14, RZ ;  /* 0x0000000e0c0c7c10 */ /* 0x000fc4000ff5e0ff */
[----:B--2---:R-:W-:Y:S02]  /*2ce40*/  MOV R8, R3 ;  /* 0x0000000300087202 */ /* 0x004fe40000000f00 */
[----:B-1----:R-:W2:Y:S01]  /*2ce50*/  LDL.LU R3, [R1+0xc30] ;  /* 0x000c300001037983 */ /* 0x002ea20000300800 */
[----:B---3--:R-:W-:Y:S01]  /*2ce60*/  IADD3 R13, P3, PT, R13, UR14, RZ ;  /* 0x0000000e0d0d7c10 */ /* 0x008fe2000ff7e0ff */
[----:B------:R-:W-:Y:S02]  /*2ce70*/  IMAD.MOV.U32 R9, RZ, RZ, R16 ;  /* 0x000000ffff097224 */ /* 0x000fe400078e0010 */
[----:B------:R-:W3:Y:S04]  /*2ce80*/  LDL.LU R21, [R1+0xc34] ;  /* 0x000c340001157983 */ /* 0x000ee80000300800 */
[----:B----4-:R-:W4:Y:S04]  /*2ce90*/  LDL.LU R16, [R1+0xc38] ;  /* 0x000c380001107983 */ /* 0x010f280000300800 */
[----:B------:R1:W-:Y:S04]  /*2cea0*/  STL [R1+0xb30], R12 ;  /* 0x000b300c01007387 */ /* 0x0003e80000100800 */
[----:B------:R1:W-:Y:S02]  /*2ceb0*/  LDGSTS.E [R2+0x12180], desc[UR28][R8.64], P0 ;  /* 0x1218000008027fae */ /* 0x0003e400081a101c */
[----:B-1----:R-:W-:-:S02]  /*2cec0*/  MOV R8, R12 ;  /* 0x0000000c00087202 */ /* 0x002fc40000000f00 */
[----:B------:R-:W-:-:S05]  /*2ced0*/  IADD3.X R198, PT, PT, R198, UR8, RZ, P2, !PT ;  /* 0x00000008c6c67c10 */ /* 0x000fca00097fe4ff */
[----:B------:R-:W-:Y:S01]  /*2cee0*/  STL [R1+0xb2c], R198 ;  /* 0x000b2cc601007387 */ /* 0x000fe20000100800 */
[----:B------:R-:W-:-:S03]  /*2cef0*/  IADD3.X R29, PT, PT, R29, UR8, RZ, P3, !PT ;  /* 0x000000081d1d7c10 */ /* 0x000fc60009ffe4ff */
[----:B------:R1:W-:Y:S01]  /*2cf00*/  STL [R1+0xb38], R13 ;  /* 0x000b380d01007387 */ /* 0x0003e20000100800 */
[----:B------:R-:W-:-:S03]  /*2cf10*/  IMAD.MOV.U32 R9, RZ, RZ, R198 ;  /* 0x000000ffff097224 */ /* 0x000fc600078e00c6 */
[----:B------:R-:W3:Y:S04]  /*2cf20*/  LDL.LU R244, [R1+0x1c0] ;  /* 0x0001c00001f47983 */ /* 0x000ee80000300800 */
[----:B------:R1:W-:Y:S04]  /*2cf30*/  STL [R1+0xb34], R29 ;  /* 0x000b341d01007387 */ /* 0x0003e80000100800 */
[----:B------:R-:W3:Y:S04]  /*2cf40*/  LDL.LU R245, [R1+0x1c4] ;  /* 0x0001c40001f57983 */ /* 0x000ee80000300800 */
[----:B------:R-:W3:Y:S04]  /*2cf50*/  LDL.LU R246, [R1+0x1c8] ;  /* 0x0001c80001f67983 */ /* 0x000ee80000300800 */
[----:B------:R-:W3:Y:S04]  /*2cf60*/  LDL.LU R247, [R1+0x1cc] ;  /* 0x0001cc0001f77983 */ /* 0x000ee80000300800 */
[----:B------:R-:W3:Y:S04]  /*2cf70*/  LDL.LU R12, [R1+0x8c0] ;  /* 0x0008c000010c7983 */ /* 0x000ee80000300800 */
[----:B------:R1:W-:Y:S02]  /*2cf80*/  LDGSTS.E [R2+0x12900], desc[UR28][R8.64], P1 ;  /* 0x1290000008027fae */ /* 0x0003e400089a101c */
[----:B-1----:R-:W-:Y:S01]  /*2cf90*/  MOV R8, R13 ;  /* 0x0000000d00087202 */ /* 0x002fe20000000f00 */
[----:B------:R-:W-:Y:S01]  /*2cfa0*/  IMAD.MOV.U32 R9, RZ, RZ, R29 ;  /* 0x000000ffff097224 */ /* 0x000fe200078e001d */
[----:B------:R-:W3:Y:S04]  /*2cfb0*/  LDL.LU R13, [R1+0x8bc] ;  /* 0x0008bc00010d7983 */ /* 0x000ee80000300800 */
[----:B------:R-:W3:Y:S04]  /*2cfc0*/  LDL.LU R198, [R1+0x8c4] ;  /* 0x0008c40001c67983 */ /* 0x000ee80000300800 */
[----:B------:R-:W3:Y:S01]  /*2cfd0*/  LDL.LU R29, [R1+0x8c8] ;  /* 0x0008c800011d7983 */ /* 0x000ee20000300800 */
[----:B------:R-:W-:-:S02]  /*2cfe0*/  IADD3 R196, P2, PT, R196, UR14, RZ ;  /* 0x0000000ec4c47c10 */ /* 0x000fc4000ff5e0ff */
[----:B------:R-:W-:Y:S01]  /*2cff0*/  IADD3 R24, P3, PT, R24, UR14, RZ ;  /* 0x0000000e18187c10 */ /* 0x000fe2000ff7e0ff */
[----:B------:R1:W-:Y:S01]  /*2d000*/  LDGSTS.E [R2+0x12980], desc[UR28][R8.64], P0 ;  /* 0x1298000008027fae */ /* 0x0003e200081a101c */
[----:B------:R-:W-:Y:S02]  /*2d010*/  IADD3.X R197, PT, PT, R197, UR8, RZ, P2, !PT ;  /* 0x00000008c5c57c10 */ /* 0x000fe400097fe4ff */
[----:B------:R-:W-:Y:S01]  /*2d020*/  IADD3.X R25, PT, PT, R25, UR8, RZ, P3, !PT ;  /* 0x0000000819197c10 */ /* 0x000fe20009ffe4ff */
[----:B------:R-:W-:Y:S04]  /*2d030*/  STL [R1+0xbb0], R196 ;  /* 0x000bb0c401007387 */ /* 0x000fe80000100800 */
[----:B------:R1:W-:Y:S04]  /*2d040*/  STL [R1+0xbac], R197 ;  /* 0x000bacc501007387 */ /* 0x0003e80000100800 */
[----:B------:R-:W-:Y:S01]  /*2d050*/  STL [R1+0xbb8], R24 ;  /* 0x000bb81801007387 */ /* 0x000fe20000100800 */
[----:B-1----:R-:W-:Y:S01]  /*2d060*/  MOV R8, R196 ;  /* 0x000000c400087202 */ /* 0x002fe20000000f00 */
[----:B------:R-:W-:-:S02]  /*2d070*/  IMAD.MOV.U32 R9, RZ, RZ, R197 ;  /* 0x000000ffff097224 */ /* 0x000fc400078e00c5 */
[----:B------:R-:W-:Y:S04]  /*2d080*/  STL [R1+0xbb4], R25 ;  /* 0x000bb41901007387 */ /* 0x000fe80000100800 */
[----:B------:R-:W3:Y:S04]  /*2d090*/  LDL.LU R199, [R1+0x93c] ;  /* 0x00093c0001c77983 */ /* 0x000ee80000300800 */
[----:B------:R-:W3:Y:S04]  /*2d0a0*/  LDL.LU R197, [R1+0x940] ;  /* 0x0009400001c57983 */ /* 0x000ee80000300800 */
[----:B------:R-:W3:Y:S04]  /*2d0b0*/  LDL.LU R205, [R1+0x944] ;  /* 0x0009440001cd7983 */ /* 0x000ee80000300800 */
[----:B------:R-:W3:Y:S04]  /*2d0c0*/  LDL.LU R204, [R1+0x948] ;  /* 0x0009480001cc7983 */ /* 0x000ee80000300800 */
[----:B------:R1:W-:Y:S02]  /*2d0d0*/  LDGSTS.E [R2+0x13100], desc[UR28][R8.64], P1 ;  /* 0x1310000008027fae */ /* 0x0003e400089a101c */
[----:B-1----:R-:W-:Y:S01]  /*2d0e0*/  MOV R8, R24 ;  /* 0x0000001800087202 */ /* 0x002fe20000000f00 */
[----:B------:R-:W-:-:S05]  /*2d0f0*/  IMAD.MOV.U32 R9, RZ, RZ, R25 ;  /* 0x000000ffff097224 */ /* 0x000fca00078e0019 */
[----:B------:R1:W-:Y:S01]  /*2d100*/  LDGSTS.E [R2+0x13180], desc[UR28][R8.64], P0 ;  /* 0x1318000008027fae */ /* 0x0003e200081a101c */
[----:B--2---:R-:W-:-:S04]  /*2d110*/  IADD3 R3, P2, PT, R3, UR14, RZ ;  /* 0x0000000e03037c10 */ /* 0x004fc8000ff5e0ff */
[----:B------:R-:W-:Y:S02]  /*2d120*/  IADD3.X R17, PT, PT, R17, UR8, RZ, P2, !PT ;  /* 0x0000000811117c10 */ /* 0x000fe400097fe4ff */
[----:B----4-:R-:W-:Y:S01]  /*2d130*/  IADD3 R16, P3, PT, R16, UR14, RZ ;  /* 0x0000000e10107c10 */ /* 0x010fe2000ff7e0ff */
[----:B------:R-:W-:Y:S03]  /*2d140*/  STL [R1+0xc30], R3 ;  /* 0x000c300301007387 */ /* 0x000fe60000100800 */
[----:B---3--:R-:W-:Y:S01]  /*2d150*/  IADD3.X R21, PT, PT, R21, UR8, RZ, P3, !PT ;  /* 0x0000000815157c10 */ /* 0x008fe20009ffe4ff */
[----:B------:R2:W-:Y:S01]  /*2d160*/  STL [R1+0xc2c], R17 ;  /* 0x000c2c1101007387 */ /* 0x0005e20000100800 */
[----:B-1----:R-:W-:Y:S01]  /*2d170*/  MOV R8, R3 ;  /* 0x0000000300087202 */ /* 0x002fe20000000f00 */
[----:B------:R-:W-:Y:S02]  /*2d180*/  IMAD.MOV.U32 R9, RZ, RZ, R17 ;  /* 0x000000ffff097224 */ /* 0x000fe400078e0011 */
[----:B------:R1:W-:Y:S04]  /*2d190*/  STL [R1+0xc38], R16 ;  /* 0x000c381001007387 */ /* 0x0003e80000100800 */
[----:B------:R3:W-:Y:S04]  /*2d1a0*/  LDGSTS.E [R2+0x13900], desc[UR28][R8.64], P1 ;  /* 0x1390000008027fae */ /* 0x0007e800089a101c */
[----:B--2---:R-:W2:Y:S04]  /*2d1b0*/  LDL.LU R17, [R1+0x9c0] ;  /* 0x0009c00001117983 */ /* 0x004ea80000300800 */
[----:B------:R4:W-:Y:S04]  /*2d1c0*/  STL [R1+0xc34], R21 ;  /* 0x000c341501007387 */ /* 0x0009e80000100800 */
[----:B------:R-:W2:Y:S01]  /*2d1d0*/  LDL.LU R3, [R1+0x9c8] ;  /* 0x0009c80001037983 */ /* 0x000ea20000300800 */
[----:B---3--:R-:W-:-:S03]  /*2d1e0*/  MOV R8, R16 ;  /* 0x0000001000087202 */ /* 0x008fc60000000f00 */
[----:B------:R-:W3:Y:S04]  /*2d1f0*/  LDL.LU R25, [R1+0x9bc] ;  /* 0x0009bc0001197983 */ /* 0x000ee80000300800 */
[----:B-1----:R-:W3:Y:S01]  /*2d200*/  LDL.LU R16, [R1+0x9c4] ;  /* 0x0009c40001107983 */ /* 0x002ee20000300800 */
[----:B------:R-:W-:-:S05]  /*2d210*/  IMAD.MOV.U32 R9, RZ, RZ, R21 ;  /* 0x000000ffff097224 */ /* 0x000fca00078e0015 */
[----:B------:R1:W-:Y:S01]  /*2d220*/  LDGSTS.E [R2+0x13980], desc[UR28][R8.64], P0 ;  /* 0x1398000008027fae */ /* 0x0003e200081a101c */
[----:B------:R-:W-:-:S05]  /*2d230*/  IADD3 R12, P2, PT, R12, UR14, RZ ;  /* 0x0000000e0c0c7c10 */ /* 0x000fca000ff5e0ff */
[----:B------:R4:W-:Y:S01]  /*2d240*/  STL [R1+0x8c0], R12 ;  /* 0x0008c00c01007387 */ /* 0x0009e20000100800 */
[----:B-1----:R-:W-:Y:S02]  /*2d250*/  IADD3 R2, PT, PT, R20, UR12, RZ ;  /* 0x0000000c14027c10 */ /* 0x002fe4000fffe0ff */
[----:B------:R-:W-:Y:S02]  /*2d260*/  IADD3.X R13, PT, PT, R13, UR8, RZ, P2, !PT ;  /* 0x000000080d0d7c10 */ /* 0x000fe400097fe4ff */
[----:B------:R-:W-:-:S03]  /*2d270*/  IADD3 R29, P3, PT, R29, UR14, RZ ;  /* 0x0000000e1d1d7c10 */ /* 0x000fc6000ff7e0ff */
[----:B------:R1:W-:Y:S01]  /*2d280*/  STL [R1+0x8bc], R13 ;  /* 0x0008bc0d01007387 */ /* 0x0003e20000100800 */
[----:B------:R-:W-:-:S03]  /*2d290*/  IADD3.X R198, PT, PT, R198, UR8, RZ, P3, !PT ;  /* 0x00000008c6c67c10 */ /* 0x000fc60009ffe4ff */
[----:B------:R-:W-:Y:S04]  /*2d2a0*/  STL [R1+0x8c8], R29 ;  /* 0x0008c81d01007387 */ /* 0x000fe80000100800 */
[----:B------:R-:W3:Y:S04]  /*2d2b0*/  LDL.LU R24, [R1+0xa40] ;  /* 0x000a400001187983 */ /* 0x000ee80000300800 */
[----:B------:R1:W-:Y:S04]  /*2d2c0*/  STL [R1+0x8c4], R198 ;  /* 0x0008c4c601007387 */ /* 0x0003e80000100800 */
[----:B------:R-:W3:Y:S04]  /*2d2d0*/  LDL.LU R20, [R1+0xa48] ;  /* 0x000a480001147983 */ /* 0x000ee80000300800 */
[----:B------:R-:W3:Y:S04]  /*2d2e0*/  LDL.LU R196, [R1+0xa3c] ;  /* 0x000a3c0001c47983 */ /* 0x000ee80000300800 */
[----:B----4-:R-:W4:Y:S01]  /*2d2f0*/  LDL.LU R21, [R1+0xa44] ;  /* 0x000a440001157983 */ /* 0x010f220000300800 */
[----:B------:R-:W-:-:S03]  /*2d300*/  IADD3 R197, P2, PT, R197, UR14, RZ ;  /* 0x0000000ec5c57c10 */ /* 0x000fc6000ff5e0ff */
[----:B------:R1:W-:Y:S01]  /*2d310*/  LDGSTS.E [R2+0x10200], desc[UR28][R12.64], P1 ;  /* 0x102000000c027fae */ /* 0x0003e200089a101c */
[----:B------:R-:W-:Y:S02]  /*2d320*/  IADD3.X R199, PT, PT, R199, UR8, RZ, P2, !PT ;  /* 0x00000008c7c77c10 */ /* 0x000fe400097fe4ff */
[----:B------:R-:W-:Y:S01]  /*2d330*/  IADD3 R204, P3, PT, R204, UR14, RZ ;  /* 0x0000000ecccc7c10 */ /* 0x000fe2000ff7e0ff */
[----:B-1----:R-:W-:Y:S01]  /*2d340*/  IMAD.MOV.U32 R12, RZ, RZ, R29 ;  /* 0x000000ffff0c7224 */ /* 0x002fe200078e001d */
[----:B------:R-:W-:Y:S02]  /*2d350*/  MOV R13, R198 ;  /* 0x000000c6000d7202 */ /* 0x000fe40000000f00 */
[----:B------:R-:W4:Y:S01]  /*2d360*/  LDL.LU R198, [R1+0xac0] ;  /* 0x000ac00001c67983 */ /* 0x000f220000300800 */
[----:B------:R-:W-:-:S03]  /*2d370*/  IADD3.X R205, PT, PT, R205, UR8, RZ, P3, !PT ;  /* 0x00000008cdcd7c10 */ /* 0x000fc60009ffe4ff */
[----:B------:R-:W4:Y:S04]  /*2d380*/  LDL.LU R29, [R1+0xac8] ;  /* 0x000ac800011d7983 */ /* 0x000f280000300800 */
[----:B------:R1:W-:Y:S04]  /*2d390*/  LDGSTS.E [R2+0x10280], desc[UR28][R12.64], P0 ;  /* 0x102800000c027fae */ /* 0x0003e800081a101c */
[----:B------:R-:W-:Y:S04]  /*2d3a0*/  STL [R1+0x940], R197 ;  /* 0x000940c501007387 */ /* 0x000fe80000100800 */
[----:B------:R1:W-:Y:S02]  /*2d3b0*/  STL [R1+0x93c], R199 ;  /* 0x00093cc701007387 */ /* 0x0003e40000100800 */
[----:B-1----:R-:W-:Y:S01]  /*2d3c0*/  IMAD.MOV.U32 R12, RZ, RZ, R197 ;  /* 0x000000ffff0c7224 */ /* 0x002fe200078e00c5 */
[----:B------:R-:W-:Y:S01]  /*2d3d0*/  MOV R13, R199 ;  /* 0x000000c7000d7202 */ /* 0x000fe20000000f00 */
[----:B------:R-:W-:Y:S04]  /*2d3e0*/  STL [R1+0x948], R204 ;  /* 0x000948cc01007387 */ /* 0x000fe80000100800 */
[----:B------:R-:W4:Y:S04]  /*2d3f0*/  LDL.LU R199, [R1+0xabc] ;  /* 0x000abc0001c77983 */ /* 0x000f280000300800 */
[----:B------:R-:W-:Y:S04]  /*2d400*/  STL [R1+0x944], R205 ;  /* 0x000944cd01007387 */ /* 0x000fe80000100800 */
[----:B------:R-:W4:Y:S04]  /*2d410*/  LDL.LU R197, [R1+0xac4] ;  /* 0x000ac40001c57983 */ /* 0x000f280000300800 */
[----:B------:R1:W-:Y:S02]  /*2d420*/  LDGSTS.E [R2+0x10a00], desc[UR28][R12.64], P1 ;  /* 0x10a000000c027fae */ /* 0x0003e400089a101c */
[----:B-1----:R-:W-:Y:S01]  /*2d430*/  IMAD.MOV.U32 R12, RZ, RZ, R204 ;  /* 0x000000ffff0c7224 */ /* 0x002fe200078e00cc */
[----:B------:R-:W-:-:S05]  /*2d440*/  MOV R13, R205 ;  /* 0x000000cd000d7202 */ /* 0x000fca0000000f00 */
[----:B------:R1:W-:Y:S01]  /*2d450*/  LDGSTS.E [R2+0x10a80], desc[UR28][R12.64], P0 ;  /* 0x10a800000c027fae */ /* 0x0003e200081a101c */
[----:B--2---:R-:W-:Y:S02]  /*2d460*/  IADD3 R17, P2, PT, R17, UR14, RZ ;  /* 0x0000000e11117c10 */ /* 0x004fe4000ff5e0ff */
[----:B------:R-:W-:Y:S02]  /*2d470*/  IADD3 R3, P3, PT, R3, UR14, RZ ;  /* 0x0000000e03037c10 */ /* 0x000fe4000ff7e0ff */
[----:B---3--:R-:W-:Y:S01]  /*2d480*/  IADD3.X R25, PT, PT, R25, UR8, RZ, P2, !PT ;  /* 0x0000000819197c10 */ /* 0x008fe200097fe4ff */
[----:B------:R-:W-:Y:S01]  /*2d490*/  STL [R1+0x9c0], R17 ;  /* 0x0009c01101007387 */ /* 0x000fe20000100800 */
[----:B------:R-:W-:-:S03]  /*2d4a0*/  IADD3.X R16, PT, PT, R16, UR8, RZ, P3, !PT ;  /* 0x0000000810107c10 */ /* 0x000fc60009ffe4ff */
[----:B------:R2:W-:Y:S01]  /*2d4b0*/  STL [R1+0x9bc], R25 ;  /* 0x0009bc1901007387 */ /* 0x0005e20000100800 */
[----:B-1----:R-:W-:Y:S01]  /*2d4c0*/  IMAD.MOV.U32 R12, RZ, RZ, R17 ;  /* 0x000000ffff0c7224 */ /* 0x002fe200078e0011 */
[----:B------:R-:W-:Y:S02]  /*2d4d0*/  MOV R13, R25 ;  /* 0x00000019000d7202 */ /* 0x000fe40000000f00 */
[----:B------:R-:W-:Y:S04]  /*2d4e0*/  STL [R1+0x9c8], R3 ;  /* 0x0009c80301007387 */ /* 0x000fe80000100800 */
[----:B------:R1:W-:Y:S04]  /*2d4f0*/  STL [R1+0x9c4], R16 ;  /* 0x0009c41001007387 */ /* 0x0003e80000100800 */
[----:B--2---:R-:W2:Y:S04]  /*2d500*/  LDL.LU R25, [R1+0xb3c] ;  /* 0x000b3c0001197983 */ /* 0x004ea80000300800 */
[----:B------:R-:W3:Y:S04]  /*2d510*/  LDL.LU R17, [R1+0xb40] ;  /* 0x000b400001117983 */ /* 0x000ee80000300800 */
[----:B------:R1:W-:Y:S02]  /*2d520*/  LDGSTS.E [R2+0x11200], desc[UR28][R12.64], P1 ;  /* 0x112000000c027fae */ /* 0x0003e400089a101c */
[----:B-1----:R-:W-:Y:S01]  /*2d530*/  MOV R13, R16 ;  /* 0x00000010000d7202 */ /* 0x002fe20000000f00 */
[----:B------:R-:W-:Y:S01]  /*2d540*/  IMAD.MOV.U32 R12, RZ, RZ, R3 ;  /* 0x000000ffff0c7224 */ /* 0x000fe200078e0003 */
[----:B------:R-:W2:Y:S04]  /*2d550*/  LDL.LU R16, [R1+0xb44] ;  /* 0x000b440001107983 */ /* 0x000ea80000300800 */
[----:B------:R-:W2:Y:S04]  /*2d560*/  LDL.LU R3, [R1+0xb48] ;  /* 0x000b480001037983 */ /* 0x000ea80000300800 */
[----:B------:R1:W-:Y:S01]  /*2d570*/  LDGSTS.E [R2+0x11280], desc[UR28][R12.64], P0 ;  /* 0x112800000c027fae */ /* 0x0003e200081a101c */
[----:B------:R-:W-:-:S02]  /*2d580*/  IADD3 R24, P2, PT, R24, UR14, RZ ;  /* 0x0000000e18187c10 */ /* 0x000fc4000ff5e0ff */
[----:B------:R-:W-:Y:S02]  /*2d590*/  IADD3 R20, P3, PT, R20, UR14, RZ ;  /* 0x0000000e14147c10 */ /* 0x000fe4000ff7e0ff */
[----:B------:R-:W-:Y:S01]  /*2d5a0*/  IADD3.X R196, PT, PT, R196, UR8, RZ, P2, !PT ;  /* 0x00000008c4c47c10 */ /* 0x000fe200097fe4ff */
[----:B-1----:R-:W-:Y:S01]  /*2d5b0*/  IMAD.MOV.U32 R12, RZ, RZ, R24 ;  /* 0x000000ffff0c7224 */ /* 0x002fe200078e0018 */
[----:B------:R-:W-:Y:S01]  /*2d5c0*/  STL [R1+0xa40], R24 ;  /* 0x000a401801007387 */ /* 0x000fe20000100800 */
[----:B----4-:R-:W-:Y:S02]  /*2d5d0*/  IADD3.X R21, PT, PT, R21, UR8, RZ, P3, !PT ;  /* 0x0000000815157c10 */ /* 0x010fe40009ffe4ff */
[----:B------:R-:W-:Y:S01]  /*2d5e0*/  MOV R13, R196 ;  /* 0x000000c4000d7202 */ /* 0x000fe20000000f00 */
[----:B------:R1:W-:Y:S04]  /*2d5f0*/  STL [R1+0xa3c], R196 ;  /* 0x000a3cc401007387 */ /* 0x0003e80000100800 */
[----:B------:R-:W-:Y:S04]  /*2d600*/  STL [R1+0xa48], R20 ;  /* 0x000a481401007387 */ /* 0x000fe80000100800 */
[----:B------:R4:W-:Y:S04]  /*2d610*/  STL [R1+0xa44], R21 ;  /* 0x000a441501007387 */ /* 0x0009e80000100800 */
[----:B------:R4:W-:Y:S04]  /*2d620*/  LDGSTS.E [R2+0x11a00], desc[UR28][R12.64], P1 ;  /* 0x11a000000c027fae */ /* 0x0009e800089a101c */
[----:B-1----:R-:W2:Y:S04]  /*2d630*/  LDL.LU R196, [R1+0xbbc] ;  /* 0x000bbc0001c47983 */ /* 0x002ea80000300800 */
[----:B------:R-:W2:Y:S01]  /*2d640*/  LDL.LU R24, [R1+0xbc0] ;  /* 0x000bc00001187983 */ /* 0x000ea20000300800 */
[----:B----4-:R-:W-:Y:S01]  /*2d650*/  MOV R13, R21 ;  /* 0x00000015000d7202 */ /* 0x010fe20000000f00 */
[----:B------:R-:W-:-:S02]  /*2d660*/  IMAD.MOV.U32 R12, RZ, RZ, R20 ;  /* 0x000000ffff0c7224 */ /* 0x000fc400078e0014 */
[----:B------:R-:W4:Y:S04]  /*2d670*/  LDL.LU R21, [R1+0xbc4] ;  /* 0x000bc40001157983 */ /* 0x000f280000300800 */
[----:B------:R-:W4:Y:S01]  /*2d680*/  LDL.LU R20, [R1+0xbc8] ;  /* 0x000bc80001147983 */ /* 0x000f220000300800 */
[----:B------:R-:W-:Y:S02]  /*2d690*/  IADD3 R198, P2, PT, R198, UR14, RZ ;  /* 0x0000000ec6c67c10 */ /* 0x000fe4000ff5e0ff */
[----:B------:R-:W-:Y:S01]  /*2d6a0*/  IADD3 R29, P3, PT, R29, UR14, RZ ;  /* 0x0000000e1d1d7c10 */ /* 0x000fe2000ff7e0ff */
[----:B------:R1:W-:Y:S04]  /*2d6b0*/  LDGSTS.E [R2+0x11a80], desc[UR28][R12.64], P0 ;  /* 0x11a800000c027fae */ /* 0x0003e800081a101c */
[----:B------:R-:W-:Y:S01]  /*2d6c0*/  STL [R1+0xac0], R198 ;  /* 0x000ac0c601007387 */ /* 0x000fe20000100800 */
[----:B------:R-:W-:Y:S01]  /*2d6d0*/  IADD3.X R199, PT, PT, R199, UR8, RZ, P2, !PT ;  /* 0x00000008c7c77c10 */ /* 0x000fe200097fe4ff */
[----:B-1----:R-:W-:-:S04]  /*2d6e0*/  IMAD.MOV.U32 R12, RZ, RZ, R198 ;  /* 0x000000ffff0c7224 */ /* 0x002fc800078e00c6 */
[----:B------:R1:W-:Y:S01]  /*2d6f0*/  STL [R1+0xabc], R199 ;  /* 0x000abcc701007387 */ /* 0x0003e20000100800 */
[----:B------:R-:W-:-:S03]  /*2d700*/  IADD3.X R197, PT, PT, R197, UR8, RZ, P3, !PT ;  /* 0x00000008c5c57c10 */ /* 0x000fc60009ffe4ff */
[----:B------:R-:W-:Y:S01]  /*2d710*/  STL [R1+0xac8], R29 ;  /* 0x000ac81d01007387 */ /* 0x000fe20000100800 */
[----:B------:R-:W-:-:S03]  /*2d720*/  MOV R13, R199 ;  /* 0x000000c7000d7202 */ /* 0x000fc60000000f00 */
[----:B------:R1:W-:Y:S04]  /*2d730*/  STL [R1+0xac4], R197 ;  /* 0x000ac4c501007387 */ /* 0x0003e80000100800 */
[----:B-1----:R-:W4:Y:S04]  /*2d740*/  LDL.LU R199, [R1+0xc3c] ;  /* 0x000c3c0001c77983 */ /* 0x002f280000300800 */
[----:B------:R-:W4:Y:S04]  /*2d750*/  LDL.LU R198, [R1+0xc40] ;  /* 0x000c400001c67983 */ /* 0x000f280000300800 */
[----:B------:R1:W-:Y:S01]  /*2d760*/  LDGSTS.E [R2+0x12200], desc[UR28][R12.64], P1 ;  /* 0x122000000c027fae */ /* 0x0003e200089a101c */
[-C--:B------:R-:W-:Y:S01]  /*2d770*/  HMMA.1688.F32.TF32 R48, R220, R10.reuse, R48 ;  /* 0x0000000adc30723c */ /* 0x080fe20000081030 */
[----:B-1----:R-:W-:Y:S01]  /*2d780*/  MOV R13, R197 ;  /* 0x000000c5000d7202 */ /* 0x002fe20000000f00 */
[----:B------:R-:W-:Y:S01]  /*2d790*/  IMAD.MOV.U32 R12, RZ, RZ, R29 ;  /* 0x000000ffff0c7224 */ /* 0x000fe200078e001d */
[----:B------:R-:W4:Y:S04]  /*2d7a0*/  LDL.LU R197, [R1+0xc44] ;  /* 0x000c440001c57983 */ /* 0x000f280000300800 */
[----:B------:R-:W4:Y:S01]  /*2d7b0*/  LDL.LU R29, [R1+0xc48] ;  /* 0x000c4800011d7983 */ /* 0x000f220000300800 */
[----:B------:R-:W-:Y:S03]  /*2d7c0*/  HMMA.1688.F32.TF32 R8, R200, R10, R244 ;  /* 0x0000000ac808723c */ /* 0x000fe600000810f4 */
[----:B------:R-:W4:Y:S04]  /*2d7d0*/  LDL.LU R244, [R1+0x1a0] ;  /* 0x0001a00001f47983 */ /* 0x000f280000300800 */
[----:B------:R-:W4:Y:S04]  /*2d7e0*/  LDL.LU R245, [R1+0x1a4] ;  /* 0x0001a40001f57983 */ /* 0x000f280000300800 */
[----:B------:R1:W-:Y:S04]  /*2d7f0*/  LDGSTS.E [R2+0x12280], desc[UR28][R12.64], P0 ;  /* 0x122800000c027fae */ /* 0x0003e800081a101c */
[----:B------:R-:W4:Y:S04]  /*2d800*/  LDL.LU R246, [R1+0x1a8] ;  /* 0x0001a80001f67983 */ /* 0x000f280000300800 */
[----:B------:R-:W4:Y:S01]  /*2d810*/  LDL.LU R247, [R1+0x1ac] ;  /* 0x0001ac0001f77983 */ /* 0x000f220000300800 */
[----:B---3--:R-:W-:-:S04]  /*2d820*/  IADD3 R17, P2, PT, R17, UR14, RZ ;  /* 0x0000000e11117c10 */ /* 0x008fc8000ff5e0ff */
[----:B--2---:R-:W-:Y:S01]  /*2d830*/  IADD3.X R25, PT, PT, R25, UR8, RZ, P2, !PT ;  /* 0x0000000819197c10 */ /* 0x004fe200097fe4ff */
[----:B-1----:R-:W-:Y:S01]  /*2d840*/  IMAD.MOV.U32 R12, RZ, RZ, R17 ;  /* 0x000000ffff0c7224 */ /* 0x002fe200078e0011 */
[----:B------:R1:W-:Y:S02]  /*2d850*/  STL [R1+0xb40], R17 ;  /* 0x000b401101007387 */ /* 0x0003e40000100800 */
[----:B------:R-:W-:Y:S02]  /*2d860*/  MOV R13, R25 ;  /* 0x00000019000d7202 */ /* 0x000fe40000000f00 */
[----:B------:R-:W-:Y:S04]  /*2d870*/  STL [R1+0xb3c], R25 ;  /* 0x000b3c1901007387 */ /* 0x000fe80000100800 */
[----:B------:R2:W-:Y:S01]  /*2d880*/  LDGSTS.E [R2+0x12a00], desc[UR28][R12.64], P1 ;  /* 0x12a000000c027fae */ /* 0x0005e200089a101c */
[----:B------:R-:W-:-:S04]  /*2d890*/  IADD3 R3, P3, PT, R3, UR14, RZ ;  /* 0x0000000e03037c10 */ /* 0x000fc8000ff7e0ff */
[----:B------:R-:W-:Y:S01]  /*2d8a0*/  IADD3.X R16, PT, PT, R16, UR8, RZ, P3, !PT ;  /* 0x0000000810107c10 */ /* 0x000fe20009ffe4ff */
[----:B------:R-:W-:Y:S03]  /*2d8b0*/  STL [R1+0xb48], R3 ;  /* 0x000b480301007387 */ /* 0x000fe60000100800 */
[----:B--2---:R-:W-:Y:S01]  /*2d8c0*/  MOV R13, R16 ;  /* 0x00000010000d7202 */ /* 0x004fe20000000f00 */
[----:B------:R2:W-:Y:S01]  /*2d8d0*/  STL [R1+0xb44], R16 ;  /* 0x000b441001007387 */ /* 0x0005e20000100800 */
[----:B------:R-:W-:-:S03]  /*2d8e0*/  IMAD.MOV.U32 R12, RZ, RZ, R3 ;  /* 0x000000ffff0c7224 */ /* 0x000fc600078e0003 */
[----:B-1----:R-:W3:Y:S04]  /*2d8f0*/  LDL.LU R17, [R1+0x8cc] ;  /* 0x0008cc0001117983 */ /* 0x002ee80000300800 */
[----:B------:R1:W-:Y:S04]  /*2d900*/  LDGSTS.E [R2+0x12a80], desc[UR28][R12.64], P0 ;  /* 0x12a800000c027fae */ /* 0x0003e800081a101c */
[----:B--2---:R-:W2:Y:S04]  /*2d910*/  LDL.LU R16, [R1+0x8d0] ;  /* 0x0008d00001107983 */ /* 0x004ea80000300800 */
[----:B------:R-:W3:Y:S04]  /*2d920*/  LDL.LU R25, [R1+0x8d4] ;  /* 0x0008d40001197983 */ /* 0x000ee80000300800 */
[----:B------:R-:W3:Y:S01]  /*2d930*/  LDL.LU R3, [R1+0x8d8] ;  /* 0x0008d80001037983 */ /* 0x000ee20000300800 */
[----:B------:R-:W-:-:S04]  /*2d940*/  IADD3 R24, P2, PT, R24, UR14, RZ ;  /* 0x0000000e18187c10 */ /* 0x000fc8000ff5e0ff */
[----:B------:R-:W-:Y:S02]  /*2d950*/  IADD3.X R196, PT, PT, R196, UR8, RZ, P2, !PT ;  /* 0x00000008c4c47c10 */ /* 0x000fe400097fe4ff */
[----:B----4-:R-:W-:Y:S01]  /*2d960*/  IADD3 R20, P3, PT, R20, UR14, RZ ;  /* 0x0000000e14147c10 */ /* 0x010fe2000ff7e0ff */
[----:B------:R-:W-:Y:S03]  /*2d970*/  STL [R1+0xbc0], R24 ;  /* 0x000bc01801007387 */ /* 0x000fe60000100800 */
[----:B------:R-:W-:Y:S01]  /*2d980*/  IADD3.X R21, PT, PT, R21, UR8, RZ, P3, !PT ;  /* 0x0000000815157c10 */ /* 0x000fe20009ffe4ff */
[----:B------:R4:W-:Y:S01]  /*2d990*/  STL [R1+0xbbc], R196 ;  /* 0x000bbcc401007387 */ /* 0x0009e20000100800 */
[----:B-1----:R-:W-:Y:S01]  /*2d9a0*/  IMAD.MOV.U32 R12, RZ, RZ, R24 ;  /* 0x000000ffff0c7224 */ /* 0x002fe200078e0018 */
[----:B------:R-:W-:Y:S02]  /*2d9b0*/  MOV R13, R196 ;  /* 0x000000c4000d7202 */ /* 0x000fe40000000f00 */
[----:B------:R-:W-:Y:S04]  /*2d9c0*/  STL [R1+0xbc8], R20 ;  /* 0x000bc81401007387 */ /* 0x000fe80000100800 */
[----:B------:R1:W-:Y:S04]  /*2d9d0*/  STL [R1+0xbc4], R21 ;  /* 0x000bc41501007387 */ /* 0x0003e80000100800 */
[----:B----4-:R-:W4:Y:S04]  /*2d9e0*/  LDL.LU R196, [R1+0x94c] ;  /* 0x00094c0001c47983 */ /* 0x010f280000300800 */
[----:B------:R-:W4:Y:S04]  /*2d9f0*/  LDL.LU R24, [R1+0x950] ;  /* 0x0009500001187983 */ /* 0x000f280000300800 */
[----:B------:R1:W-:Y:S02]  /*2da00*/  LDGSTS.E [R2+0x13200], desc[UR28][R12.64], P1 ;  /* 0x132000000c027fae */ /* 0x0003e400089a101c */
[----:B-1----:R-:W-:Y:S01]  /*2da10*/  MOV R13, R21 ;  /* 0x00000015000d7202 */ /* 0x002fe20000000f00 */
[----:B------:R-:W-:Y:S01]  /*2da20*/  IMAD.MOV.U32 R12, RZ, RZ, R20 ;  /* 0x000000ffff0c7224 */ /* 0x000fe200078e0014 */
[----:B------:R-:W4:Y:S04]  /*2da30*/  LDL.LU R21, [R1+0x954] ;  /* 0x0009540001157983 */ /* 0x000f280000300800 */
[----:B------:R-:W4:Y:S01]  /*2da40*/  LDL.LU R20, [R1+0x958] ;  /* 0x0009580001147983 */ /* 0x000f220000300800 */
[----:B------:R-:W-:-:S03]  /*2da50*/  IADD3 R198, P2, PT, R198, UR14, RZ ;  /* 0x0000000ec6c67c10 */ /* 0x000fc6000ff5e0ff */
[----:B------:R1:W-:Y:S01]  /*2da60*/  LDGSTS.E [R2+0x13280], desc[UR28][R12.64], P0 ;  /* 0x132800000c027fae */ /* 0x0003e200081a101c */
[----:B------:R-:W-:Y:S02]  /*2da70*/  IADD3.X R199, PT, PT, R199, UR8, RZ, P2, !PT ;  /* 0x00000008c7c77c10 */ /* 0x000fe400097fe4ff */
[----:B------:R-:W-:Y:S01]  /*2da80*/  IADD3 R29, P3, PT, R29, UR14, RZ ;  /* 0x0000000e1d1d7c10 */ /* 0x000fe2000ff7e0ff */
[----:B------:R-:W-:Y:S03]  /*2da90*/  STL [R1+0xc40], R198 ;  /* 0x000c40c601007387 */ /* 0x000fe60000100800 */
[----:B------:R-:W-:Y:S01]  /*2daa0*/  IADD3.X R197, PT, PT, R197, UR8, RZ, P3, !PT ;  /* 0x00000008c5c57c10 */ /* 0x000fe20009ffe4ff */
[----:B-1----:R-:W-:Y:S01]  /*2dab0*/  IMAD.MOV.U32 R12, RZ, RZ, R198 ;  /* 0x000000ffff0c7224 */ /* 0x002fe200078e00c6 */
[----:B------:R-:W-:Y:S01]  /*2dac0*/  MOV R13, R199 ;  /* 0x000000c7000d7202 */ /* 0x000fe20000000f00 */
[----:B------:R1:W-:Y:S04]  /*2dad0*/  STL [R1+0xc3c], R199 ;  /* 0x000c3cc701007387 */ /* 0x0003e80000100800 */
[----:B------:R1:W-:Y:S04]  /*2dae0*/  STL [R1+0xc48], R29 ;  /* 0x000c481d01007387 */ /* 0x0003e80000100800 */
[----:B------:R1:W-:Y:S04]  /*2daf0*/  LDGSTS.E [R2+0x13a00], desc[UR28][R12.64], P1 ;  /* 0x13a000000c027fae */ /* 0x0003e800089a101c */
[----:B------:R1:W-:Y:S04]  /*2db00*/  STL [R1+0xc44], R197 ;  /* 0x000c44c501007387 */ /* 0x0003e80000100800 */
[----:B-1----:R-:W4:Y:S01]  /*2db10*/  LDL.LU R199, [R1+0x9cc] ;  /* 0x0009cc0001c77983 */ /* 0x002f220000300800 */
[----:B------:R-:W-:-:S03]  /*2db20*/  IMAD.MOV.U32 R12, RZ, RZ, R29 ;  /* 0x000000ffff0c7224 */ /* 0x000fc600078e001d */
[----:B------:R-:W4:Y:S01]  /*2db30*/  LDL.LU R29, [R1+0x9d0] ;  /* 0x0009d000011d7983 */ /* 0x000f220000300800 */
[----:B------:R-:W-:-:S03]  /*2db40*/  MOV R13, R197 ;  /* 0x000000c5000d7202 */ /* 0x000fc60000000f00 */
[----:B------:R-:W4:Y:S04]  /*2db50*/  LDL.LU R207, [R1+0x9d4] ;  /* 0x0009d40001cf7983 */ /* 0x000f280000300800 */
[----:B------:R-:W4:Y:S04]  /*2db60*/  LDL.LU R206, [R1+0x9d8] ;  /* 0x0009d80001ce7983 */ /* 0x000f280000300800 */
[----:B------:R1:W-:Y:S04]  /*2db70*/  LDGSTS.E [R2+0x13a80], desc[UR28][R12.64], P0 ;  /* 0x13a800000c027fae */ /* 0x0003e800081a101c */
[----:B------:R-:W4:Y:S04]  /*2db80*/  LDL.LU R204, [R1+0xa50] ;  /* 0x000a500001cc7983 */ /* 0x000f280000300800 */
[----:B------:R-:W4:Y:S01]  /*2db90*/  LDL.LU R197, [R1+0xa58] ;  /* 0x000a580001c57983 */ /* 0x000f220000300800 */
[----:B-1----:R-:W-:-:S05]  /*2dba0*/  LOP3.LUT R2, R32, 0x30, RZ, 0x3c, !PT ;  /* 0x0000003020027812 */ /* 0x002fca00078e3cff */
[----:B------:R-:W-:Y:S01]  /*2dbb0*/  VIADD R2, R2, UR12 ;  /* 0x0000000c02027c36 */ /* 0x000fe20008000000 */
[----:B--2---:R-:W-:-:S04]  /*2dbc0*/  IADD3 R16, P2, PT, R16, UR14, RZ ;  /* 0x0000000e10107c10 */ /* 0x004fc8000ff5e0ff */
[----:B---3--:R-:W-:Y:S02]  /*2dbd0*/  IADD3.X R17, PT, PT, R17, UR8, RZ, P2, !PT ;  /* 0x0000000811117c10 */ /* 0x008fe400097fe4ff */
[----:B------:R-:W-:Y:S01]  /*2dbe0*/  IADD3 R3, P3, PT, R3, UR14, RZ ;  /* 0x0000000e03037c10 */ /* 0x000fe2000ff7e0ff */
[----:B------:R1:W-:Y:S04]  /*2dbf0*/  STL [R1+0x8d0], R16 ;  /* 0x0008d01001007387 */ /* 0x0003e80000100800 */
[----:B------:R-:W-:Y:S01]  /*2dc00*/  STL [R1+0x8d8], R3 ;  /* 0x0008d80301007387 */ /* 0x000fe20000100800 */
[----:B------:R-:W-:-:S03]  /*2dc10*/  IADD3.X R25, PT, PT, R25, UR8, RZ, P3, !PT ;  /* 0x0000000819197c10 */ /* 0x000fc60009ffe4ff */
[----:B------:R2:W-:Y:S04]  /*2dc20*/  STL [R1+0x8cc], R17 ;  /* 0x0008cc1101007387 */ /* 0x0005e80000100800 */
[----:B------:R-:W3:Y:S04]  /*2dc30*/  LDL.LU R205, [R1+0xa4c] ;  /* 0x000a4c0001cd7983 */ /* 0x000ee80000300800 */
[----:B------:R-:W3:Y:S04]  /*2dc40*/  LDL.LU R198, [R1+0xa54] ;  /* 0x000a540001c67983 */ /* 0x000ee80000300800 */
[----:B------:R1:W-:Y:S04]  /*2dc50*/  LDGSTS.E [R2+0x10300], desc[UR28][R16.64], P1 ;  /* 0x1030000010027fae */ /* 0x0003e800089a101c */
[----:B------:R2:W-:Y:S01]  /*2dc60*/  STL [R1+0x8d4], R25 ;  /* 0x0008d41901007387 */ /* 0x0005e20000100800 */
[----:B-1----:R-:W-:Y:S01]  /*2dc70*/  MOV R16, R3 ;  /* 0x0000000300107202 */ /* 0x002fe20000000f00 */
[----:B--2---:R-:W-:-:S02]  /*2dc80*/  IMAD.MOV.U32 R17, RZ, RZ, R25 ;  /* 0x000000ffff117224 */ /* 0x004fc400078e0019 */
[----:B------:R-:W2:Y:S04]  /*2dc90*/  LDL.LU R25, [R1+0xad0] ;  /* 0x000ad00001197983 */ /* 0x000ea80000300800 */
[----:B------:R-:W2:Y:S04]  /*2dca0*/  LDL.LU R3, [R1+0xad8] ;  /* 0x000ad80001037983 */ /* 0x000ea80000300800 */
[----:B------:R1:W-:Y:S01]  /*2dcb0*/  LDGSTS.E [R2+0x10380], desc[UR28][R16.64], P0 ;  /* 0x1038000010027fae */ /* 0x0003e200081a101c */
[----:B----4-:R-:W-:-:S04]  /*2dcc0*/  IADD3 R24, P2, PT, R24, UR14, RZ ;  /* 0x0000000e18187c10 */ /* 0x010fc8000ff5e0ff */
[----:B------:R-:W-:Y:S01]  /*2dcd0*/  IADD3.X R196, PT, PT, R196, UR8, RZ, P2, !PT ;  /* 0x00000008c4c47c10 */ /* 0x000fe200097fe4ff */
[----:B------:R-:W-:Y:S04]  /*2dce0*/  STL [R1+0x950], R24 ;  /* 0x0009501801007387 */ /* 0x000fe80000100800 */
[----:B------:R4:W-:Y:S01]  /*2dcf0*/  STL [R1+0x94c], R196 ;  /* 0x00094cc401007387 */ /* 0x0009e20000100800 */
[----:B-1----:R-:W-:Y:S01]  /*2dd00*/  IMAD.MOV.U32 R17, RZ, RZ, R196 ;  /* 0x000000ffff117224 */ /* 0x002fe200078e00c4 */
[----:B------:R-:W-:-:S05]  /*2dd10*/  MOV R16, R24 ;  /* 0x0000001800107202 */ /* 0x000fca0000000f00 */
[----:B------:R1:W-:Y:S01]  /*2dd20*/  LDGSTS.E [R2+0x10b00], desc[UR28][R16.64], P1 ;  /* 0x10b0000010027fae */ /* 0x0003e200089a101c */
[----:B------:R-:W-:-:S04]  /*2dd30*/  IADD3 R20, P3, PT, R20, UR14, RZ ;  /* 0x0000000e14147c10 */ /* 0x000fc8000ff7e0ff */
[----:B------:R-:W-:Y:S01]  /*2dd40*/  IADD3.X R21, PT, PT, R21, UR8, RZ, P3, !PT ;  /* 0x0000000815157c10 */ /* 0x000fe20009ffe4ff */
[----:B------:R1:W-:Y:S04]  /*2dd50*/  STL [R1+0x958], R20 ;  /* 0x0009581401007387 */ /* 0x0003e80000100800 */
[----:B----4-:R-:W4:Y:S04]  /*2dd60*/  LDL.LU R196, [R1+0xacc] ;  /* 0x000acc0001c47983 */ /* 0x010f280000300800 */
[----:B------:R1:W-:Y:S04]  /*2dd70*/  STL [R1+0x954], R21 ;  /* 0x0009541501007387 */ /* 0x0003e80000100800 */
[----:B------:R-:W4:Y:S01]  /*2dd80*/  LDL.LU R24, [R1+0xad4] ;  /* 0x000ad40001187983 */ /* 0x000f220000300800 */
[----:B-1----:R-:W-:Y:S01]  /*2dd90*/  MOV R16, R20 ;  /* 0x0000001400107202 */ /* 0x002fe20000000f00 */
[----:B------:R-:W-:-:S02]  /*2dda0*/  IMAD.MOV.U32 R17, RZ, RZ, R21 ;  /* 0x000000ffff117224 */ /* 0x000fc400078e0015 */
[----:B------:R-:W4:Y:S04]  /*2ddb0*/  LDL.LU R20, [R1+0xb50] ;  /* 0x000b500001147983 */ /* 0x000f280000300800 */
[----:B------:R-:W4:Y:S04]  /*2ddc0*/  LDL.LU R21, [R1+0xb58] ;  /* 0x000b580001157983 */ /* 0x000f280000300800 */
[----:B------:R1:W-:Y:S01]  /*2ddd0*/  LDGSTS.E [R2+0x10b80], desc[UR28][R16.64], P0 ;  /* 0x10b8000010027fae */ /* 0x0003e200081a101c */
[----:B------:R-:W-:-:S04]  /*2dde0*/  IADD3 R29, P2, PT, R29, UR14, RZ ;  /* 0x0000000e1d1d7c10 */ /* 0x000fc8000ff5e0ff */
[----:B------:R-:W-:Y:S02]  /*2ddf0*/  IADD3.X R199, PT, PT, R199, UR8, RZ, P2, !PT ;  /* 0x00000008c7c77c10 */ /* 0x000fe400097fe4ff */
[----:B------:R-:W-:Y:S01]  /*2de00*/  IADD3 R206, P3, PT, R206, UR14, RZ ;  /* 0x0000000ecece7c10 */ /* 0x000fe2000ff7e0ff */
[----:B------:R-:W-:Y:S01]  /*2de10*/  STL [R1+0x9d0], R29 ;  /* 0x0009d01d01007387 */ /* 0x000fe20000100800 */
[----:B-1----:R-:W-:Y:S01]  /*2de20*/  MOV R16, R29 ;  /* 0x0000001d00107202 */ /* 0x002fe20000000f00 */
[----:B------:R-:W-:Y:S01]  /*2de30*/  IMAD.MOV.U32 R17, RZ, RZ, R199 ;  /* 0x000000ffff117224 */ /* 0x000fe200078e00c7 */
[----:B------:R-:W-:Y:S01]  /*2de40*/  IADD3.X R207, PT, PT, R207, UR8, RZ, P3, !PT ;  /* 0x00000008cfcf7c10 */ /* 0x000fe20009ffe4ff */
[----:B------:R1:W-:Y:S01]  /*2de50*/  STL [R1+0x9cc], R199 ;  /* 0x0009ccc701007387 */ /* 0x0003e20000100800 */
[----:B------:R-:W-:-:S03]  /*2de60*/  IADD3 R204, P2, PT, R204, UR14, RZ ;  /* 0x0000000ecccc7c10 */ /* 0x000fc6000ff5e0ff */
[----:B------:R-:W-:Y:S01]  /*2de70*/  STL [R1+0x9d8], R206 ;  /* 0x0009d8ce01007387 */ /* 0x000fe20000100800 */
[----:B------:R-:W-:-:S03]  /*2de80*/  IADD3 R197, P3, PT, R197, UR14, RZ ;  /* 0x0000000ec5c57c10 */ /* 0x000fc6000ff7e0ff */
[----:B------:R1:W-:Y:S04]  /*2de90*/  LDGSTS.E [R2+0x11300], desc[UR28][R16.64], P1 ;  /* 0x1130000010027fae */ /* 0x0003e800089a101c */
[----:B-1----:R-:W4:Y:S04]  /*2dea0*/  LDL.LU R199, [R1+0xb4c] ;  /* 0x000b4c0001c77983 */ /* 0x002f280000300800 */
[----:B------:R-:W-:Y:S04]  /*2deb0*/  STL [R1+0x9d4], R207 ;  /* 0x0009d4cf01007387 */ /* 0x000fe80000100800 */
[----:B------:R-:W4:Y:S01]  /*2dec0*/  LDL.LU R29, [R1+0xb54] ;  /* 0x000b5400011d7983 */ /* 0x000f220000300800 */
[----:B------:R-:W-:Y:S01]  /*2ded0*/  MOV R16, R206 ;  /* 0x000000ce00107202 */ /* 0x000fe20000000f00 */
[----:B------:R-:W-:-:S02]  /*2dee0*/  IMAD.MOV.U32 R17, RZ, RZ, R207 ;  /* 0x000000ffff117224 */ /* 0x000fc400078e00cf */
[----:B------:R-:W-:Y:S04]  /*2def0*/  STL [R1+0xa50], R204 ;  /* 0x000a50cc01007387 */ /* 0x000fe80000100800 */
[----:B------:R1:W-:Y:S02]  /*2df00*/  LDGSTS.E [R2+0x11380], desc[UR28][R16.64], P0 ;  /* 0x1138000010027fae */ /* 0x0003e400081a101c */
[----:B-1----:R-:W-:Y:S02]  /*2df10*/  MOV R16, R204 ;  /* 0x000000cc00107202 */ /* 0x002fe40000000f00 */
[----:B---3--:R-:W-:Y:S02]  /*2df20*/  IADD3.X R205, PT, PT, R205, UR8, RZ, P2, !PT ;  /* 0x00000008cdcd7c10 */ /* 0x008fe400097fe4ff */
[----:B------:R-:W-:-:S03]  /*2df30*/  IADD3.X R198, PT, PT, R198, UR8, RZ, P3, !PT ;  /* 0x00000008c6c67c10 */ /* 0x000fc60009ffe4ff */
[----:B------:R1:W-:Y:S01]  /*2df40*/  STL [R1+0xa4c], R205 ;  /* 0x000a4ccd01007387 */ /* 0x0003e20000100800 */
[----:B------:R-:W-:-:S03]  /*2df50*/  IMAD.MOV.U32 R17, RZ, RZ, R205 ;  /* 0x000000ffff117224 */ /* 0x000fc600078e00cd */
        /* <DEDUP_REMOVED lines=8> */
[----:B------:R-:W-:Y:S01]  /*2dfe0*/  MOV R16, R197 ;  /* 0x000000c500107202 */ /* 0x000fe20000000f00 */
[----:B---3--:R-:W2:Y:S04]  /*2dff0*/  LDL.LU R198, [R1+0xbd4] ;  /* 0x000bd40001c67983 */ /* 0x008ea80000300800 */
[----:B------:R-:W3:Y:S04]  /*2e000*/  LDL.LU R197, [R1+0xbd8] ;  /* 0x000bd80001c57983 */ /* 0x000ee80000300800 */
[----:B------:R1:W-:Y:S04]  /*2e010*/  LDGSTS.E [R2+0x11b80], desc[UR28][R16.64], P0 ;  /* 0x11b8000010027fae */ /* 0x0003e800081a101c */
[----:B------:R4:W-:Y:S01]  /*2e020*/  STL [R1+0xad0], R25 ;  /* 0x000ad01901007387 */ /* 0x0009e20000100800 */
[----:B-1----:R-:W-:-:S02]  /*2e030*/  MOV R16, R25 ;  /* 0x0000001900107202 */ /* 0x002fc40000000f00 */
[----:B----4-:R-:W-:-:S05]  /*2e040*/  IADD3.X R196, PT, PT, R196, UR8, RZ, P2, !PT ;  /* 0x00000008c4c47c10 */ /* 0x010fca00097fe4ff */
[----:B------:R-:W-:Y:S01]  /*2e050*/  IMAD.MOV.U32 R17, RZ, RZ, R196 ;  /* 0x000000ffff117224 */ /* 0x000fe200078e00c4 */
[----:B------:R-:W-:Y:S01]  /*2e060*/  IADD3.X R24, PT, PT, R24, UR8, RZ, P3, !PT ;  /* 0x0000000818187c10 */ /* 0x000fe20009ffe4ff */
[----:B------:R-:W-:Y:S04]  /*2e070*/  STL [R1+0xacc], R196 ;  /* 0x000accc401007387 */ /* 0x000fe80000100800 */
[----:B------:R1:W-:Y:S04]  /*2e080*/  STL [R1+0xad8], R3 ;  /* 0x000ad80301007387 */ /* 0x0003e80000100800 */
[----:B------:R4:W-:Y:S04]  /*2e090*/  LDGSTS.E [R2+0x12300], desc[UR28][R16.64], P1 ;  /* 0x1230000010027fae */ /* 0x0009e800089a101c */
[----:B------:R1:W-:Y:S04]  /*2e0a0*/  STL [R1+0xad4], R24 ;  /* 0x000ad41801007387 */ /* 0x0003e80000100800 */
[----:B------:R-:W2:Y:S01]  /*2e0b0*/  LDL.LU R25, [R1+0xc4c] ;  /* 0x000c4c0001197983 */ /* 0x000ea20000300800 */
[----:B----4-:R-:W-:-:S03]  /*2e0c0*/  MOV R16, R3 ;  /* 0x0000000300107202 */ /* 0x010fc60000000f00 */
[----:B-1----:R-:W4:Y:S01]  /*2e0d0*/  LDL.LU R3, [R1+0xc50] ;  /* 0x000c500001037983 */ /* 0x002f220000300800 */
[----:B------:R-:W-:-:S03]  /*2e0e0*/  IMAD.MOV.U32 R17, RZ, RZ, R24 ;  /* 0x000000ffff117224 */ /* 0x000fc600078e0018 */
[----:B------:R-:W4:Y:S04]  /*2e0f0*/  LDL.LU R196, [R1+0xc54] ;  /* 0x000c540001c47983 */ /* 0x000f280000300800 */
[----:B------:R-:W4:Y:S01]  /*2e100*/  LDL.LU R24, [R1+0xc58] ;  /* 0x000c580001187983 */ /* 0x000f220000300800 */
[----:B------:R-:W-:Y:S02]  /*2e110*/  IADD3 R20, P2, PT, R20, UR14, RZ ;  /* 0x0000000e14147c10 */ /* 0x000fe4000ff5e0ff */
[----:B------:R-:W-:Y:S01]  /*2e120*/  IADD3 R21, P3, PT, R21, UR14, RZ ;  /* 0x0000000e15157c10 */ /* 0x000fe2000ff7e0ff */
[-C--:B------:R-:W-:Y:S01]  /*2e130*/  HMMA.1688.F32.TF32 R248, R224, R14.reuse, R208 ;  /* 0x0000000ee0f8723c */ /* 0x080fe200000810d0 */
[----:B------:R1:W-:Y:S04]  /*2e140*/  LDGSTS.E [R2+0x12380], desc[UR28][R16.64], P0 ;  /* 0x1238000010027fae */ /* 0x0003e800081a101c */
[----:B------:R1:W-:Y:S03]  /*2e150*/  STL [R1+0xb50], R20 ;  /* 0x000b501401007387 */ /* 0x0003e60000100800 */
[----:B------:R-:W-:Y:S01]  /*2e160*/  HMMA.1688.F32.TF32 R52, R220, R14, R52 ;  /* 0x0000000edc34723c */ /* 0x000fe20000081034 */
[----:B------:R-:W-:-:S07]  /*2e170*/  IADD3.X R199, PT, PT, R199, UR8, RZ, P2, !PT ;  /* 0x00000008c7c77c10 */ /* 0x000fce00097fe4ff */
[----:B------:R-:W-:Y:S01]  /*2e180*/  HMMA.1688.F32.TF32 R160, R180, R14, R160 ;  /* 0x0000000eb4a0723c */ /* 0x000fe200000810a0 */
[----:B-1----:R-:W-:Y:S01]  /*2e190*/  MOV R16, R20 ;  /* 0x0000001400107202 */ /* 0x002fe20000000f00 */
[----:B------:R-:W-:Y:S01]  /*2e1a0*/  STL [R1+0xb4c], R199 ;  /* 0x000b4cc701007387 */ /* 0x000fe20000100800 */
[----:B------:R-:W-:Y:S01]  /*2e1b0*/  IADD3.X R29, PT, PT, R29, UR8, RZ, P3, !PT ;  /* 0x000000081d1d7c10 */ /* 0x000fe20009ffe4ff */
[----:B------:R-:W-:-:S04]  /*2e1c0*/  IMAD.MOV.U32 R17, RZ, RZ, R199 ;  /* 0x000000ffff117224 */ /* 0x000fc800078e00c7 */
[----:B------:R-:W-:Y:S01]  /*2e1d0*/  HMMA.1688.F32.TF32 R12, R200, R14, R244 ;  /* 0x0000000ec80c723c */ /* 0x000fe200000810f4 */
[----:B------:R1:W-:Y:S04]  /*2e1e0*/  STL [R1+0xb58], R21 ;  /* 0x000b581501007387 */ /* 0x0003e80000100800 */
[----:B------:R-:W4:Y:S04]  /*2e1f0*/  LDL.LU R244, [R1+0x1d0] ;  /* 0x0001d00001f47983 */ /* 0x000f280000300800 */
[----:B------:R1:W-:Y:S04]  /*2e200*/  STL [R1+0xb54], R29 ;  /* 0x000b541d01007387 */ /* 0x0003e80000100800 */
[----:B------:R-:W4:Y:S04]  /*2e210*/  LDL.LU R245, [R1+0x1d4] ;  /* 0x0001d40001f57983 */ /* 0x000f280000300800 */
[----:B------:R-:W4:Y:S04]  /*2e220*/  LDL.LU R246, [R1+0x1d8] ;  /* 0x0001d80001f67983 */ /* 0x000f280000300800 */
[----:B------:R-:W4:Y:S04]  /*2e230*/  LDL.LU R247, [R1+0x1dc] ;  /* 0x0001dc0001f77983 */ /* 0x000f280000300800 */
[----:B------:R1:W-:Y:S04]  /*2e240*/  LDGSTS.E [R2+0x12b00], desc[UR28][R16.64], P1 ;  /* 0x12b0000010027fae */ /* 0x0003e800089a101c */
[----:B------:R-:W4:Y:S01]  /*2e250*/  LDL.LU R20, [R1+0x8e0] ;  /* 0x0008e00001147983 */ /* 0x000f220000300800 */
[----:B-1----:R-:W-:Y:S01]  /*2e260*/  MOV R16, R21 ;  /* 0x0000001500107202 */ /* 0x002fe20000000f00 */
[----:B------:R-:W-:-:S02]  /*2e270*/  IMAD.MOV.U32 R17, RZ, RZ, R29 ;  /* 0x000000ffff117224 */ /* 0x000fc400078e001d */
[----:B------:R-:W4:Y:S04]  /*2e280*/  LDL.LU R21, [R1+0x8dc] ;  /* 0x0008dc0001157983 */ /* 0x000f280000300800 */
[----:B------:R-:W4:Y:S04]  /*2e290*/  LDL.LU R199, [R1+0x8e4] ;  /* 0x0008e40001c77983 */ /* 0x000f280000300800 */
[----:B------:R-:W4:Y:S04]  /*2e2a0*/  LDL.LU R29, [R1+0x8e8] ;  /* 0x0008e800011d7983 */ /* 0x000f280000300800 */
[----:B------:R1:W-:Y:S01]  /*2e2b0*/  LDGSTS.E [R2+0x12b80], desc[UR28][R16.64], P0 ;  /* 0x12b8000010027fae */ /* 0x0003e200081a101c */
[----:B------:R-:W-:-:S04]  /*2e2c0*/  IADD3 R204, P2, PT, R204, UR14, RZ ;  /* 0x0000000ecccc7c10 */ /* 0x000fc8000ff5e0ff */
[----:B------:R-:W-:Y:S02]  /*2e2d0*/  IADD3.X R205, PT, PT, R205, UR8, RZ, P2, !PT ;  /* 0x00000008cdcd7c10 */ /* 0x000fe400097fe4ff */
[----:B-1----:R-:W-:Y:S01]  /*2e2e0*/  MOV R16, R204 ;  /* 0x000000cc00107202 */ /* 0x002fe20000000f00 */
[----:B------:R1:W-:Y:S02]  /*2e2f0*/  STL [R1+0xbd0], R204 ;  /* 0x000bd0cc01007387 */ /* 0x0003e40000100800 */
[----:B------:R-:W-:Y:S02]  /*2e300*/  IMAD.MOV.U32 R17, RZ, RZ, R205 ;  /* 0x000000ffff117224 */ /* 0x000fe400078e00cd */
[----:B------:R-:W-:Y:S04]  /*2e310*/  STL [R1+0xbcc], R205 ;  /* 0x000bcccd01007387 */ /* 0x000fe80000100800 */
[----:B------:R1:W-:Y:S01]  /*2e320*/  LDGSTS.E [R2+0x13300], desc[UR28][R16.64], P1 ;  /* 0x1330000010027fae */ /* 0x0003e200089a101c */
[----:B---3--:R-:W-:-:S04]  /*2e330*/  IADD3 R197, P3, PT, R197, UR14, RZ ;  /* 0x0000000ec5c57c10 */ /* 0x008fc8000ff7e0ff */
[----:B--2---:R-:W-:Y:S01]  /*2e340*/  IADD3.X R198, PT, PT, R198, UR8, RZ, P3, !PT ;  /* 0x00000008c6c67c10 */ /* 0x004fe20009ffe4ff */
[----:B------:R2:W-:Y:S01]  /*2e350*/  STL [R1+0xbd8], R197 ;  /* 0x000bd8c501007387 */ /* 0x0005e20000100800 */
[----:B-1----:R-:W-:-:S03]  /*2e360*/  MOV R16, R197 ;  /* 0x000000c500107202 */ /* 0x002fc60000000f00 */
[----:B------:R-:W-:Y:S04]  /*2e370*/  STL [R1+0xbd4], R198 ;  /* 0x000bd4c601007387 */ /* 0x000fe80000100800 */
[----:B------:R-:W3:Y:S04]  /*2e380*/  LDL.LU R204, [R1+0x95c] ;  /* 0x00095c0001cc7983 */ /* 0x000ee80000300800 */
[----:B--2---:R-:W2:Y:S01]  /*2e390*/  LDL.LU R197, [R1+0x960] ;  /* 0x0009600001c57983 */ /* 0x004ea20000300800 */
[----:B------:R-:W-:-:S03]  /*2e3a0*/  IMAD.MOV.U32 R17, RZ, RZ, R198 ;  /* 0x000000ffff117224 */ /* 0x000fc600078e00c6 */
[----:B------:R-:W3:Y:S04]  /*2e3b0*/  LDL.LU R208, [R1+0x964] ;  /* 0x0009640001d07983 */ /* 0x000ee80000300800 */
[----:B------:R-:W3:Y:S04]  /*2e3c0*/  LDL.LU R207, [R1+0x968] ;  /* 0x0009680001cf7983 */ /* 0x000ee80000300800 */
[----:B------:R1:W-:Y:S01]  /*2e3d0*/  LDGSTS.E [R2+0x13380], desc[UR28][R16.64], P0 ;  /* 0x1338000010027fae */ /* 0x0003e200081a101c */
[----:B----4-:R-:W-:-:S04]  /*2e3e0*/  IADD3 R3, P2, PT, R3, UR14, RZ ;  /* 0x0000000e03037c10 */ /* 0x010fc8000ff5e0ff */
[----:B------:R-:W-:Y:S02]  /*2e3f0*/  IADD3.X R25, PT, PT, R25, UR8, RZ, P2, !PT ;  /* 0x0000000819197c10 */ /* 0x000fe400097fe4ff */
[----:B------:R-:W-:Y:S01]  /*2e400*/  IADD3 R24, P3, PT, R24, UR14, RZ ;  /* 0x0000000e18187c10 */ /* 0x000fe2000ff7e0ff */
[----:B------:R-:W-:Y:S01]  /*2e410*/  STL [R1+0xc50], R3 ;  /* 0x000c500301007387 */ /* 0x000fe20000100800 */
[----:B-1----:R-:W-:Y:S01]  /*2e420*/  MOV R16, R3 ;  /* 0x0000000300107202 */ /* 0x002fe20000000f00 */
[----:B------:R-:W-:Y:S01]  /*2e430*/  IMAD.MOV.U32 R17, RZ, RZ, R25 ;  /* 0x000000ffff117224 */ /* 0x000fe200078e0019 */
[----:B------:R-:W-:Y:S01]  /*2e440*/  IADD3.X R196, PT, PT, R196, UR8, RZ, P3, !PT ;  /* 0x00000008c4c47c10 */ /* 0x000fe20009ffe4ff */
[----:B------:R1:W-:Y:S04]  /*2e450*/  STL [R1+0xc4c], R25 ;  /* 0x000c4c1901007387 */ /* 0x0003e80000100800 */
[----:B------:R-:W-:Y:S04]  /*2e460*/  STL [R1+0xc58], R24 ;  /* 0x000c581801007387 */ /* 0x000fe80000100800 */
[----:B------:R4:W-:Y:S04]  /*2e470*/  LDGSTS.E [R2+0x13b00], desc[UR28][R16.64], P1 ;  /* 0x13b0000010027fae */ /* 0x0009e800089a101c */
[----:B-1----:R-:W3:Y:S04]  /*2e480*/  LDL.LU R25, [R1+0x9e0] ;  /* 0x0009e00001197983 */ /* 0x002ee80000300800 */
[----:B------:R1:W-:Y:S04]  /*2e490*/  STL [R1+0xc54], R196 ;  /* 0x000c54c401007387 */ /* 0x0003e80000100800 */
[----:B------:R-:W3:Y:S01]  /*2e4a0*/  LDL.LU R3, [R1+0x9e8] ;  /* 0x0009e80001037983 */ /* 0x000ee20000300800 */
[----:B----4-:R-:W-:Y:S01]  /*2e4b0*/  IMAD.MOV.U32 R17, RZ, RZ, R196 ;  /* 0x000000ffff117224 */ /* 0x010fe200078e00c4 */
[----:B------:R-:W-:-:S02]  /*2e4c0*/  MOV R16, R24 ;  /* 0x0000001800107202 */ /* 0x000fc40000000f00 */
[----:B-1----:R-:W4:Y:S04]  /*2e4d0*/  LDL.LU R196, [R1+0x9dc] ;  /* 0x0009dc0001c47983 */ /* 0x002f280000300800 */
[----:B------:R-:W4:Y:S04]  /*2e4e0*/  LDL.LU R24, [R1+0x9e4] ;  /* 0x0009e40001187983 */ /* 0x000f280000300800 */
[----:B------:R1:W-:Y:S01]  /*2e4f0*/  LDGSTS.E [R2+0x13b80], desc[UR28][R16.64], P0 ;  /* 0x13b8000010027fae */ /* 0x0003e200081a101c */
[----:B------:R-:W-:-:S05]  /*2e500*/  IADD3 R20, P2, PT, R20, UR14, RZ ;  /* 0x0000000e14147c10 */ /* 0x000fca000ff5e0ff */
[----:B------:R1:W-:Y:S01]  /*2e510*/  STL [R1+0x8e0], R20 ;  /* 0x0008e01401007387 */ /* 0x0003e20000100800 */
[----:B------:R-:W-:Y:S02]  /*2e520*/  IADD3.X R21, PT, PT, R21, UR8, RZ, P2, !PT ;  /* 0x0000000815157c10 */ /* 0x000fe400097fe4ff */
[----:B------:R-:W-:-:S03]  /*2e530*/  IADD3 R29, P3, PT, R29, UR14, RZ ;  /* 0x0000000e1d1d7c10 */ /* 0x000fc6000ff7e0ff */
[----:B------:R1:W-:Y:S01]  /*2e540*/  STL [R1+0x8dc], R21 ;  /* 0x0008dc1501007387 */ /* 0x0003e20000100800 */
[----:B------:R-:W-:-:S03]  /*2e550*/  IADD3.X R199, PT, PT, R199, UR8, RZ, P3, !PT ;  /* 0x00000008c7c77c10 */ /* 0x000fc60009ffe4ff */
[----:B------:R-:W-:Y:S01]  /*2e560*/  STL [R1+0x8e8], R29 ;  /* 0x0008e81d01007387 */ /* 0x000fe20000100800 */
[----:B-1----:R-:W-:-:S03]  /*2e570*/  IADD3 R2, PT, PT, R33, UR12, RZ ;  /* 0x0000000c21027c10 */ /* 0x002fc6000fffe0ff */
[----:B------:R-:W4:Y:S04]  /*2e580*/  LDL.LU R205, [R1+0xa60] ;  /* 0x000a600001cd7983 */ /* 0x000f280000300800 */
[----:B------:R1:W-:Y:S04]  /*2e590*/  STL [R1+0x8e4], R199 ;  /* 0x0008e4c701007387 */ /* 0x0003e80000100800 */
[----:B------:R-:W4:Y:S04]  /*2e5a0*/  LDL.LU R33, [R1+0xa68] ;  /* 0x000a680001217983 */ /* 0x000f280000300800 */
[----:B------:R-:W4:Y:S04]  /*2e5b0*/  LDL.LU R206, [R1+0xa5c] ;  /* 0x000a5c0001ce7983 */ /* 0x000f280000300800 */
[----:B------:R-:W4:Y:S04]  /*2e5c0*/  LDL.LU R198, [R1+0xa64] ;  /* 0x000a640001c67983 */ /* 0x000f280000300800 */
[----:B------:R1:W-:Y:S02]  /*2e5d0*/  LDGSTS.E [R2+0x10400], desc[UR28][R20.64], P1 ;  /* 0x1040000014027fae */ /* 0x0003e400089a101c */
[----:B-1----:R-:W-:Y:S01]  /*2e5e0*/  IMAD.MOV.U32 R20, RZ, RZ, R29 ;  /* 0x000000ffff147224 */ /* 0x002fe200078e001d */
[----:B------:R-:W-:-:S02]  /*2e5f0*/  MOV R21, R199 ;  /* 0x000000c700157202 */ /* 0x000fc40000000f00 */
[----:B------:R-:W4:Y:S04]  /*2e600*/  LDL.LU R199, [R1+0xae0] ;  /* 0x000ae00001c77983 */ /* 0x000f280000300800 */
[----:B------:R-:W4:Y:S04]  /*2e610*/  LDL.LU R29, [R1+0xae8] ;  /* 0x000ae800011d7983 */ /* 0x000f280000300800 */
[----:B------:R1:W-:Y:S01]  /*2e620*/  LDGSTS.E [R2+0x10480], desc[UR28][R20.64], P0 ;  /* 0x1048000014027fae */ /* 0x0003e200081a101c */
[----:B--2---:R-:W-:-:S04]  /*2e630*/  IADD3 R197, P2, PT, R197, UR14, RZ ;  /* 0x0000000ec5c57c10 */ /* 0x004fc8000ff5e0ff */
[----:B---3--:R-:W-:Y:S02]  /*2e640*/  IADD3.X R204, PT, PT, R204, UR8, RZ, P2, !PT ;  /* 0x00000008cccc7c10 */ /* 0x008fe400097fe4ff */
[----:B------:R-:W-:Y:S01]  /*2e650*/  IADD3 R207, P3, PT, R207, UR14, RZ ;  /* 0x0000000ecfcf7c10 */ /* 0x000fe2000ff7e0ff */
[----:B------:R-:W-:Y:S03]  /*2e660*/  STL [R1+0x960], R197 ;  /* 0x000960c501007387 */ /* 0x000fe60000100800 */
[----:B------:R-:W-:Y:S01]  /*2e670*/  IADD3.X R208, PT, PT, R208, UR8, RZ, P3, !PT ;  /* 0x00000008d0d07c10 */ /* 0x000fe20009ffe4ff */
[----:B------:R2:W-:Y:S01]  /*2e680*/  STL [R1+0x95c], R204 ;  /* 0x00095ccc01007387 */ /* 0x0005e20000100800 */
[----:B-1----:R-:W-:Y:S01]  /*2e690*/  IMAD.MOV.U32 R20, RZ, RZ, R197 ;  /* 0x000000ffff147224 */ /* 0x002fe200078e00c5 */
[----:B------:R-:W-:Y:S02]  /*2e6a0*/  MOV R21, R204 ;  /* 0x000000cc00157202 */ /* 0x000fe40000000f00 */
[----:B------:R-:W-:Y:S04]  /*2e6b0*/  STL [R1+0x968], R207 ;  /* 0x000968cf01007387 */ /* 0x000fe80000100800 */
[----:B------:R1:W-:Y:S04]  /*2e6c0*/  LDGSTS.E [R2+0x10c00], desc[UR28][R20.64], P1 ;  /* 0x10c0000014027fae */ /* 0x0003e800089a101c */
[----:B--2---:R-:W2:Y:S04]  /*2e6d0*/  LDL.LU R204, [R1+0xadc] ;  /* 0x000adc0001cc7983 */ /* 0x004ea80000300800 */
[----:B------:R-:W-:Y:S04]  /*2e6e0*/  STL [R1+0x964], R208 ;  /* 0x000964d001007387 */ /* 0x000fe80000100800 */
[----:B------:R-:W3:Y:S01]  /*2e6f0*/  LDL.LU R197, [R1+0xae4] ;  /* 0x000ae40001c57983 */ /* 0x000ee20000300800 */
[----:B-1----:R-:W-:Y:S01]  /*2e700*/  IMAD.MOV.U32 R20, RZ, RZ, R207 ;  /* 0x000000ffff147224 */ /* 0x002fe200078e00cf */
[----:B------:R-:W-:-:S05]  /*2e710*/  MOV R21, R208 ;  /* 0x000000d000157202 */ /* 0x000fca0000000f00 */
[----:B------:R1:W-:Y:S01]  /*2e720*/  LDGSTS.E [R2+0x10c80], desc[UR28][R20.64], P0 ;  /* 0x10c8000014027fae */ /* 0x0003e200081a101c */
[----:B------:R-:W-:Y:S02]  /*2e730*/  IADD3 R25, P2, PT, R25, UR14, RZ ;  /* 0x0000000e19197c10 */ /* 0x000fe4000ff5e0ff */
[----:B------:R-:W-:-:S03]  /*2e740*/  IADD3 R3, P3, PT, R3, UR14, RZ ;  /* 0x0000000e03037c10 */ /* 0x000fc6000ff7e0ff */
[----:B------:R-:W-:Y:S01]  /*2e750*/  STL [R1+0x9e0], R25 ;  /* 0x0009e01901007387 */ /* 0x000fe20000100800 */
[----:B----4-:R-:W-:Y:S01]  /*2e760*/  IADD3.X R196, PT, PT, R196, UR8, RZ, P2, !PT ;  /* 0x00000008c4c47c10 */ /* 0x010fe200097fe4ff */
[----:B-1----:R-:W-:Y:S01]  /*2e770*/  IMAD.MOV.U32 R20, RZ, RZ, R25 ;  /* 0x000000ffff147224 */ /* 0x002fe200078e0019 */
[----:B------:R-:W-:-:S03]  /*2e780*/  IADD3.X R24, PT, PT, R24, UR8, RZ, P3, !PT ;  /* 0x0000000818187c10 */ /* 0x000fc60009ffe4ff */
[----:B------:R1:W-:Y:S01]  /*2e790*/  STL [R1+0x9dc], R196 ;  /* 0x0009dcc401007387 */ /* 0x0003e20000100800 */
[----:B------:R-:W-:-:S03]  /*2e7a0*/  MOV R21, R196 ;  /* 0x000000c400157202 */ /* 0x000fc60000000f00 */
[----:B------:R-:W-:Y:S04]  /*2e7b0*/  STL [R1+0x9e8], R3 ;  /* 0x0009e80301007387 */ /* 0x000fe80000100800 */
[----:B------:R4:W-:Y:S04]  /*2e7c0*/  STL [R1+0x9e4], R24 ;  /* 0x0009e41801007387 */ /* 0x0009e80000100800 */
[----:B-1----:R-:W3:Y:S04]  /*2e7d0*/  LDL.LU R196, [R1+0xb5c] ;  /* 0x000b5c0001c47983 */ /* 0x002ee80000300800 */
[----:B------:R-:W3:Y:S04]  /*2e7e0*/  LDL.LU R25, [R1+0xb60] ;  /* 0x000b600001197983 */ /* 0x000ee80000300800 */
[----:B------:R1:W-:Y:S02]  /*2e7f0*/  LDGSTS.E [R2+0x11400], desc[UR28][R20.64], P1 ;  /* 0x1140000014027fae */ /* 0x0003e400089a101c */
[----:B-1----:R-:W-:Y:S01]  /*2e800*/  MOV R21, R24 ;  /* 0x0000001800157202 */ /* 0x002fe20000000f00 */
[----:B------:R-:W-:Y:S01]  /*2e810*/  IMAD.MOV.U32 R20, RZ, RZ, R3 ;  /* 0x000000ffff147224 */ /* 0x000fe200078e0003 */
[----:B----4-:R-:W4:Y:S04]  /*2e820*/  LDL.LU R24, [R1+0xb64] ;  /* 0x000b640001187983 */ /* 0x010f280000300800 */
[----:B------:R-:W4:Y:S04]  /*2e830*/  LDL.LU R3, [R1+0xb68] ;  /* 0x000b680001037983 */ /* 0x000f280000300800 */
[----:B------:R1:W-:Y:S01]  /*2e840*/  LDGSTS.E [R2+0x11480], desc[UR28][R20.64], P0 ;  /* 0x1148000014027fae */ /* 0x0003e200081a101c */
[----:B------:R-:W-:-:S02]  /*2e850*/  IADD3 R205, P2, PT, R205, UR14, RZ ;  /* 0x0000000ecdcd7c10 */ /* 0x000fc4000ff5e0ff */
[----:B------:R-:W-:Y:S02]  /*2e860*/  IADD3 R33, P3, PT, R33, UR14, RZ ;  /* 0x0000000e21217c10 */ /* 0x000fe4000ff7e0ff */
[----:B------:R-:W-:Y:S01]  /*2e870*/  IADD3.X R206, PT, PT, R206, UR8, RZ, P2, !PT ;  /* 0x00000008cece7c10 */ /* 0x000fe200097fe4ff */
[----:B------:R-:W-:Y:S01]  /*2e880*/  STL [R1+0xa60], R205 ;  /* 0x000a60cd01007387 */ /* 0x000fe20000100800 */
[----:B------:R-:W-:-:S03]  /*2e890*/  IADD3.X R198, PT, PT, R198, UR8, RZ, P3, !PT ;  /* 0x00000008c6c67c10 */ /* 0x000fc60009ffe4ff */
[----:B------:R1:W-:Y:S02]  /*2e8a0*/  STL [R1+0xa5c], R206 ;  /* 0x000a5cce01007387 */ /* 0x0003e40000100800 */
[----:B-1----:R-:W-:Y:S01]  /*2e8b0*/  IMAD.MOV.U32 R20, RZ, RZ, R205 ;  /* 0x000000ffff147224 */ /* 0x002fe200078e00cd */
[----:B------:R-:W-:Y:S01]  /*2e8c0*/  MOV R21, R206 ;  /* 0x000000ce00157202 */ /* 0x000fe20000000f00 */
[----:B------:R-:W-:Y:S04]  /*2e8d0*/  STL [R1+0xa68], R33 ;  /* 0x000a682101007387 */ /* 0x000fe80000100800 */
[----:B------:R1:W-:Y:S04]  /*2e8e0*/  STL [R1+0xa64], R198 ;  /* 0x000a64c601007387 */ /* 0x0003e80000100800 */
[----:B------:R-:W4:Y:S04]  /*2e8f0*/  LDL.LU R206, [R1+0xbdc] ;  /* 0x000bdc0001ce7983 */ /* 0x000f280000300800 */
[----:B------:R-:W4:Y:S01]  /*2e900*/  LDL.LU R205, [R1+0xbe0] ;  /* 0x000be00001cd7983 */ /* 0x000f220000300800 */
[----:B------:R-:W-:-:S03]  /*2e910*/  IADD3 R199, P2, PT, R199, UR14, RZ ;  /* 0x0000000ec7c77c10 */ /* 0x000fc6000ff5e0ff */
[----:B------:R1:W-:Y:S01]  /*2e920*/  LDGSTS.E [R2+0x11c00], desc[UR28][R20.64], P1 ;  /* 0x11c0000014027fae */ /* 0x0003e200089a101c */
[----:B------:R-:W-:Y:S02]  /*2e930*/  IADD3 R29, P3, PT, R29, UR14, RZ ;  /* 0x0000000e1d1d7c10 */ /* 0x000fe4000ff7e0ff */
[----:B-1----:R-:W-:Y:S01]  /*2e940*/  MOV R21, R198 ;  /* 0x000000c600157202 */ /* 0x002fe20000000f00 */
[----:B------:R-:W-:Y:S01]  /*2e950*/  IMAD.MOV.U32 R20, RZ, RZ, R33 ;  /* 0x000000ffff147224 */ /* 0x000fe200078e0021 */
[----:B------:R-:W4:Y:S04]  /*2e960*/  LDL.LU R198, [R1+0xbe4] ;  /* 0x000be40001c67983 */ /* 0x000f280000300800 */
[----:B------:R-:W4:Y:S04]  /*2e970*/  LDL.LU R33, [R1+0xbe8] ;  /* 0x000be80001217983 */ /* 0x000f280000300800 */
[----:B------:R-:W-:Y:S04]  /*2e980*/  STL [R1+0xae0], R199 ;  /* 0x000ae0c701007387 */ /* 0x000fe80000100800 */
[----:B------:R1:W-:Y:S02]  /*2e990*/  LDGSTS.E [R2+0x11c80], desc[UR28][R20.64], P0 ;  /* 0x11c8000014027fae */ /* 0x0003e400081a101c */
[----:B-1----:R-:W-:Y:S01]  /*2e9a0*/  IMAD.MOV.U32 R20, RZ, RZ, R199 ;  /* 0x000000ffff147224 */ /* 0x002fe200078e00c7 */
[-C--:B------:R-:W-:Y:S08]  /*2e9b0*/  HMMA.1688.F32.TF32 R236, R224, R18.reuse, R212 ;  /* 0x00000012e0ec723c */ /* 0x080ff000000810d4 */
[-C--:B------:R-:W-:Y:S08]  /*2e9c0*/  HMMA.1688.F32.TF32 R56, R220, R18.reuse, R56 ;  /* 0x00000012dc38723c */ /* 0x080ff00000081038 */
[-C--:B------:R-:W-:Y:S08]  /*2e9d0*/  HMMA.1688.F32.TF32 R88, R140, R18.reuse, R88 ;  /* 0x000000128c58723c */ /* 0x080ff00000081058 */
[----:B------:R-:W-:Y:S01]  /*2e9e0*/  HMMA.1688.F32.TF32 R16, R200, R18, R244 ;  /* 0x00000012c810723c */ /* 0x000fe200000810f4 */
[----:B--2---:R-:W-:-:S04]  /*2e9f0*/  IADD3.X R204, PT, PT, R204, UR8, RZ, P2, !PT ;  /* 0x00000008cccc7c10 */ /* 0x004fc800097fe4ff */
[----:B------:R-:W-:Y:S01]  /*2ea00*/  MOV R21, R204 ;  /* 0x000000cc00157202 */ /* 0x000fe20000000f00 */
[----:B------:R1:W-:Y:S01]  /*2ea10*/  STL [R1+0xadc], R204 ;  /* 0x000adccc01007387 */ /* 0x0003e20000100800 */
[----:B---3--:R-:W-:-:S03]  /*2ea20*/  IADD3.X R197, PT, PT, R197, UR8, RZ, P3, !PT ;  /* 0x00000008c5c57c10 */ /* 0x008fc60009ffe4ff */
[----:B------:R-:W-:Y:S04]  /*2ea30*/  STL [R1+0xae8], R29 ;  /* 0x000ae81d01007387 */ /* 0x000fe80000100800 */
[----:B------:R2:W-:Y:S04]  /*2ea40*/  STL [R1+0xae4], R197 ;  /* 0x000ae4c501007387 */ /* 0x0005e80000100800 */
[----:B-1----:R-:W3:Y:S04]  /*2ea50*/  LDL.LU R204, [R1+0xc5c] ;  /* 0x000c5c0001cc7983 */ /* 0x002ee80000300800 */
[----:B------:R-:W3:Y:S04]  /*2ea60*/  LDL.LU R199, [R1+0xc60] ;  /* 0x000c600001c77983 */ /* 0x000ee80000300800 */
[----:B------:R1:W-:Y:S02]  /*2ea70*/  LDGSTS.E [R2+0x12400], desc[UR28][R20.64], P1 ;  /* 0x1240000014027fae */ /* 0x0003e400089a101c */
[----:B-1----:R-:W-:Y:S01]  /*2ea80*/  MOV R21, R197 ;  /* 0x000000c500157202 */ /* 0x002fe20000000f00 */
[----:B------:R-:W-:Y:S01]  /*2ea90*/  IMAD.MOV.U32 R20, RZ, RZ, R29 ;  /* 0x000000ffff147224 */ /* 0x000fe200078e001d */
[----:B--2---:R-:W2:Y:S04]  /*2eaa0*/  LDL.LU R197, [R1+0xc64] ;  /* 0x000c640001c57983 */ /* 0x004ea80000300800 */
[----:B------:R-:W2:Y:S04]  /*2eab0*/  LDL.LU R29, [R1+0xc68] ;  /* 0x000c6800011d7983 */ /* 0x000ea80000300800 */
[----:B------:R-:W2:Y:S04]  /*2eac0*/  LDL.LU R244, [R1+0x190] ;  /* 0x0001900001f47983 */ /* 0x000ea80000300800 */
[----:B------:R-:W2:Y:S04]  /*2ead0*/  LDL.LU R245, [R1+0x194] ;  /* 0x0001940001f57983 */ /* 0x000ea80000300800 */
[----:B------:R1:W-:Y:S04]  /*2eae0*/  LDGSTS.E [R2+0x12480], desc[UR28][R20.64], P0 ;  /* 0x1248000014027fae */ /* 0x0003e800081a101c */
[----:B------:R-:W2:Y:S04]  /*2eaf0*/  LDL.LU R246, [R1+0x198] ;  /* 0x0001980001f67983 */ /* 0x000ea80000300800 */
[----:B------:R-:W2:Y:S01]  /*2eb00*/  LDL.LU R247, [R1+0x19c] ;  /* 0x00019c0001f77983 */ /* 0x000ea20000300800 */
[----:B------:R-:W-:-:S04]  /*2eb10*/  IADD3 R25, P2, PT, R25, UR14, RZ ;  /* 0x0000000e19197c10 */ /* 0x000fc8000ff5e0ff */
[----:B------:R-:W-:Y:S01]  /*2eb20*/  IADD3.X R196, PT, PT, R196, UR8, RZ, P2, !PT ;  /* 0x00000008c4c47c10 */ /* 0x000fe200097fe4ff */
[----:B-1----:R-:W-:Y:S01]  /*2eb30*/  IMAD.MOV.U32 R20, RZ, RZ, R25 ;  /* 0x000000ffff147224 */ /* 0x002fe200078e0019 */
[----:B------:R1:W-:Y:S02]  /*2eb40*/  STL [R1+0xb60], R25 ;  /* 0x000b601901007387 */ /* 0x0003e40000100800 */
[----:B------:R-:W-:Y:S02]  /*2eb50*/  MOV R21, R196 ;  /* 0x000000c400157202 */ /* 0x000fe40000000f00 */
[----:B------:R-:W-:Y:S04]  /*2eb60*/  STL [R1+0xb5c], R196 ;  /* 0x000b5cc401007387 */ /* 0x000fe80000100800 */
[----:B------:R1:W-:Y:S01]  /*2eb70*/  LDGSTS.E [R2+0x12c00], desc[UR28][R20.64], P1 ;  /* 0x12c0000014027fae */ /* 0x0003e200089a101c */
[----:B----4-:R-:W-:-:S04]  /*2eb80*/  IADD3 R3, P3, PT, R3, UR14, RZ ;  /* 0x0000000e03037c10 */ /* 0x010fc8000ff7e0ff */
[----:B------:R-:W-:Y:S01]  /*2eb90*/  IADD3.X R24, PT, PT, R24, UR8, RZ, P3, !PT ;  /* 0x0000000818187c10 */ /* 0x000fe20009ffe4ff */
[----:B------:R-:W-:Y:S03]  /*2eba0*/  STL [R1+0xb68], R3 ;  /* 0x000b680301007387 */ /* 0x000fe60000100800 */
[----:B-1----:R-:W-:Y:S01]  /*2ebb0*/  MOV R21, R24 ;  /* 0x0000001800157202 */ /* 0x002fe20000000f00 */
[----:B------:R1:W-:Y:S01]  /*2ebc0*/  STL [R1+0xb64], R24 ;  /* 0x000b641801007387 */ /* 0x0003e20000100800 */
[----:B------:R-:W-:-:S03]  /*2ebd0*/  IMAD.MOV.U32 R20, RZ, RZ, R3 ;  /* 0x000000ffff147224 */ /* 0x000fc600078e0003 */
[----:B------:R-:W4:Y:S04]  /*2ebe0*/  LDL.LU R25, [R1+0x8ec] ;  /* 0x0008ec0001197983 */ /* 0x000f280000300800 */
[----:B------:R1:W-:Y:S04]  /*2ebf0*/  LDGSTS.E [R2+0x12c80], desc[UR28][R20.64], P0 ;  /* 0x12c8000014027fae */ /* 0x0003e800081a101c */
[----:B-1----:R-:W4:Y:S04]  /*2ec00*/  LDL.LU R24, [R1+0x8f0] ;  /* 0x0008f00001187983 */ /* 0x002f280000300800 */
[----:B------:R-:W4:Y:S04]  /*2ec10*/  LDL.LU R196, [R1+0x8f4] ;  /* 0x0008f40001c47983 */ /* 0x000f280000300800 */
[----:B------:R-:W4:Y:S01]  /*2ec20*/  LDL.LU R3, [R1+0x8f8] ;  /* 0x0008f80001037983 */ /* 0x000f220000300800 */
[----:B------:R-:W-:-:S04]  /*2ec30*/  IADD3 R205, P2, PT, R205, UR14, RZ ;  /* 0x0000000ecdcd7c10 */ /* 0x000fc8000ff5e0ff */
[----:B------:R-:W-:Y:S01]  /*2ec40*/  IADD3.X R206, PT, PT, R206, UR8, RZ, P2, !PT ;  /* 0x00000008cece7c10 */ /* 0x000fe200097fe4ff */
[----:B------:R-:W-:-:S03]  /*2ec50*/  IMAD.MOV.U32 R20, RZ, RZ, R205 ;  /* 0x000000ffff147224 */ /* 0x000fc600078e00cd */
[----:B------:R-:W-:Y:S01]  /*2ec60*/  MOV R21, R206 ;  /* 0x000000ce00157202 */ /* 0x000fe20000000f00 */
[----:B------:R-:W-:Y:S04]  /*2ec70*/  STL [R1+0xbe0], R205 ;  /* 0x000be0cd01007387 */ /* 0x000fe80000100800 */
[----:B------:R-:W-:Y:S04]  /*2ec80*/  STL [R1+0xbdc], R206 ;  /* 0x000bdcce01007387 */ /* 0x000fe80000100800 */
[----:B------:R1:W-:Y:S01]  /*2ec90*/  LDGSTS.E [R2+0x13400], desc[UR28][R20.64], P1 ;  /* 0x1340000014027fae */ /* 0x0003e200089a101c */
[----:B------:R-:W-:-:S04]  /*2eca0*/  IADD3 R33, P3, PT, R33, UR14, RZ ;  /* 0x0000000e21217c10 */ /* 0x000fc8000ff7e0ff */
[----:B------:R-:W-:Y:S01]  /*2ecb0*/  IADD3.X R198, PT, PT, R198, UR8, RZ, P3, !PT ;  /* 0x00000008c6c67c10 */ /* 0x000fe20009ffe4ff */
[----:B------:R-:W-:Y:S01]  /*2ecc0*/  STL [R1+0xbe8], R33 ;  /* 0x000be82101007387 */ /* 0x000fe20000100800 */
[----:B-1----:R-:W-:Y:S02]  /*2ecd0*/  IMAD.MOV.U32 R20, RZ, RZ, R33 ;  /* 0x000000ffff147224 */ /* 0x002fe400078e0021 */
[----:B------:R-:W-:Y:S01]  /*2ece0*/  MOV R21, R198 ;  /* 0x000000c600157202 */ /* 0x000fe20000000f00 */
[----:B------:R1:W-:Y:S04]  /*2ecf0*/  STL [R1+0xbe4], R198 ;  /* 0x000be4c601007387 */ /* 0x0003e80000100800 */
[----:B------:R3:W-:Y:S04]  /*2ed00*/  LDGSTS.E [R2+0x13480], desc[UR28][R20.64], P0 ;  /* 0x1348000014027fae */ /* 0x0007e800081a101c */
[----:B-1----:R-:W4:Y:S04]  /*2ed10*/  LDL.LU R198, [R1+0x96c] ;  /* 0x00096c0001c67983 */ /* 0x002f280000300800 */
[----:B------:R-:W4:Y:S04]  /*2ed20*/  LDL.LU R33, [R1+0x970] ;  /* 0x0009700001217983 */ /* 0x000f280000300800 */
[----:B------:R-:W4:Y:S04]  /*2ed30*/  LDL.LU R208, [R1+0x974] ;  /* 0x0009740001d07983 */ /* 0x000f280000300800 */
[----:B------:R-:W4:Y:S01]  /*2ed40*/  LDL.LU R206, [R1+0x978] ;  /* 0x0009780001ce7983 */ /* 0x000f220000300800 */
[----:B---3--:R-:W-:-:S04]  /*2ed50*/  IADD3 R199, P2, PT, R199, UR14, RZ ;  /* 0x0000000ec7c77c10 */ /* 0x008fc8000ff5e0ff */
[----:B------:R-:W-:Y:S01]  /*2ed60*/  IADD3.X R204, PT, PT, R204, UR8, RZ, P2, !PT ;  /* 0x00000008cccc7c10 */ /* 0x000fe200097fe4ff */
[----:B------:R-:W-:-:S03]  /*2ed70*/  IMAD.MOV.U32 R20, RZ, RZ, R199 ;  /* 0x000000ffff147224 */ /* 0x000fc600078e00c7 */
[----:B------:R-:W-:Y:S01]  /*2ed80*/  MOV R21, R204 ;  /* 0x000000cc00157202 */ /* 0x000fe20000000f00 */
[----:B------:R-:W-:Y:S04]  /*2ed90*/  STL [R1+0xc60], R199 ;  /* 0x000c60c701007387 */ /* 0x000fe80000100800 */
[----:B------:R-:W-:Y:S04]  /*2eda0*/  STL [R1+0xc5c], R204 ;  /* 0x000c5ccc01007387 */ /* 0x000fe80000100800 */
[----:B------:R1:W-:Y:S01]  /*2edb0*/  LDGSTS.E [R2+0x13c00], desc[UR28][R20.64], P1 ;  /* 0x13c0000014027fae */ /* 0x0003e200089a101c */
[----:B--2---:R-:W-:-:S04]  /*2edc0*/  IADD3 R29, P3, PT, R29, UR14, RZ ;  /* 0x0000000e1d1d7c10 */ /* 0x004fc8000ff7e0ff */
[----:B------:R-:W-:Y:S01]  /*2edd0*/  IADD3.X R197, PT, PT, R197, UR8, RZ, P3, !PT ;  /* 0x00000008c5c57c10 */ /* 0x000fe20009ffe4ff */
[----:B------:R2:W-:Y:S01]  /*2ede0*/  STL [R1+0xc68], R29 ;  /* 0x000c681d01007387 */ /* 0x0005e20000100800 */
[----:B-1----:R-:W-:-:S03]  /*2edf0*/  IMAD.MOV.U32 R20, RZ, RZ, R29 ;  /* 0x000000ffff147224 */ /* 0x002fc600078e001d */
[----:B------:R1:W-:Y:S04]  /*2ee00*/  STL [R1+0xc64], R197 ;  /* 0x000c64c501007387 */ /* 0x0003e80000100800 */
[----:B--2---:R-:W2:Y:S04]  /*2ee10*/  LDL.LU R29, [R1+0x9f0] ;  /* 0x0009f000011d7983 */ /* 0x004ea80000300800 */
[----:B------:R-:W3:Y:S04]  /*2ee20*/  LDL.LU R209, [R1+0x9f8] ;  /* 0x0009f80001d17983 */ /* 0x000ee80000300800 */
[----:B------:R-:W3:Y:S01]  /*2ee30*/  LDL.LU R204, [R1+0x9ec] ;  /* 0x0009ec0001cc7983 */ /* 0x000ee20000300800 */
[----:B------:R-:W-:-:S03]  /*2ee40*/  MOV R21, R197 ;  /* 0x000000c500157202 */ /* 0x000fc60000000f00 */
[----:B------:R-:W3:Y:S04]  /*2ee50*/  LDL.LU R210, [R1+0x9f4] ;  /* 0x0009f40001d27983 */ /* 0x000ee80000300800 */
[----:B------:R-:W3:Y:S04]  /*2ee60*/  LDL.LU R205, [R1+0xa70] ;  /* 0x000a700001cd7983 */ /* 0x000ee80000300800 */
[----:B-1----:R-:W3:Y:S04]  /*2ee70*/  LDL.LU R197, [R1+0xa78] ;  /* 0x000a780001c57983 */ /* 0x002ee80000300800 */
[----:B------:R1:W-:Y:S01]  /*2ee80*/  LDGSTS.E [R2+0x13c80], desc[UR28][R20.64], P0 ;  /* 0x13c8000014027fae */ /* 0x0003e200081a101c */
[----:B----4-:R-:W-:-:S04]  /*2ee90*/  IADD3 R24, P2, PT, R24, UR14, RZ ;  /* 0x0000000e18187c10 */ /* 0x010fc8000ff5e0ff */
[----:B------:R-:W-:Y:S02]  /*2eea0*/  IADD3.X R25, PT, PT, R25, UR8, RZ, P2, !PT ;  /* 0x0000000819197c10 */ /* 0x000fe400097fe4ff */
[----:B------:R-:W-:Y:S01]  /*2eeb0*/  IADD3 R3, P3, PT, R3, UR14, RZ ;  /* 0x0000000e03037c10 */ /* 0x000fe2000ff7e0ff */
[----:B------:R4:W-:Y:S04]  /*2eec0*/  STL [R1+0x8f0], R24 ;  /* 0x0008f01801007387 */ /* 0x0009e80000100800 */
[----:B------:R-:W-:Y:S04]  /*2eed0*/  STL [R1+0x8f8], R3 ;  /* 0x0008f80301007387 */ /* 0x000fe80000100800 */
[----:B------:R4:W-:Y:S04]  /*2eee0*/  STL [R1+0x8ec], R25 ;  /* 0x0008ec1901007387 */ /* 0x0009e80000100800 */
[----:B------:R-:W3:Y:S04]  /*2eef0*/  LDL.LU R207, [R1+0xa6c] ;  /* 0x000a6c0001cf7983 */ /* 0x000ee80000300800 */
[----:B------:R-:W3:Y:S01]  /*2ef00*/  LDL.LU R199, [R1+0xa74] ;  /* 0x000a740001c77983 */ /* 0x000ee20000300800 */
[----:B-1----:R-:W-:-:S02]  /*2ef10*/  LOP3.LUT R2, R32, 0x50, RZ, 0x3c, !PT ;  /* 0x0000005020027812 */ /* 0x002fc400078e3cff */
[----:B------:R-:W-:-:S03]  /*2ef20*/  IADD3.X R196, PT, PT, R196, UR8, RZ, P3, !PT ;  /* 0x00000008c4c47c10 */ /* 0x000fc60009ffe4ff */
[----:B------:R-:W-:-:S05]  /*2ef30*/  VIADD R2, R2, UR12 ;  /* 0x0000000c02027c36 */ /* 0x000fca0008000000 */
[----:B------:R4:W-:Y:S04]  /*2ef40*/  LDGSTS.E [R2+0x10500], desc[UR28][R24.64], P1 ;  /* 0x1050000018027fae */ /* 0x0009e800089a101c */
[----:B------:R1:W-:Y:S01]  /*2ef50*/  STL [R1+0x8f4], R196 ;  /* 0x0008f4c401007387 */ /* 0x0003e20000100800 */
[----:B----4-:R-:W-:Y:S01]  /*2ef60*/  MOV R24, R3 ;  /* 0x0000000300187202 */ /* 0x010fe20000000f00 */
[----:B------:R-:W-:Y:S02]  /*2ef70*/  IMAD.MOV.U32 R25, RZ, RZ, R196 ;  /* 0x000000ffff197224 */ /* 0x000fe400078e00c4 */
[----:B-1----:R-:W4:Y:S04]  /*2ef80*/  LDL.LU R196, [R1+0xaf0] ;  /* 0x000af00001c47983 */ /* 0x002f280000300800 */
        /* <DEDUP_REMOVED lines=12> */
[----:B-1----:R-:W4:Y:S04]  /*2f050*/  LDL.LU R198, [R1+0xaec] ;  /* 0x000aec0001c67983 */ /* 0x002f280000300800 */
[----:B------:R1:W-:Y:S04]  /*2f060*/  STL [R1+0x974], R208 ;  /* 0x000974d001007387 */ /* 0x0003e80000100800 */
[----:B------:R-:W4:Y:S01]  /*2f070*/  LDL.LU R33, [R1+0xaf4] ;  /* 0x000af40001217983 */ /* 0x000f220000300800 */
[----:B------:R-:W-:Y:S01]  /*2f080*/  MOV R24, R206 ;  /* 0x000000ce00187202 */ /* 0x000fe20000000f00 */
[----:B------:R-:W-:-:S05]  /*2f090*/  IMAD.MOV.U32 R25, RZ, RZ, R208 ;  /* 0x000000ffff197224 */ /* 0x000fca00078e00d0 */
[----:B------:R1:W-:Y:S01]  /*2f0a0*/  LDGSTS.E [R2+0x10d80], desc[UR28][R24.64], P0 ;  /* 0x10d8000018027fae */ /* 0x0003e200081a101c */
[----:B--2---:R-:W-:Y:S02]  /*2f0b0*/  IADD3 R29, P2, PT, R29, UR14, RZ ;  /* 0x0000000e1d1d7c10 */ /* 0x004fe4000ff5e0ff */
[----:B---3--:R-:W-:Y:S02]  /*2f0c0*/  IADD3 R209, P3, PT, R209, UR14, RZ ;  /* 0x0000000ed1d17c10 */ /* 0x008fe4000ff7e0ff */
[----:B------:R-:W-:Y:S02]  /*2f0d0*/  IADD3.X R204, PT, PT, R204, UR8, RZ, P2, !PT ;  /* 0x00000008cccc7c10 */ /* 0x000fe400097fe4ff */
[----:B-1----:R-:W-:Y:S02]  /*2f0e0*/  MOV R24, R29 ;  /* 0x0000001d00187202 */ /* 0x002fe40000000f00 */
[----:B------:R-:W-:Y:S01]  /*2f0f0*/  IADD3.X R210, PT, PT, R210, UR8, RZ, P3, !PT ;  /* 0x00000008d2d27c10 */ /* 0x000fe20009ffe4ff */
[----:B------:R-:W-:Y:S01]  /*2f100*/  IMAD.MOV.U32 R25, RZ, RZ, R204 ;  /* 0x000000ffff197224 */ /* 0x000fe200078e00cc */
[----:B------:R-:W-:Y:S01]  /*2f110*/  STL [R1+0x9f0], R29 ;  /* 0x0009f01d01007387 */ /* 0x000fe20000100800 */
[----:B------:R-:W-:-:S03]  /*2f120*/  IADD3 R205, P2, PT, R205, UR14, RZ ;  /* 0x0000000ecdcd7c10 */ /* 0x000fc6000ff5e0ff */
[----:B------:R1:W-:Y:S04]  /*2f130*/  STL [R1+0x9ec], R204 ;  /* 0x0009eccc01007387 */ /* 0x0003e80000100800 */
[----:B------:R-:W-:Y:S01]  /*2f140*/  STL [R1+0x9f8], R209 ;  /* 0x0009f8d101007387 */ /* 0x000fe20000100800 */
[----:B------:R-:W-:-:S03]  /*2f150*/  IADD3 R197, P3, PT, R197, UR14, RZ ;  /* 0x0000000ec5c57c10 */ /* 0x000fc6000ff7e0ff */
[----:B------:R2:W-:Y:S04]  /*2f160*/  LDGSTS.E [R2+0x11500], desc[UR28][R24.64], P1 ;  /* 0x1150000018027fae */ /* 0x0005e800089a101c */
[----:B------:R-:W3:Y:S04]  /*2f170*/  LDL.LU R208, [R1+0xb6c] ;  /* 0x000b6c0001d07983 */ /* 0x000ee80000300800 */
[----:B------:R-:W-:Y:S01]  /*2f180*/  STL [R1+0x9f4], R210 ;  /* 0x0009f4d201007387 */ /* 0x000fe20000100800 */
[----:B--2---:R-:W-:Y:S01]  /*2f190*/  MOV R24, R209 ;  /* 0x000000d100187202 */ /* 0x004fe20000000f00 */
[----:B------:R-:W-:-:S02]  /*2f1a0*/  IMAD.MOV.U32 R25, RZ, RZ, R210 ;  /* 0x000000ffff197224 */ /* 0x000fc400078e00d2 */
[----:B------:R-:W2:Y:S04]  /*2f1b0*/  LDL.LU R206, [R1+0xb70] ;  /* 0x000b700001ce7983 */ /* 0x000ea80000300800 */
[----:B-1----:R-:W3:Y:S04]  /*2f1c0*/  LDL.LU R204, [R1+0xb74] ;  /* 0x000b740001cc7983 */ /* 0x002ee80000300800 */
[----:B------:R-:W3:Y:S04]  /*2f1d0*/  LDL.LU R29, [R1+0xb78] ;  /* 0x000b7800011d7983 */ /* 0x000ee80000300800 */
[----:B------:R1:W-:Y:S04]  /*2f1e0*/  LDGSTS.E [R2+0x11580], desc[UR28][R24.64], P0 ;  /* 0x1158000018027fae */ /* 0x0003e800081a101c */
[----:B------:R-:W-:Y:S01]  /*2f1f0*/  STL [R1+0xa70], R205 ;  /* 0x000a70cd01007387 */ /* 0x000fe20000100800 */
[----:B-1----:R-:W-:-:S02]  /*2f200*/  MOV R24, R205 ;  /* 0x000000cd00187202 */ /* 0x002fc40000000f00 */
[----:B------:R-:W-:Y:S02]  /*2f210*/  IADD3.X R207, PT, PT, R207, UR8, RZ, P2, !PT ;  /* 0x00000008cfcf7c10 */ /* 0x000fe400097fe4ff */
[----:B------:R-:W-:-:S03]  /*2f220*/  IADD3.X R199, PT, PT, R199, UR8, RZ, P3, !PT ;  /* 0x00000008c7c77c10 */ /* 0x000fc60009ffe4ff */
[----:B------:R-:W-:Y:S01]  /*2f230*/  IMAD.MOV.U32 R25, RZ, RZ, R207 ;  /* 0x000000ffff197224 */ /* 0x000fe200078e00cf */
[----:B------:R1:W-:Y:S04]  /*2f240*/  STL [R1+0xa6c], R207 ;  /* 0x000a6ccf01007387 */ /* 0x0003e80000100800 */
[----:B------:R1:W-:Y:S04]  /*2f250*/  STL [R1+0xa78], R197 ;  /* 0x000a78c501007387 */ /* 0x0003e80000100800 */
[----:B------:R1:W-:Y:S04]  /*2f260*/  LDGSTS.E [R2+0x11d00], desc[UR28][R24.64], P1 ;  /* 0x11d0000018027fae */ /* 0x0003e800089a101c */
[----:B------:R4:W-:Y:S04]  /*2f270*/  STL [R1+0xa74], R199 ;  /* 0x000a74c701007387 */ /* 0x0009e80000100800 */
[----:B-1----:R-:W3:Y:S01]  /*2f280*/  LDL.LU R207, [R1+0xbec] ;  /* 0x000bec0001cf7983 */ /* 0x002ee20000300800 */
[----:B------:R-:W-:-:S03]  /*2f290*/  MOV R24, R197 ;  /* 0x000000c500187202 */ /* 0x000fc60000000f00 */
[----:B------:R-:W3:Y:S01]  /*2f2a0*/  LDL.LU R197, [R1+0xbf0] ;  /* 0x000bf00001c57983 */ /* 0x000ee20000300800 */
[----:B------:R-:W-:-:S03]  /*2f2b0*/  IMAD.MOV.U32 R25, RZ, RZ, R199 ;  /* 0x000000ffff197224 */ /* 0x000fc600078e00c7 */
[----:B------:R-:W3:Y:S04]  /*2f2c0*/  LDL.LU R205, [R1+0xbf4] ;  /* 0x000bf40001cd7983 */ /* 0x000ee80000300800 */
[----:B----4-:R-:W4:Y:S01]  /*2f2d0*/  LDL.LU R199, [R1+0xbf8] ;  /* 0x000bf80001c77983 */ /* 0x010f220000300800 */
[----:B------:R-:W-:Y:S02]  /*2f2e0*/  IADD3 R196, P2, PT, R196, UR14, RZ ;  /* 0x0000000ec4c47c10 */ /* 0x000fe4000ff5e0ff */
[----:B------:R-:W-:Y:S01]  /*2f2f0*/  IADD3 R3, P3, PT, R3, UR14, RZ ;  /* 0x0000000e03037c10 */ /* 0x000fe2000ff7e0ff */
[----:B------:R1:W-:Y:S04]  /*2f300*/  LDGSTS.E [R2+0x11d80], desc[UR28][R24.64], P0 ;  /* 0x11d8000018027fae */ /* 0x0003e800081a101c */
[----:B------:R-:W-:Y:S01]  /*2f310*/  STL [R1+0xaf0], R196 ;  /* 0x000af0c401007387 */ /* 0x000fe20000100800 */
[----:B-1----:R-:W-:-:S02]  /*2f320*/  MOV R24, R196 ;  /* 0x000000c400187202 */ /* 0x002fc40000000f00 */
[----:B------:R-:W-:-:S05]  /*2f330*/  IADD3.X R198, PT, PT, R198, UR8, RZ, P2, !PT ;  /* 0x00000008c6c67c10 */ /* 0x000fca00097fe4ff */
[----:B------:R1:W-:Y:S01]  /*2f340*/  STL [R1+0xaec], R198 ;  /* 0x000aecc601007387 */ /* 0x0003e20000100800 */
[----:B------:R-:W-:Y:S01]  /*2f350*/  IADD3.X R33, PT, PT, R33, UR8, RZ, P3, !PT ;  /* 0x0000000821217c10 */ /* 0x000fe20009ffe4ff */
[----:B------:R-:W-:Y:S02]  /*2f360*/  IMAD.MOV.U32 R25, RZ, RZ, R198 ;  /* 0x000000ffff197224 */ /* 0x000fe400078e00c6 */
[----:B------:R-:W-:Y:S04]  /*2f370*/  STL [R1+0xaf8], R3 ;  /* 0x000af80301007387 */ /* 0x000fe80000100800 */
[----:B------:R1:W-:Y:S04]  /*2f380*/  STL [R1+0xaf4], R33 ;  /* 0x000af42101007387 */ /* 0x0003e80000100800 */
[----:B-1----:R-:W4:Y:S04]  /*2f390*/  LDL.LU R198, [R1+0xc6c] ;  /* 0x000c6c0001c67983 */ /* 0x002f280000300800 */
[----:B------:R-:W4:Y:S04]  /*2f3a0*/  LDL.LU R196, [R1+0xc70] ;  /* 0x000c700001c47983 */ /* 0x000f280000300800 */
[----:B------:R1:W-:Y:S02]  /*2f3b0*/  LDGSTS.E [R2+0x12500], desc[UR28][R24.64], P1 ;  /* 0x1250000018027fae */ /* 0x0003e400089a101c */
[----:B-1----:R-:W-:Y:S01]  /*2f3c0*/  IMAD.MOV.U32 R25, RZ, RZ, R33 ;  /* 0x000000ffff197224 */ /* 0x002fe200078e0021 */
[----:B------:R-:W-:Y:S01]  /*2f3d0*/  MOV R24, R3 ;  /* 0x0000000300187202 */ /* 0x000fe20000000f00 */
[----:B------:R-:W4:Y:S04]  /*2f3e0*/  LDL.LU R33, [R1+0xc74] ;  /* 0x000c740001217983 */ /* 0x000f280000300800 */
[----:B------:R-:W4:Y:S01]  /*2f3f0*/  LDL.LU R3, [R1+0xc78] ;  /* 0x000c780001037983 */ /* 0x000f220000300800 */
[-C--:B------:R-:W-:Y:S03]  /*2f400*/  HMMA.1688.F32.TF32 R216, R224, R22.reuse, R216 ;  /* 0x00000016e0d8723c */ /* 0x080fe600000810d8 */
[----:B------:R1:W-:Y:S05]  /*2f410*/  LDGSTS.E [R2+0x12580], desc[UR28][R24.64], P0 ;  /* 0x1258000018027fae */ /* 0x0003ea00081a101c */
[-C--:B------:R-:W-:Y:S08]  /*2f420*/  HMMA.1688.F32.TF32 R60, R220, R22.reuse, R60 ;  /* 0x00000016dc3c723c */ /* 0x080ff0000008103c */
[-C--:B------:R-:W-:Y:S08]  /*2f430*/  HMMA.1688.F32.TF32 R92, R140, R22.reuse, R92 ;  /* 0x000000168c5c723c */ /* 0x080ff0000008105c */
[----:B------:R-:W-:Y:S01]  /*2f440*/  HMMA.1688.F32.TF32 R20, R200, R22, R244 ;  /* 0x00000016c814723c */ /* 0x000fe200000810f4 */
[----:B--2---:R-:W-:-:S04]  /*2f450*/  IADD3 R206, P2, PT, R206, UR14, RZ ;  /* 0x0000000ecece7c10 */ /* 0x004fc8000ff5e0ff */
[----:B---3--:R-:W-:Y:S02]  /*2f460*/  IADD3.X R208, PT, PT, R208, UR8, RZ, P2, !PT ;  /* 0x00000008d0d07c10 */ /* 0x008fe400097fe4ff */
[----:B------:R-:W-:Y:S01]  /*2f470*/  IADD3 R29, P3, PT, R29, UR14, RZ ;  /* 0x0000000e1d1d7c10 */ /* 0x000fe2000ff7e0ff */
[----:B------:R2:W-:Y:S01]  /*2f480*/  STL [R1+0xb70], R206 ;  /* 0x000b70ce01007387 */ /* 0x0005e20000100800 */
[----:B-1----:R-:W-:Y:S02]  /*2f490*/  MOV R24, R206 ;  /* 0x000000ce00187202 */ /* 0x002fe40000000f00 */
[----:B------:R-:W-:Y:S01]  /*2f4a0*/  IADD3.X R204, PT, PT, R204, UR8, RZ, P3, !PT ;  /* 0x00000008cccc7c10 */ /* 0x000fe20009ffe4ff */
[----:B------:R-:W-:Y:S01]  /*2f4b0*/  STL [R1+0xb6c], R208 ;  /* 0x000b6cd001007387 */ /* 0x000fe20000100800 */
[----:B------:R-:W-:-:S03]  /*2f4c0*/  IMAD.MOV.U32 R25, RZ, RZ, R208 ;  /* 0x000000ffff197224 */ /* 0x000fc600078e00d0 */
[----:B------:R1:W-:Y:S04]  /*2f4d0*/  STL [R1+0xb78], R29 ;  /* 0x000b781d01007387 */ /* 0x0003e80000100800 */
[----:B------:R-:W3:Y:S04]  /*2f4e0*/  LDL.LU R244, [R1+0x1e0] ;  /* 0x0001e00001f47983 */ /* 0x000ee80000300800 */
[----:B------:R1:W-:Y:S04]  /*2f4f0*/  STL [R1+0xb74], R204 ;  /* 0x000b74cc01007387 */ /* 0x0003e80000100800 */
[----:B------:R-:W3:Y:S04]  /*2f500*/  LDL.LU R245, [R1+0x1e4] ;  /* 0x0001e40001f57983 */ /* 0x000ee80000300800 */
[----:B------:R-:W3:Y:S04]  /*2f510*/  LDL.LU R246, [R1+0x1e8] ;  /* 0x0001e80001f67983 */ /* 0x000ee80000300800 */
[----:B------:R1:W-:Y:S04]  /*2f520*/  LDGSTS.E [R2+0x12d00], desc[UR28][R24.64], P1 ;  /* 0x12d0000018027fae */ /* 0x0003e800089a101c */
[----:B------:R-:W3:Y:S04]  /*2f530*/  LDL.LU R247, [R1+0x1ec] ;  /* 0x0001ec0001f77983 */ /* 0x000ee80000300800 */
[----:B--2---:R-:W2:Y:S01]  /*2f540*/  LDL.LU R206, [R1+0x8fc] ;  /* 0x0008fc0001ce7983 */ /* 0x004ea20000300800 */
[----:B-1----:R-:W-:Y:S01]  /*2f550*/  MOV R24, R29 ;  /* 0x0000001d00187202 */ /* 0x002fe20000000f00 */
[----:B------:R-:W-:-:S02]  /*2f560*/  IMAD.MOV.U32 R25, RZ, RZ, R204 ;  /* 0x000000ffff197224 */ /* 0x000fc400078e00cc */
[----:B------:R-:W2:Y:S04]  /*2f570*/  LDL.LU R29, [R1+0x900] ;  /* 0x00090000011d7983 */ /* 0x000ea80000300800 */
[----:B------:R-:W3:Y:S04]  /*2f580*/  LDL.LU R204, [R1+0x904] ;  /* 0x0009040001cc7983 */ /* 0x000ee80000300800 */
[----:B------:R1:W-:Y:S01]  /*2f590*/  LDGSTS.E [R2+0x12d80], desc[UR28][R24.64], P0 ;  /* 0x12d8000018027fae */ /* 0x0003e200081a101c */
[----:B------:R-:W-:-:S04]  /*2f5a0*/  IADD3 R197, P2, PT, R197, UR14, RZ ;  /* 0x0000000ec5c57c10 */ /* 0x000fc8000ff5e0ff */
[----:B------:R-:W-:Y:S01]  /*2f5b0*/  IADD3.X R207, PT, PT, R207, UR8, RZ, P2, !PT ;  /* 0x00000008cfcf7c10 */ /* 0x000fe200097fe4ff */
[----:B------:R4:W-:Y:S02]  /*2f5c0*/  STL [R1+0xbf0], R197 ;  /* 0x000bf0c501007387 */ /* 0x0009e40000100800 */
[----:B----4-:R-:W-:Y:S02]  /*2f5d0*/  IADD3 R199, P3, PT, R199, UR14, RZ ;  /* 0x0000000ec7c77c10 */ /* 0x010fe4000ff7e0ff */
[----:B------:R-:W-:Y:S01]  /*2f5e0*/  STL [R1+0xbec], R207 ;  /* 0x000beccf01007387 */ /* 0x000fe20000100800 */
[----:B-1----:R-:W-:-:S03]  /*2f5f0*/  MOV R24, R197 ;  /* 0x000000c500187202 */ /* 0x002fc60000000f00 */
[----:B------:R-:W-:Y:S04]  /*2f600*/  STL [R1+0xbf8], R199 ;  /* 0x000bf8c701007387 */ /* 0x000fe80000100800 */
[----:B------:R-:W4:Y:S01]  /*2f610*/  LDL.LU R197, [R1+0x908] ;  /* 0x0009080001c57983 */ /* 0x000f220000300800 */
[----:B------:R-:W-:Y:S01]  /*2f620*/  IMAD.MOV.U32 R25, RZ, RZ, R207 ;  /* 0x000000ffff197224 */ /* 0x000fe200078e00cf */
[----:B------:R-:W-:-:S04]  /*2f630*/  IADD3.X R205, PT, PT, R205, UR8, RZ, P3, !PT ;  /* 0x00000008cdcd7c10 */ /* 0x000fc80009ffe4ff */
[----:B------:R1:W-:Y:S04]  /*2f640*/  LDGSTS.E [R2+0x13500], desc[UR28][R24.64], P1 ;  /* 0x1350000018027fae */ /* 0x0003e800089a101c */
[----:B------:R1:W-:Y:S02]  /*2f650*/  STL [R1+0xbf4], R205 ;  /* 0x000bf4cd01007387 */ /* 0x0003e40000100800 */
[----:B-1----:R-:W-:Y:S01]  /*2f660*/  IMAD.MOV.U32 R25, RZ, RZ, R205 ;  /* 0x000000ffff197224 */ /* 0x002fe200078e00cd */
[----:B------:R-:W-:Y:S01]  /*2f670*/  MOV R24, R199 ;  /* 0x000000c700187202 */ /* 0x000fe20000000f00 */
[----:B------:R-:W3:Y:S04]  /*2f680*/  LDL.LU R205, [R1+0x97c] ;  /* 0x00097c0001cd7983 */ /* 0x000ee80000300800 */
[----:B------:R-:W3:Y:S04]  /*2f690*/  LDL.LU R199, [R1+0x980] ;  /* 0x0009800001c77983 */ /* 0x000ee80000300800 */
[----:B------:R-:W3:Y:S04]  /*2f6a0*/  LDL.LU R209, [R1+0x984] ;  /* 0x0009840001d17983 */ /* 0x000ee80000300800 */
[----:B------:R1:W-:Y:S01]  /*2f6b0*/  LDGSTS.E [R2+0x13580], desc[UR28][R24.64], P0 ;  /* 0x1358000018027fae */ /* 0x0003e200081a101c */
[----:B------:R-:W-:-:S04]  /*2f6c0*/  IADD3 R196, P2, PT, R196, UR14, RZ ;  /* 0x0000000ec4c47c10 */ /* 0x000fc8000ff5e0ff */
[----:B------:R-:W-:Y:S01]  /*2f6d0*/  IADD3.X R198, PT, PT, R198, UR8, RZ, P2, !PT ;  /* 0x00000008c6c67c10 */ /* 0x000fe200097fe4ff */
[----:B------:R-:W-:Y:S01]  /*2f6e0*/  STL [R1+0xc70], R196 ;  /* 0x000c70c401007387 */ /* 0x000fe20000100800 */
[----:B-1----:R-:W-:-:S03]  /*2f6f0*/  MOV R24, R196 ;  /* 0x000000c400187202 */ /* 0x002fc60000000f00 */
[----:B------:R-:W-:Y:S01]  /*2f700*/  STL [R1+0xc6c], R198 ;  /* 0x000c6cc601007387 */ /* 0x000fe20000100800 */
[----:B------:R-:W-:-:S05]  /*2f710*/  IMAD.MOV.U32 R25, RZ, RZ, R198 ;  /* 0x000000ffff197224 */ /* 0x000fca00078e00c6 */
[----:B------:R1:W-:Y:S01]  /*2f720*/  LDGSTS.E [R2+0x13d00], desc[UR28][R24.64], P1 ;  /* 0x13d0000018027fae */ /* 0x0003e200089a101c */
[----:B------:R-:W-:-:S05]  /*2f730*/  IADD3 R3, P3, PT, R3, UR14, RZ ;  /* 0x0000000e03037c10 */ /* 0x000fca000ff7e0ff */
[----:B------:R-:W-:Y:S01]  /*2f740*/  STL [R1+0xc78], R3 ;  /* 0x000c780301007387 */ /* 0x000fe20000100800 */
[----:B------:R-:W-:-:S03]  /*2f750*/  IADD3.X R33, PT, PT, R33, UR8, RZ, P3, !PT ;  /* 0x0000000821217c10 */ /* 0x000fc60009ffe4ff */
[----:B------:R-:W3:Y:S01]  /*2f760*/  LDL.LU R208, [R1+0x988] ;  /* 0x0009880001d07983 */ /* 0x000ee20000300800 */
[----:B-1----:R-:W-:Y:S01]  /*2f770*/  MOV R24, R3 ;  /* 0x0000000300187202 */ /* 0x002fe20000000f00 */
[----:B------:R-:W-:Y:S02]  /*2f780*/  IMAD.MOV.U32 R25, RZ, RZ, R33 ;  /* 0x000000ffff197224 */ /* 0x000fe400078e0021 */
[----:B------:R1:W-:Y:S04]  /*2f790*/  STL [R1+0xc74], R33 ;  /* 0x000c742101007387 */ /* 0x0003e80000100800 */
[----:B------:R1:W-:Y:S04]  /*2f7a0*/  LDGSTS.E [R2+0x13d80], desc[UR28][R24.64], P0 ;  /* 0x13d8000018027fae */ /* 0x0003e800081a101c */
[----:B-1----:R-:W3:Y:S04]  /*2f7b0*/  LDL.LU R33, [R1+0x9fc] ;  /* 0x0009fc0001217983 */ /* 0x002ee80000300800 */
[----:B------:R-:W3:Y:S04]  /*2f7c0*/  LDL.LU R3, [R1+0xa00] ;  /* 0x000a000001037983 */ /* 0x000ee80000300800 */
[----:B------:R-:W3:Y:S04]  /*2f7d0*/  LDL.LU R211, [R1+0xa04] ;  /* 0x000a040001d37983 */ /* 0x000ee80000300800 */
[----:B------:R-:W3:Y:S01]  /*2f7e0*/  LDL.LU R210, [R1+0xa08] ;  /* 0x000a080001d27983 */ /* 0x000ee20000300800 */
[----:B------:R-:W-:-:S03]  /*2f7f0*/  IADD3 R2, PT, PT, R28, UR12, RZ ;  /* 0x0000000c1c027c10 */ /* 0x000fc6000fffe0ff */
[----:B------:R-:W3:Y:S04]  /*2f800*/  LDL.LU R196, [R1+0xa80] ;  /* 0x000a800001c47983 */ /* 0x000ee80000300800 */
[----:B------:R-:W3:Y:S01]  /*2f810*/  LDL.LU R198, [R1+0xa88] ;  /* 0x000a880001c67983 */ /* 0x000ee20000300800 */
[----:B--2---:R-:W-:-:S04]  /*2f820*/  IADD3 R29, P2, PT, R29, UR14, RZ ;  /* 0x0000000e1d1d7c10 */ /* 0x004fc8000ff5e0ff */
[----:B------:R-:W-:Y:S01]  /*2f830*/  IADD3.X R206, PT, PT, R206, UR8, RZ, P2, !PT ;  /* 0x00000008cece7c10 */ /* 0x000fe200097fe4ff */
[----:B------:R1:W-:Y:S01]  /*2f840*/  STL [R1+0x900], R29 ;  /* 0x0009001d01007387 */ /* 0x0003e20000100800 */
[----:B------:R-:W-:-:S03]  /*2f850*/  IMAD.MOV.U32 R28, RZ, RZ, R29 ;  /* 0x000000ffff1c7224 */ /* 0x000fc600078e001d */
[----:B------:R2:W-:Y:S01]  /*2f860*/  STL [R1+0x8fc], R206 ;  /* 0x0008fcce01007387 */ /* 0x0005e20000100800 */
[----:B-1----:R-:W-:-:S05]  /*2f870*/  MOV R29, R206 ;  /* 0x000000ce001d7202 */ /* 0x002fca0000000f00 */
[----:B------:R1:W-:Y:S01]  /*2f880*/  LDGSTS.E [R2+0x10600], desc[UR28][R28.64], P1 ;  /* 0x106000001c027fae */ /* 0x0003e200089a101c */
[----:B----4-:R-:W-:-:S04]  /*2f890*/  IADD3 R197, P3, PT, R197, UR14, RZ ;  /* 0x0000000ec5c57c10 */ /* 0x010fc8000ff7e0ff */
[----:B---3--:R-:W-:Y:S01]  /*2f8a0*/  IADD3.X R204, PT, PT, R204, UR8, RZ, P3, !PT ;  /* 0x00000008cccc7c10 */ /* 0x008fe20009ffe4ff */
[----:B------:R-:W-:Y:S04]  /*2f8b0*/  STL [R1+0x908], R197 ;  /* 0x000908c501007387 */ /* 0x000fe80000100800 */
[----:B--2---:R-:W2:Y:S04]  /*2f8c0*/  LDL.LU R206, [R1+0xa7c] ;  /* 0x000a7c0001ce7983 */ /* 0x004ea80000300800 */
[----:B------:R3:W-:Y:S04]  /*2f8d0*/  STL [R1+0x904], R204 ;  /* 0x000904cc01007387 */ /* 0x0007e80000100800 */
[----:B------:R-:W4:Y:S01]  /*2f8e0*/  LDL.LU R207, [R1+0xa84] ;  /* 0x000a840001cf7983 */ /* 0x000f220000300800 */
[----:B-1----:R-:W-:Y:S01]  /*2f8f0*/  IMAD.MOV.U32 R28, RZ, RZ, R197 ;  /* 0x000000ffff1c7224 */ /* 0x002fe200078e00c5 */
[----:B------:R-:W-:-:S02]  /*2f900*/  MOV R29, R204 ;  /* 0x000000cc001d7202 */ /* 0x000fc40000000f00 */
[----:B---3--:R-:W3:Y:S01]  /*2f910*/  LDL.LU R204, [R1+0xb00] ;  /* 0x000b000001cc7983 */ /* 0x008ee20000300800 */
[----:B------:R-:W-:-:S03]  /*2f920*/  IADD3 R199, P2, PT, R199, UR14, RZ ;  /* 0x0000000ec7c77c10 */ /* 0x000fc6000ff5e0ff */
[----:B------:R-:W3:Y:S01]  /*2f930*/  LDL.LU R197, [R1+0xb08] ;  /* 0x000b080001c57983 */ /* 0x000ee20000300800 */
[----:B------:R-:W-:-:S03]  /*2f940*/  IADD3.X R205, PT, PT, R205, UR8, RZ, P2, !PT ;  /* 0x00000008cdcd7c10 */ /* 0x000fc600097fe4ff */
[----:B------:R1:W-:Y:S04]  /*2f950*/  LDGSTS.E [R2+0x10680], desc[UR28][R28.64], P0 ;  /* 0x106800001c027fae */ /* 0x0003e800081a101c */
[----:B------:R-:W-:Y:S04]  /*2f960*/  STL [R1+0x980], R199 ;  /* 0x000980c701007387 */ /* 0x000fe80000100800 */
[----:B------:R1:W-:Y:S02]  /*2f970*/  STL [R1+0x97c], R205 ;  /* 0x00097ccd01007387 */ /* 0x0003e40000100800 */
[----:B-1----:R-:W-:Y:S01]  /*2f980*/  IMAD.MOV.U32 R28, RZ, RZ, R199 ;  /* 0x000000ffff1c7224 */ /* 0x002fe200078e00c7 */
[----:B------:R-:W-:-:S05]  /*2f990*/  MOV R29, R205 ;  /* 0x000000cd001d7202 */ /* 0x000fca0000000f00 */
[----:B------:R1:W-:Y:S01]  /*2f9a0*/  LDGSTS.E [R2+0x10e00], desc[UR28][R28.64], P1 ;  /* 0x10e000001c027fae */ /* 0x0003e200089a101c */
[----:B------:R-:W-:-:S04]  /*2f9b0*/  IADD3 R208, P3, PT, R208, UR14, RZ ;  /* 0x0000000ed0d07c10 */ /* 0x000fc8000ff7e0ff */
[----:B------:R-:W-:Y:S01]  /*2f9c0*/  IADD3.X R209, PT, PT, R209, UR8, RZ, P3, !PT ;  /* 0x00000008d1d17c10 */ /* 0x000fe20009ffe4ff */
[----:B------:R-:W-:Y:S01]  /*2f9d0*/  STL [R1+0x988], R208 ;  /* 0x000988d001007387 */ /* 0x000fe20000100800 */
[----:B-1----:R-:W-:-:S03]  /*2f9e0*/  IMAD.MOV.U32 R28, RZ, RZ, R208 ;  /* 0x000000ffff1c7224 */ /* 0x002fc600078e00d0 */
[----:B------:R-:W3:Y:S01]  /*2f9f0*/  LDL.LU R205, [R1+0xafc] ;  /* 0x000afc0001cd7983 */ /* 0x000ee20000300800 */
[----:B------:R-:W-:-:S03]  /*2fa00*/  MOV R29, R209 ;  /* 0x000000d1001d7202 */ /* 0x000fc60000000f00 */
[----:B------:R1:W-:Y:S04]  /*2fa10*/  STL [R1+0x984], R209 ;  /* 0x000984d101007387 */ /* 0x0003e80000100800 */
[----:B------:R-:W3:Y:S01]  /*2fa20*/  LDL.LU R199, [R1+0xb04] ;  /* 0x000b040001c77983 */ /* 0x000ee20000300800 */
[----:B------:R-:W-:-:S03]  /*2fa30*/  IADD3 R3, P2, PT, R3, UR14, RZ ;  /* 0x0000000e03037c10 */ /* 0x000fc6000ff5e0ff */
[----:B------:R1:W-:Y:S01]  /*2fa40*/  LDGSTS.E [R2+0x10e80], desc[UR28][R28.64], P0 ;  /* 0x10e800001c027fae */ /* 0x0003e200081a101c */
[----:B------:R-:W-:Y:S02]  /*2fa50*/  IADD3.X R33, PT, PT, R33, UR8, RZ, P2, !PT ;  /* 0x0000000821217c10 */ /* 0x000fe400097fe4ff */
[----:B------:R-:W-:Y:S01]  /*2fa60*/  IADD3 R210, P3, PT, R210, UR14, RZ ;  /* 0x0000000ed2d27c10 */ /* 0x000fe2000ff7e0ff */
[----:B------:R-:W-:Y:S03]  /*2fa70*/  STL [R1+0xa00], R3 ;  /* 0x000a000301007387 */ /* 0x000fe60000100800 */
[----:B------:R-:W-:Y:S01]  /*2fa80*/  IADD3.X R211, PT, PT, R211, UR8, RZ, P3, !PT ;  /* 0x00000008d3d37c10 */ /* 0x000fe20009ffe4ff */
[----:B------:R1:W-:Y:S02]  /*2fa90*/  STL [R1+0x9fc], R33 ;  /* 0x0009fc2101007387 */ /* 0x0003e40000100800 */
[----:B-1----:R-:W-:Y:S01]  /*2faa0*/  IMAD.MOV.U32 R28, RZ, RZ, R3 ;  /* 0x000000ffff1c7224 */ /* 0x002fe200078e0003 */
[----:B------:R-:W-:Y:S01]  /*2fab0*/  MOV R29, R33 ;  /* 0x00000021001d7202 */ /* 0x000fe20000000f00 */
[----:B------:R-:W-:Y:S01]  /*2fac0*/  STL [R1+0xa08], R210 ;  /* 0x000a08d201007387 */ /* 0x000fe20000100800 */
[----:B------:R-:W-:-:S03]  /*2fad0*/  IADD3 R196, P2, PT, R196, UR14, RZ ;  /* 0x0000000ec4c47c10 */ /* 0x000fc6000ff5e0ff */
[----:B------:R-:W3:Y:S04]  /*2fae0*/  LDL.LU R209, [R1+0xb7c] ;  /* 0x000b7c0001d17983 */ /* 0x000ee80000300800 */
[----:B------:R-:W-:Y:S01]  /*2faf0*/  STL [R1+0xa04], R211 ;  /* 0x000a04d301007387 */ /* 0x000fe20000100800 */
[----:B------:R-:W-:-:S03]  /*2fb00*/  IADD3 R198, P3, PT, R198, UR14, RZ ;  /* 0x0000000ec6c67c10 */ /* 0x000fc6000ff7e0ff */
[----:B------:R-:W3:Y:S04]  /*2fb10*/  LDL.LU R208, [R1+0xb80] ;  /* 0x000b800001d07983 */ /* 0x000ee80000300800 */
[----:B------:R1:W-:Y:S04]  /*2fb20*/  LDGSTS.E [R2+0x11600], desc[UR28][R28.64], P1 ;  /* 0x116000001c027fae */ /* 0x0003e800089a101c */
[----:B------:R-:W3:Y:S04]  /*2fb30*/  LDL.LU R33, [R1+0xb84] ;  /* 0x000b840001217983 */ /* 0x000ee80000300800 */
[----:B------:R-:W3:Y:S01]  /*2fb40*/  LDL.LU R3, [R1+0xb88] ;  /* 0x000b880001037983 */ /* 0x000ee20000300800 */
[----:B-1----:R-:W-:Y:S01]  /*2fb50*/  IMAD.MOV.U32 R28, RZ, RZ, R210 ;  /* 0x000000ffff1c7224 */ /* 0x002fe200078e00d2 */
[----:B------:R-:W-:-:S02]  /*2fb60*/  MOV R29, R211 ;  /* 0x000000d3001d7202 */ /* 0x000fc40000000f00 */
[----:B------:R1:W-:Y:S04]  /*2fb70*/  STL [R1+0xa80], R196 ;  /* 0x000a80c401007387 */ /* 0x0003e80000100800 */
[----:B------:R1:W-:Y:S02]  /*2fb80*/  LDGSTS.E [R2+0x11680], desc[UR28][R28.64], P0 ;  /* 0x116800001c027fae */ /* 0x0003e400081a101c */
[----:B-1----:R-:W-:Y:S01]  /*2fb90*/  IMAD.MOV.U32 R28, RZ, RZ, R196 ;  /* 0x000000ffff1c7224 */ /* 0x002fe200078e00c4 */
[----:B--2---:R-:W-:-:S04]  /*2fba0*/  IADD3.X R206, PT, PT, R206, UR8, RZ, P2, !PT ;  /* 0x00000008cece7c10 */ /* 0x004fc800097fe4ff */
[----:B------:R-:W-:Y:S01]  /*2fbb0*/  MOV R29, R206 ;  /* 0x000000ce001d7202 */ /* 0x000fe20000000f00 */
[----:B------:R1:W-:Y:S01]  /*2fbc0*/  STL [R1+0xa7c], R206 ;  /* 0x000a7cce01007387 */ /* 0x0003e20000100800 */
[----:B----4-:R-:W-:-:S03]  /*2fbd0*/  IADD3.X R207, PT, PT, R207, UR8, RZ, P3, !PT ;  /* 0x00000008cfcf7c10 */ /* 0x010fc60009ffe4ff */
[----:B------:R2:W-:Y:S04]  /*2fbe0*/  STL [R1+0xa88], R198 ;  /* 0x000a88c601007387 */ /* 0x0005e80000100800 */
[----:B------:R-:W4:Y:S04]  /*2fbf0*/  LDL.LU R196, [R1+0xc00] ;  /* 0x000c000001c47983 */ /* 0x000f280000300800 */
[----:B------:R2:W-:Y:S04]  /*2fc00*/  STL [R1+0xa84], R207 ;  /* 0x000a84cf01007387 */ /* 0x0005e80000100800 */
[----:B------:R2:W-:Y:S04]  /*2fc10*/  LDGSTS.E [R2+0x11e00], desc[UR28][R28.64], P1 ;  /* 0x11e000001c027fae */ /* 0x0005e800089a101c */
[----:B-1----:R-:W4:Y:S01]  /*2fc20*/  LDL.LU R206, [R1+0xc08] ;  /* 0x000c080001ce7983 */ /* 0x002f220000300800 */
[----:B--2---:R-:W-:-:S03]  /*2fc30*/  IMAD.MOV.U32 R28, RZ, RZ, R198 ;  /* 0x000000ffff1c7224 */ /* 0x004fc600078e00c6 */
[----:B------:R-:W2:Y:S01]  /*2fc40*/  LDL.LU R198, [R1+0xbfc] ;  /* 0x000bfc0001c67983 */ /* 0x000ea20000300800 */
[----:B------:R-:W-:-:S03]  /*2fc50*/  MOV R29, R207 ;  /* 0x000000cf001d7202 */ /* 0x000fc60000000f00 */
[----:B------:R-:W2:Y:S01]  /*2fc60*/  LDL.LU R207, [R1+0xc04] ;  /* 0x000c040001cf7983 */ /* 0x000ea20000300800 */
[----:B---3--:R-:W-:Y:S02]  /*2fc70*/  IADD3 R204, P2, PT, R204, UR14, RZ ;  /* 0x0000000ecccc7c10 */ /* 0x008fe4000ff5e0ff */
[----:B------:R-:W-:Y:S01]  /*2fc80*/  IADD3 R197, P3, PT, R197, UR14, RZ ;  /* 0x0000000ec5c57c10 */ /* 0x000fe2000ff7e0ff */
[----:B------:R1:W-:Y:S04]  /*2fc90*/  LDGSTS.E [R2+0x11e80], desc[UR28][R28.64], P0 ;  /* 0x11e800001c027fae */ /* 0x0003e800081a101c */
[----:B------:R-:W-:Y:S01]  /*2fca0*/  STL [R1+0xb00], R204 ;  /* 0x000b00cc01007387 */ /* 0x000fe20000100800 */
[----:B-1----:R-:W-:Y:S01]  /*2fcb0*/  IMAD.MOV.U32 R28, RZ, RZ, R204 ;  /* 0x000000ffff1c7224 */ /* 0x002fe200078e00cc */
[----:B------:R-:W-:Y:S01]  /*2fcc0*/  HMMA.1688.F32.TF32 R96, R140, R26, R96 ;  /* 0x0000001a8c60723c */ /* 0x000fe20000081060 */
[----:B------:R-:W-:-:S04]  /*2fcd0*/  IADD3.X R205, PT, PT, R205, UR8, RZ, P2, !PT ;  /* 0x00000008cdcd7c10 */ /* 0x000fc800097fe4ff */
[----:B------:R-:W-:Y:S01]  /*2fce0*/  MOV R29, R205 ;  /* 0x000000cd001d7202 */ /* 0x000fe20000000f00 */
[----:B------:R1:W-:Y:S01]  /*2fcf0*/  STL [R1+0xafc], R205 ;  /* 0x000afccd01007387 */ /* 0x0003e20000100800 */
[----:B------:R-:W-:-:S03]  /*2fd00*/  IADD3.X R199, PT, PT, R199, UR8, RZ, P3, !PT ;  /* 0x00000008c7c77c10 */ /* 0x000fc60009ffe4ff */
[----:B------:R-:W-:Y:S04]  /*2fd10*/  STL [R1+0xb08], R197 ;  /* 0x000b08c501007387 */ /* 0x000fe80000100800 */
[----:B------:R3:W-:Y:S04]  /*2fd20*/  STL [R1+0xb04], R199 ;  /* 0x000b04c701007387 */ /* 0x0007e80000100800 */
[----:B-1----:R-:W2:Y:S04]  /*2fd30*/  LDL.LU R205, [R1+0xc7c] ;  /* 0x000c7c0001cd7983 */ /* 0x002ea80000300800 */
[----:B------:R-:W2:Y:S04]  /*2fd40*/  LDL.LU R204, [R1+0xc80] ;  /* 0x000c800001cc7983 */ /* 0x000ea80000300800 */
[----:B------:R1:W-:Y:S01]  /*2fd50*/  LDGSTS.E [R2+0x12600], desc[UR28][R28.64], P1 ;  /* 0x126000001c027fae */ /* 0x0003e200089a101c */
[----:B------:R-:W-:Y:S01]  /*2fd60*/  HMMA.1688.F32.TF32 R100, R140, R30, R100 ;  /* 0x0000001e8c64723c */ /* 0x000fe20000081064 */
[----:B-1----:R-:W-:Y:S01]  /*2fd70*/  MOV R29, R199 ;  /* 0x000000c7001d7202 */ /* 0x002fe20000000f00 */
[----:B------:R-:W-:Y:S01]  /*2fd80*/  IMAD.MOV.U32 R28, RZ, RZ, R197 ;  /* 0x000000ffff1c7224 */ /* 0x000fe200078e00c5 */
[----:B---3--:R-:W3:Y:S01]  /*2fd90*/  LDL.LU R199, [R1+0xc84] ;  /* 0x000c840001c77983 */ /* 0x008ee20000300800 */
[----:B------:R-:W-:-:S03]  /*2fda0*/  IADD3 R208, P2, PT, R208, UR14, RZ ;  /* 0x0000000ed0d07c10 */ /* 0x000fc6000ff5e0ff */
[----:B------:R-:W3:Y:S01]  /*2fdb0*/  LDL.LU R197, [R1+0xc88] ;  /* 0x000c880001c57983 */ /* 0x000ee20000300800 */
[----:B------:R-:W-:Y:S01]  /*2fdc0*/  IADD3.X R209, PT, PT, R209, UR8, RZ, P2, !PT ;  /* 0x00000008d1d17c10 */ /* 0x000fe200097fe4ff */
[----:B------:R-:W-:Y:S02]  /*2fdd0*/  HMMA.1688.F32.TF32 R104, R140, R34, R104 ;  /* 0x000000228c68723c */ /* 0x000fe40000081068 */
[----:B------:R1:W-:Y:S01]  /*2fde0*/  LDGSTS.E [R2+0x12680], desc[UR28][R28.64], P0 ;  /* 0x126800001c027fae */ /* 0x0003e200081a101c */
[----:B------:R-:W-:-:S03]  /*2fdf0*/  IADD3 R3, P3, PT, R3, UR14, RZ ;  /* 0x0000000e03037c10 */ /* 0x000fc6000ff7e0ff */
[----:B------:R-:W-:Y:S01]  /*2fe00*/  STL [R1+0xb80], R208 ;  /* 0x000b80d001007387 */ /* 0x000fe20000100800 */
[----:B------:R-:W-:Y:S01]  /*2fe10*/  IADD3.X R33, PT, PT, R33, UR8, RZ, P3, !PT ;  /* 0x0000000821217c10 */ /* 0x000fe20009ffe4ff */
[-C--:B------:R-:W-:Y:S02]  /*2fe20*/  HMMA.1688.F32.TF32 R132, R224, R26.reuse, R132 ;  /* 0x0000001ae084723c */ /* 0x080fe40000081084 */
[----:B------:R-:W-:Y:S01]  /*2fe30*/  STL [R1+0xb7c], R209 ;  /* 0x000b7cd101007387 */ /* 0x000fe20000100800 */
[----:B-1----:R-:W-:Y:S01]  /*2fe40*/  IMAD.MOV.U32 R28, RZ, RZ, R208 ;  /* 0x000000ffff1c7224 */ /* 0x002fe200078e00d0 */
[----:B------:R-:W-:Y:S02]  /*2fe50*/  MOV R29, R209 ;  /* 0x000000d1001d7202 */ /* 0x000fe40000000f00 */
[----:B------:R-:W-:Y:S02]  /*2fe60*/  STL [R1+0xb88], R3 ;  /* 0x000b880301007387 */ /* 0x000fe40000100800 */
[-C--:B------:R-:W-:Y:S02]  /*2fe70*/  HMMA.1688.F32.TF32 R64, R220, R26.reuse, R64 ;  /* 0x0000001adc40723c */ /* 0x080fe40000081040 */
[----:B------:R1:W-:Y:S06]  /*2fe80*/  LDGSTS.E [R2+0x12e00], desc[UR28][R28.64], P1 ;  /* 0x12e000001c027fae */ /* 0x0003ec00089a101c */
[-C--:B------:R-:W-:Y:S08]  /*2fe90*/  HMMA.1688.F32.TF32 R140, R180, R26.reuse, R176 ;  /* 0x0000001ab48c723c */ /* 0x080ff000000810b0 */
[----:B------:R-:W-:Y:S01]  /*2fea0*/  HMMA.1688.F32.TF32 R24, R200, R26, R244 ;  /* 0x0000001ac818723c */ /* 0x000fe200000810f4 */
[----:B------:R-:W3:Y:S01]  /*2feb0*/  LDL.LU R244, [R1+0x1f0] ;  /* 0x0001f00001f47983 */ /* 0x000ee20000300800 */
[----:B-1----:R-:W-:Y:S01]  /*2fec0*/  IMAD.MOV.U32 R28, RZ, RZ, R3 ;  /* 0x000000ffff1c7224 */ /* 0x002fe200078e0003 */
[----:B------:R-:W-:-:S02]  /*2fed0*/  MOV R29, R33 ;  /* 0x00000021001d7202 */ /* 0x000fc40000000f00 */
[----:B------:R1:W-:Y:S04]  /*2fee0*/  STL [R1+0xb84], R33 ;  /* 0x000b842101007387 */ /* 0x0003e80000100800 */
[----:B------:R-:W3:Y:S04]  /*2fef0*/  LDL.LU R245, [R1+0x1f4] ;  /* 0x0001f40001f57983 */ /* 0x000ee80000300800 */
[----:B------:R-:W3:Y:S04]  /*2ff00*/  LDL.LU R246, [R1+0x1f8] ;  /* 0x0001f80001f67983 */ /* 0x000ee80000300800 */
[----:B------:R-:W3:Y:S04]  /*2ff10*/  LDL.LU R247, [R1+0x1fc] ;  /* 0x0001fc0001f77983 */ /* 0x000ee80000300800 */
[----:B-1----:R-:W3:Y:S04]  /*2ff20*/  LDL.LU R33, [R1+0x90c] ;  /* 0x00090c0001217983 */ /* 0x002ee80000300800 */
[----:B------:R-:W3:Y:S04]  /*2ff30*/  LDL.LU R3, [R1+0x910] ;  /* 0x0009100001037983 */ /* 0x000ee80000300800 */
[----:B------:R1:W-:Y:S01]  /*2ff40*/  LDGSTS.E [R2+0x12e80], desc[UR28][R28.64], P0 ;  /* 0x12e800001c027fae */ /* 0x0003e200081a101c */
[----:B----4-:R-:W-:-:S05]  /*2ff50*/  IADD3 R196, P2, PT, R196, UR14, RZ ;  /* 0x0000000ec4c47c10 */ /* 0x010fca000ff5e0ff */
[----:B------:R-:W-:Y:S01]  /*2ff60*/  STL [R1+0xc00], R196 ;  /* 0x000c00c401007387 */ /* 0x000fe20000100800 */
[----:B------:R-:W-:Y:S01]  /*2ff70*/  IADD3 R206, P3, PT, R206, UR14, RZ ;  /* 0x0000000ecece7c10 */ /* 0x000fe2000ff7e0ff */
[----:B-1----:R-:W-:Y:S01]  /*2ff80*/  IMAD.MOV.U32 R28, RZ, RZ, R196 ;  /* 0x000000ffff1c7224 */ /* 0x002fe200078e00c4 */
[----:B--2---:R-:W-:Y:S02]  /*2ff90*/  IADD3.X R198, PT, PT, R198, UR8, RZ, P2, !PT ;  /* 0x00000008c6c67c10 */ /* 0x004fe400097fe4ff */
[----:B------:R-:W-:-:S03]  /*2ffa0*/  IADD3.X R207, PT, PT, R207, UR8, RZ, P3, !PT ;  /* 0x00000008cfcf7c10 */ /* 0x000fc60009ffe4ff */
[----:B------:R1:W-:Y:S01]  /*2ffb0*/  STL [R1+0xbfc], R198 ;  /* 0x000bfcc601007387 */ /* 0x0003e20000100800 */
[----:B------:R-:W-:-:S03]  /*2ffc0*/  MOV R29, R198 ;  /* 0x000000c6001d7202 */ /* 0x000fc60000000f00 */
[----:B------:R-:W-:Y:S04]  /*2ffd0*/  STL [R1+0xc08], R206 ;  /* 0x000c08ce01007387 */ /* 0x000fe80000100800 */
[----:B------:R2:W-:Y:S04]  /*2ffe0*/  LDGSTS.E [R2+0x13600], desc[UR28][R28.64], P1 ;  /* 0x136000001c027fae */ /* 0x0005e800089a101c */
[----:B-1----:R-:W4:Y:S04]  /*2fff0*/  LDL.LU R198, [R1+0x914] ;  /* 0x0009140001c67983 */ /* 0x002f280000300800 */
[----:B------:R1:W-:Y:S04]  /*30000*/  STL [R1+0xc04], R207 ;  /* 0x000c04cf01007387 */ /* 0x0003e80000100800 */
[----:B------:R-:W4:Y:S01]  /*30010*/  LDL.LU R196, [R1+0x918] ;  /* 0x0009180001c47983 */ /* 0x000f220000300800 */
[----:B--2---:R-:W-:Y:S01]  /*30020*/  IMAD.MOV.U32 R28, RZ, RZ, R206 ;  /* 0x000000ffff1c7224 */ /* 0x004fe200078e00ce */
[----:B------:R-:W-:-:S02]  /*30030*/  MOV R29, R207 ;  /* 0x000000cf001d7202 */ /* 0x000fc40000000f00 */
[----:B------:R-:W2:Y:S04]  /*30040*/  LDL.LU R210, [R1+0x98c] ;  /* 0x00098c0001d27983 */ /* 0x000ea80000300800 */
[----:B------:R-:W2:Y:S04]  /*30050*/  LDL.LU R209, [R1+0x990] ;  /* 0x0009900001d17983 */ /* 0x000ea80000300800 */
[----:B------:R-:W2:Y:S04]  /*30060*/  LDL.LU R208, [R1+0x994] ;  /* 0x0009940001d07983 */ /* 0x000ea80000300800 */
[----:B-1----:R-:W2:Y:S04]  /*30070*/  LDL.LU R207, [R1+0x998] ;  /* 0x0009980001cf7983 */ /* 0x002ea80000300800 */
[----:B------:R1:W-:Y:S01]  /*30080*/  LDGSTS.E [R2+0x13680], desc[UR28][R28.64], P0 ;  /* 0x136800001c027fae */ /* 0x0003e200081a101c */
[----:B------:R-:W-:-:S04]  /*30090*/  IADD3 R204, P2, PT, R204, UR14, RZ ;  /* 0x0000000ecccc7c10 */ /* 0x000fc8000ff5e0ff */
[----:B------:R-:W-:Y:S01]  /*300a0*/  IADD3.X R205, PT, PT, R205, UR8, RZ, P2, !PT ;  /* 0x00000008cdcd7c10 */ /* 0x000fe200097fe4ff */
[----:B------:R-:W-:Y:S01]  /*300b0*/  STL [R1+0xc80], R204 ;  /* 0x000c80cc01007387 */ /* 0x000fe20000100800 */
[----:B-1----:R-:W-:Y:S02]  /*300c0*/  IMAD.MOV.U32 R28, RZ, RZ, R204 ;  /* 0x000000ffff1c7224 */ /* 0x002fe400078e00cc */
[----:B------:R-:W-:Y:S01]  /*300d0*/  MOV R29, R205 ;  /* 0x000000cd001d7202 */ /* 0x000fe20000000f00 */
[----:B------:R1:W-:Y:S04]  /*300e0*/  STL [R1+0xc7c], R205 ;  /* 0x000c7ccd01007387 */ /* 0x0003e80000100800 */
[----:B------:R1:W-:Y:S01]  /*300f0*/  LDGSTS.E [R2+0x13e00], desc[UR28][R28.64], P1 ;  /* 0x13e000001c027fae */ /* 0x0003e200089a101c */
[----:B---3--:R-:W-:-:S04]  /*30100*/  IADD3 R197, P3, PT, R197, UR14, RZ ;  /* 0x0000000ec5c57c10 */ /* 0x008fc8000ff7e0ff */
[----:B------:R-:W-:Y:S01]  /*30110*/  IADD3.X R199, PT, PT, R199, UR8, RZ, P3, !PT ;  /* 0x00000008c7c77c10 */ /* 0x000fe20009ffe4ff */
[----:B------:R-:W-:Y:S04]  /*30120*/  STL [R1+0xc88], R197 ;  /* 0x000c88c501007387 */ /* 0x000fe80000100800 */
[----:B-1----:R-:W3:Y:S01]  /*30130*/  LDL.LU R205, [R1+0xa10] ;  /* 0x000a100001cd7983 */ /* 0x002ee20000300800 */
[----:B------:R-:W-:-:S03]  /*30140*/  MOV R29, R199 ;  /* 0x000000c7001d7202 */ /* 0x000fc60000000f00 */
[----:B------:R1:W-:Y:S04]  /*30150*/  STL [R1+0xc84], R199 ;  /* 0x000c84c701007387 */ /* 0x0003e80000100800 */
[----:B------:R-:W3:Y:S04]  /*30160*/  LDL.LU R206, [R1+0xa0c] ;  /* 0x000a0c0001ce7983 */ /* 0x000ee80000300800 */
[----:B------:R-:W3:Y:S04]  /*30170*/  LDL.LU R204, [R1+0xa14] ;  /* 0x000a140001cc7983 */ /* 0x000ee80000300800 */
[----:B-1----:R-:W3:Y:S01]  /*30180*/  LDL.LU R199, [R1+0xa18] ;  /* 0x000a180001c77983 */ /* 0x002ee20000300800 */
[----:B------:R-:W-:Y:S01]  /*30190*/  IMAD.MOV.U32 R28, RZ, RZ, R197 ;  /* 0x000000ffff1c7224 */ /* 0x000fe200078e00c5 */
[----:B------:R-:W-:-:S04]  /*301a0*/  LOP3.LUT R32, R32, 0x70, RZ, 0x3c, !PT ;  /* 0x0000007020207812 */ /* 0x000fc800078e3cff */
[----:B------:R1:W-:Y:S01]  /*301b0*/  LDGSTS.E [R2+0x13e80], desc[UR28][R28.64], P0 ;  /* 0x13e800001c027fae */ /* 0x0003e200081a101c */
[----:B------:R-:W-:Y:S01]  /*301c0*/  VIADD R32, R32, UR12 ;  /* 0x0000000c20207c36 */ /* 0x000fe20008000000 */
[----:B------:R-:W-:-:S04]  /*301d0*/  IADD3 R3, P2, PT, R3, UR14, RZ ;  /* 0x0000000e03037c10 */ /* 0x000fc8000ff5e0ff */
[----:B------:R-:W-:Y:S01]  /*301e0*/  IADD3.X R33, PT, PT, R33, UR8, RZ, P2, !PT ;  /* 0x0000000821217c10 */ /* 0x000fe200097fe4ff */
[----:B------:R1:W-:Y:S02]  /*301f0*/  STL [R1+0x910], R3 ;  /* 0x0009100301007387 */ /* 0x0003e40000100800 */
[----:B-1----:R-:W-:Y:S02]  /*30200*/  MOV R2, R3 ;  /* 0x0000000300027202 */ /* 0x002fe40000000f00 */
[----:B------:R-:W-:-:S05]  /*30210*/  IMAD.MOV.U32 R3, RZ, RZ, R33 ;  /* 0x000000ffff037224 */ /* 0x000fca00078e0021 */
[----:B------:R1:W-:Y:S01]  /*30220*/  LDGSTS.E [R32+0x10700], desc[UR28][R2.64], P1 ;  /* 0x1070000002207fae */ /* 0x0003e200089a101c */
[----:B----4-:R-:W-:-:S04]  /*30230*/  IADD3 R196, P3, PT, R196, UR14, RZ ;  /* 0x0000000ec4c47c10 */ /* 0x010fc8000ff7e0ff */
[----:B------:R-:W-:Y:S01]  /*30240*/  IADD3.X R198, PT, PT, R198, UR8, RZ, P3, !PT ;  /* 0x00000008c6c67c10 */ /* 0x000fe20009ffe4ff */
[----:B------:R-:W-:Y:S04]  /*30250*/  STL [R1+0x918], R196 ;  /* 0x000918c401007387 */ /* 0x000fe80000100800 */
[----:B------:R4:W-:Y:S01]  /*30260*/  STL [R1+0x90c], R33 ;  /* 0x00090c2101007387 */ /* 0x0009e20000100800 */
[----:B-1----:R-:W-:-:S03]  /*30270*/  IMAD.MOV.U32 R3, RZ, RZ, R198 ;  /* 0x000000ffff037224 */ /* 0x002fc600078e00c6 */
[----:B------:R-:W3:Y:S04]  /*30280*/  LDL.LU R197, [R1+0xa90] ;  /* 0x000a900001c57983 */ /* 0x000ee80000300800 */
[----:B----4-:R-:W4:Y:S04]  /*30290*/  LDL.LU R33, [R1+0xa98] ;  /* 0x000a980001217983 */ /* 0x010f280000300800 */
[----:B------:R1:W-:Y:S01]  /*302a0*/  STL [R1+0x914], R198 ;  /* 0x000914c601007387 */ /* 0x0003e20000100800 */
[----:B------:R-:W-:Y:S02]  /*302b0*/  MOV R2, R196 ;  /* 0x000000c400027202 */ /* 0x000fe40000000f00 */
[----:B--2---:R-:W-:-:S02]  /*302c0*/  IADD3 R209, P2, PT, R209, UR14, RZ ;  /* 0x0000000ed1d17c10 */ /* 0x004fc4000ff5e0ff */
[----:B------:R-:W-:Y:S01]  /*302d0*/  IADD3 R207, P3, PT, R207, UR14, RZ ;  /* 0x0000000ecfcf7c10 */ /* 0x000fe2000ff7e0ff */
[C---:B------:R-:W-:Y:S01]  /*302e0*/  HMMA.1688.F32.TF32 R68, R220.reuse, R30, R68 ;  /* 0x0000001edc44723c */ /* 0x040fe20000081044 */
[----:B-1----:R-:W2:Y:S04]  /*302f0*/  LDL.LU R198, [R1+0xa8c] ;  /* 0x000a8c0001c67983 */ /* 0x002ea80000300800 */
[----:B------:R-:W2:Y:S01]  /*30300*/  LDL.LU R196, [R1+0xa94] ;  /* 0x000a940001c47983 */ /* 0x000ea20000300800 */
[----:B------:R-:W-:Y:S02]  /*30310*/  IADD3.X R210, PT, PT, R210, UR8, RZ, P2, !PT ;  /* 0x00000008d2d27c10 */ /* 0x000fe400097fe4ff */
[----:B------:R-:W-:Y:S01]  /*30320*/  IADD3.X R208, PT, PT, R208, UR8, RZ, P3, !PT ;  /* 0x00000008d0d07c10 */ /* 0x000fe20009ffe4ff */
[----:B------:R1:W-:Y:S01]  /*30330*/  STL [R1+0x990], R209 ;  /* 0x000990d101007387 */ /* 0x0003e20000100800 */
[----:B------:R-:W-:Y:S03]  /*30340*/  HMMA.1688.F32.TF32 R72, R220, R34, R72 ;  /* 0x00000022dc48723c */ /* 0x000fe60000081048 */
[----:B------:R-:W-:Y:S04]  /*30350*/  STL [R1+0x98c], R210 ;  /* 0x00098cd201007387 */ /* 0x000fe80000100800 */
[----:B------:R1:W-:Y:S04]  /*30360*/  STL [R1+0x998], R207 ;  /* 0x000998cf01007387 */ /* 0x0003e80000100800 */
[----:B------:R1:W-:Y:S04]  /*30370*/  STL [R1+0x994], R208 ;  /* 0x000994d001007387 */ /* 0x0003e80000100800 */
[----:B------:R-:W2:Y:S04]  /*30380*/  LDL.LU R221, [R1+0xb10] ;  /* 0x000b100001dd7983 */ /* 0x000ea80000300800 */
[----:B------:R-:W2:Y:S04]  /*30390*/  LDL.LU R215, [R1+0xb18] ;  /* 0x000b180001d77983 */ /* 0x000ea80000300800 */
[----:B------:R1:W-:Y:S01]  /*303a0*/  LDGSTS.E [R32+0x10780], desc[UR28][R2.64], P0 ;  /* 0x1078000002207fae */ /* 0x0003e200081a101c */
[----:B---3--:R-:W-:-:S04]  /*303b0*/  IADD3 R205, P2, PT, R205, UR14, RZ ;  /* 0x0000000ecdcd7c10 */ /* 0x008fc8000ff5e0ff */
[----:B------:R-:W-:Y:S01]  /*303c0*/  IADD3.X R206, PT, PT, R206, UR8, RZ, P2, !PT ;  /* 0x00000008cece7c10 */ /* 0x000fe200097fe4ff */
[----:B------:R-:W-:Y:S01]  /*303d0*/  STL [R1+0xa10], R205 ;  /* 0x000a10cd01007387 */ /* 0x000fe20000100800 */
[----:B------:R-:W-:-:S03]  /*303e0*/  IADD3 R199, P3, PT, R199, UR14, RZ ;  /* 0x0000000ec7c77c10 */ /* 0x000fc6000ff7e0ff */
[----:B------:R3:W-:Y:S01]  /*303f0*/  STL [R1+0xa0c], R206 ;  /* 0x000a0cce01007387 */ /* 0x0007e20000100800 */
[----:B------:R-:W-:-:S03]  /*30400*/  IADD3.X R204, PT, PT, R204, UR8, RZ, P3, !PT ;  /* 0x00000008cccc7c10 */ /* 0x000fc60009ffe4ff */
[----:B------:R-:W-:Y:S04]  /*30410*/  STL [R1+0xa18], R199 ;  /* 0x000a18c701007387 */ /* 0x000fe80000100800 */
[----:B------:R-:W2:Y:S01]  /*30420*/  LDL.LU R222, [R1+0xb0c] ;  /* 0x000b0c0001de7983 */ /* 0x000ea20000300800 */
[----:B-1----:R-:W-:Y:S01]  /*30430*/  MOV R2, R209 ;  /* 0x000000d100027202 */ /* 0x002fe20000000f00 */
[----:B------:R-:W-:Y:S02]  /*30440*/  IMAD.MOV.U32 R3, RZ, RZ, R210 ;  /* 0x000000ffff037224 */ /* 0x000fe400078e00d2 */
[----:B------:R1:W-:Y:S04]  /*30450*/  STL [R1+0xa14], R204 ;  /* 0x000a14cc01007387 */ /* 0x0003e80000100800 */
[----:B------:R-:W2:Y:S04]  /*30460*/  LDL.LU R220, [R1+0xb14] ;  /* 0x000b140001dc7983 */ /* 0x000ea80000300800 */
[----:B------:R-:W2:Y:S04]  /*30470*/  LDL.LU R214, [R1+0xb8c] ;  /* 0x000b8c0001d67983 */ /* 0x000ea80000300800 */
[----:B------:R-:W2:Y:S04]  /*30480*/  LDL.LU R213, [R1+0xb90] ;  /* 0x000b900001d57983 */ /* 0x000ea80000300800 */
[----:B------:R1:W-:Y:S04]  /*30490*/  LDGSTS.E [R32+0x10f00], desc[UR28][R2.64], P1 ;  /* 0x10f0000002207fae */ /* 0x0003e800089a101c */
[----:B------:R-:W2:Y:S04]  /*304a0*/  LDL.LU R212, [R1+0xb94] ;  /* 0x000b940001d47983 */ /* 0x000ea80000300800 */
[----:B------:R-:W2:Y:S01]  /*304b0*/  LDL.LU R211, [R1+0xb98] ;  /* 0x000b980001d37983 */ /* 0x000ea20000300800 */
[----:B-1----:R-:W-:Y:S01]  /*304c0*/  MOV R2, R207 ;  /* 0x000000cf00027202 */ /* 0x002fe20000000f00 */
[----:B------:R-:W-:-:S02]  /*304d0*/  IMAD.MOV.U32 R3, RZ, RZ, R208 ;  /* 0x000000ffff037224 */ /* 0x000fc400078e00d0 */
[----:B------:R-:W2:Y:S04]  /*304e0*/  LDL.LU R209, [R1+0xc10] ;  /* 0x000c100001d17983 */ /* 0x000ea80000300800 */
[----:B------:R1:W-:Y:S04]  /*304f0*/  LDGSTS.E [R32+0x10f80], desc[UR28][R2.64], P0 ;  /* 0x10f8000002207fae */ /* 0x0003e800081a101c */
[----:B------:R-:W2:Y:S01]  /*30500*/  LDL.LU R207, [R1+0xc18] ;  /* 0x000c180001cf7983 */ /* 0x000ea20000300800 */
[----:B-1----:R-:W-:Y:S01]  /*30510*/  MOV R2, R205 ;  /* 0x000000cd00027202 */ /* 0x002fe20000000f00 */
[----:B------:R-:W-:-:S05]  /*30520*/  IMAD.MOV.U32 R3, RZ, RZ, R206 ;  /* 0x000000ffff037224 */ /* 0x000fca00078e00ce */
[----:B------:R1:W-:Y:S02]  /*30530*/  LDGSTS.E [R32+0x11700], desc[UR28][R2.64], P1 ;  /* 0x1170000002207fae */ /* 0x0003e400089a101c */
[----:B-1----:R-:W-:Y:S01]  /*30540*/  MOV R2, R199 ;  /* 0x000000c700027202 */ /* 0x002fe20000000f00 */
[----:B------:R-:W-:-:S05]  /*30550*/  IMAD.MOV.U32 R3, RZ, RZ, R204 ;  /* 0x000000ffff037224 */ /* 0x000fca00078e00cc */
[----:B------:R1:W-:Y:S01]  /*30560*/  LDGSTS.E [R32+0x11780], desc[UR28][R2.64], P0 ;  /* 0x1178000002207fae */ /* 0x0003e200081a101c */
[----:B------:R-:W-:Y:S02]  /*30570*/  IADD3 R197, P2, PT, R197, UR14, RZ ;  /* 0x0000000ec5c57c10 */ /* 0x000fe4000ff5e0ff */
[----:B----4-:R-:W-:-:S03]  /*30580*/  IADD3 R33, P3, PT, R33, UR14, RZ ;  /* 0x0000000e21217c10 */ /* 0x010fc6000ff7e0ff */
[----:B------:R-:W-:Y:S01]  /*30590*/  STL [R1+0xa90], R197 ;  /* 0x000a90c501007387 */ /* 0x000fe20000100800 */
[----:B--2---:R-:W-:-:S05]  /*305a0*/  IADD3.X R198, PT, PT, R198, UR8, RZ, P2, !PT ;  /* 0x00000008c6c67c10 */ /* 0x004fca00097fe4ff */
[----:B------:R-:W-:Y:S01]  /*305b0*/  STL [R1+0xa8c], R198 ;  /* 0x000a8cc601007387 */ /* 0x000fe20000100800 */
[----:B------:R-:W-:-:S03]  /*305c0*/  IADD3.X R196, PT, PT, R196, UR8, RZ, P3, !PT ;  /* 0x00000008c4c47c10 */ /* 0x000fc60009ffe4ff */
[----:B------:R2:W-:Y:S04]  /*305d0*/  STL [R1+0xa98], R33 ;  /* 0x000a982101007387 */ /* 0x0005e80000100800 */
[----:B------:R-:W4:Y:S01]  /*305e0*/  LDL.LU R210, [R1+0xc0c] ;  /* 0x000c0c0001d27983 */ /* 0x000f220000300800 */
[----:B-1----:R-:W-:Y:S01]  /*305f0*/  MOV R2, R197 ;  /* 0x000000c500027202 */ /* 0x002fe20000000f00 */
[----:B------:R-:W-:Y:S02]  /*30600*/  IMAD.MOV.U32 R3, RZ, RZ, R198 ;  /* 0x000000ffff037224 */ /* 0x000fe400078e00c6 */
[----:B------:R1:W-:Y:S04]  /*30610*/  STL [R1+0xa94], R196 ;  /* 0x000a94c401007387 */ /* 0x0003e80000100800 */
[----:B------:R-:W4:Y:S04]  /*30620*/  LDL.LU R208, [R1+0xc14] ;  /* 0x000c140001d07983 */ /* 0x000f280000300800 */
[----:B---3--:R-:W3:Y:S04]  /*30630*/  LDL.LU R206, [R1+0xc8c] ;  /* 0x000c8c0001ce7983 */ /* 0x008ee80000300800 */
[----:B------:R-:W3:Y:S04]  /*30640*/  LDL.LU R205, [R1+0xc90] ;  /* 0x000c900001cd7983 */ /* 0x000ee80000300800 */
[----:B------:R1:W-:Y:S04]  /*30650*/  LDGSTS.E [R32+0x11f00], desc[UR28][R2.64], P1 ;  /* 0x11f0000002207fae */ /* 0x0003e800089a101c */
[----:B------:R-:W3:Y:S01]  /*30660*/  LDL.LU R204, [R1+0xc94] ;  /* 0x000c940001cc7983 */ /* 0x000ee20000300800 */
[----:B-1----:R-:W-:-:S03]  /*30670*/  MOV R2, R33 ;  /* 0x0000002100027202 */ /* 0x002fc60000000f00 */
[----:B--2---:R-:W2:Y:S01]  /*30680*/  LDL.LU R33, [R1+0xc98] ;  /* 0x000c980001217983 */ /* 0x004ea20000300800 */
[----:B------:R-:W-:-:S03]  /*30690*/  IMAD.MOV.U32 R3, RZ, RZ, R196 ;  /* 0x000000ffff037224 */ /* 0x000fc600078e00c4 */
[----:B------:R-:W2:Y:S04]  /*306a0*/  LDL.LU R196, [R1+0x230] ;  /* 0x0002300001c47983 */ /* 0x000ea80000300800 */
[----:B------:R-:W2:Y:S04]  /*306b0*/  LDL.LU R197, [R1+0x234] ;  /* 0x0002340001c57983 */ /* 0x000ea80000300800 */
[----:B------:R-:W2:Y:S01]  /*306c0*/  LDL.LU R198, [R1+0x238] ;  /* 0x0002380001c67983 */ /* 0x000ea20000300800 */
[----:B------:R-:W-:Y:S02]  /*306d0*/  IADD3 R221, P2, PT, R221, UR14, RZ ;  /* 0x0000000edddd7c10 */ /* 0x000fe4000ff5e0ff */
[----:B------:R-:W-:Y:S01]  /*306e0*/  IADD3 R215, P3, PT, R215, UR14, RZ ;  /* 0x0000000ed7d77c10 */ /* 0x000fe2000ff7e0ff */
[----:B------:R1:W-:Y:S01]  /*306f0*/  LDGSTS.E [R32+0x11f80], desc[UR28][R2.64], P0 ;  /* 0x11f8000002207fae */ /* 0x0003e200081a101c */
[----:B------:R-:W-:-:S02]  /*30700*/  IADD3.X R222, PT, PT, R222, UR8, RZ, P2, !PT ;  /* 0x00000008dede7c10 */ /* 0x000fc400097fe4ff */
[----:B------:R-:W-:Y:S01]  /*30710*/  IADD3.X R220, PT, PT, R220, UR8, RZ, P3, !PT ;  /* 0x00000008dcdc7c10 */ /* 0x000fe20009ffe4ff */
[----:B-1----:R-:W-:Y:S01]  /*30720*/  IMAD.MOV.U32 R2, RZ, RZ, R221 ;  /* 0x000000ffff027224 */ /* 0x002fe200078e00dd */
[----:B------:R-:W-:Y:S02]  /*30730*/  MOV R3, R222 ;  /* 0x000000de00037202 */ /* 0x000fe40000000f00 */
[----:B------:R-:W-:-:S03]  /*30740*/  IADD3 R213, P2, PT, R213, UR14, RZ ;  /* 0x0000000ed5d57c10 */ /* 0x000fc6000ff5e0ff */
[----:B------:R1:W-:Y:S01]  /*30750*/  LDGSTS.E [R32+0x12700], desc[UR28][R2.64], P1 ;  /* 0x1270000002207fae */ /* 0x0003e200089a101c */
[----:B------:R-:W-:Y:S01]  /*30760*/  IADD3.X R214, PT, PT, R214, UR8, RZ, P2, !PT ;  /* 0x00000008d6d67c10 */ /* 0x000fe200097fe4ff */
[----:B-1----:R-:W-:Y:S01]  /*30770*/  IMAD.MOV.U32 R2, RZ, RZ, R215 ;  /* 0x000000ffff027224 */ /* 0x002fe200078e00d7 */
[----:B------:R-:W-:Y:S02]  /*30780*/  MOV R3, R220 ;  /* 0x000000dc00037202 */ /* 0x000fe40000000f00 */
[----:B------:R-:W-:-:S03]  /*30790*/  IADD3 R211, P3, PT, R211, UR14, RZ ;  /* 0x0000000ed3d37c10 */ /* 0x000fc6000ff7e0ff */
[----:B------:R1:W-:Y:S01]  /*307a0*/  LDGSTS.E [R32+0x12780], desc[UR28][R2.64], P0 ;  /* 0x1278000002207fae */ /* 0x0003e200081a101c */
[----:B------:R-:W-:Y:S02]  /*307b0*/  IADD3.X R212, PT, PT, R212, UR8, RZ, P3, !PT ;  /* 0x00000008d4d47c10 */ /* 0x000fe40009ffe4ff */
[----:B------:R-:W-:Y:S01]  /*307c0*/  IADD3 R209, P2, PT, R209, UR14, RZ ;  /* 0x0000000ed1d17c10 */ /* 0x000fe2000ff5e0ff */
[----:B-1----:R-:W-:Y:S01]  /*307d0*/  IMAD.MOV.U32 R2, RZ, RZ, R213 ;  /* 0x000000ffff027224 */ /* 0x002fe200078e00d5 */
[----:B------:R-:W-:-:S05]  /*307e0*/  MOV R3, R214 ;  /* 0x000000d600037202 */ /* 0x000fca0000000f00 */
[----:B------:R1:W-:Y:S01]  /*307f0*/  LDGSTS.E [R32+0x12f00], desc[UR28][R2.64], P1 ;  /* 0x12f0000002207fae */ /* 0x0003e200089a101c */
[----:B------:R-:W-:Y:S01]  /*30800*/  IADD3 R207, P3, PT, R207, UR14, RZ ;  /* 0x0000000ecfcf7c10 */ /* 0x000fe2000ff7e0ff */
[----:B-1----:R-:W-:Y:S01]  /*30810*/  IMAD.MOV.U32 R2, RZ, RZ, R211 ;  /* 0x000000ffff027224 */ /* 0x002fe200078e00d3 */
[----:B------:R-:W-:-:S05]  /*30820*/  MOV R3, R212 ;  /* 0x000000d400037202 */ /* 0x000fca0000000f00 */
[----:B------:R1:W-:Y:S01]  /*30830*/  LDGSTS.E [R32+0x12f80], desc[UR28][R2.64], P0 ;  /* 0x12f8000002207fae */ /* 0x0003e200081a101c */
[----:B------:R-:W-:-:S03]  /*30840*/  MOV R199, R252 ;  /* 0x000000fc00c77202 */ /* 0x000fc60000000f00 */
[----:B------:R-:W5:Y:S01]  /*30850*/  LDL.LU R252, [R1+0xfdc] ;  /* 0x000fdc0001fc7983 */ /* 0x000f620000300800 */
[----:B-1----:R-:W-:-:S03]  /*30860*/  IMAD.MOV.U32 R2, RZ, RZ, R209 ;  /* 0x000000ffff027224 */ /* 0x002fc600078e00d1 */
[----:B------:R1:W-:Y:S04]  /*30870*/  STL [R1+0xb10], R221 ;  /* 0x000b10dd01007387 */ /* 0x0003e80000100800 */
[----:B------:R1:W-:Y:S04]  /*30880*/  STL [R1+0xb0c], R222 ;  /* 0x000b0cde01007387 */ /* 0x0003e80000100800 */
[----:B------:R1:W-:Y:S04]  /*30890*/  STL [R1+0xb18], R215 ;  /* 0x000b18d701007387 */ /* 0x0003e80000100800 */
[----:B------:R1:W-:Y:S04]  /*308a0*/  STL [R1+0xb14], R220 ;  /* 0x000b14dc01007387 */ /* 0x0003e80000100800 */
[----:B------:R1:W-:Y:S04]  /*308b0*/  STL [R1+0xb90], R213 ;  /* 0x000b90d501007387 */ /* 0x0003e80000100800 */
[----:B------:R1:W-:Y:S04]  /*308c0*/  STL [R1+0xb8c], R214 ;  /* 0x000b8cd601007387 */ /* 0x0003e80000100800 */
[----:B------:R1:W-:Y:S04]  /*308d0*/  STL [R1+0xb98], R211 ;  /* 0x000b98d301007387 */ /* 0x0003e80000100800 */
[----:B------:R1:W-:Y:S04]  /*308e0*/  STL [R1+0xb94], R212 ;  /* 0x000b94d401007387 */ /* 0x0003e80000100800 */
[----:B------:R1:W-:Y:S01]  /*308f0*/  STL [R1+0xc10], R209 ;  /* 0x000c10d101007387 */ /* 0x0003e20000100800 */
[----:B------:R-:W-:Y:S01]  /*30900*/  HMMA.1688.F32.TF32 R36, R224, R30, R36 ;  /* 0x0000001ee024723c */ /* 0x000fe20000081024 */
[----:B------:R-:W-:-:S07]  /*30910*/  UIADD3 UR4, UPT, UPT, UR4, 0x1, URZ ;  /* 0x0000000104047890 */ /* 0x000fce000fffe0ff */
[-C--:B------:R-:W-:Y:S08]  /*30920*/  HMMA.1688.F32.TF32 R176, R180, R30.reuse, R240 ;  /* 0x0000001eb4b0723c */ /* 0x080ff000000810f0 */
[----:B------:R-:W-:Y:S01]  /*30930*/  HMMA.1688.F32.TF32 R28, R200, R30, R244 ;  /* 0x0000001ec81c723c */ /* 0x000fe200000810f4 */
[----:B------:R-:W-:-:S07]  /*30940*/  UISETP.NE.U32.AND UP0, UPT, UR4, UR9, UPT ;  /* 0x000000090400728c */ /* 0x000fce000bf05070 */
[-C--:B------:R-:W-:Y:S08]  /*30950*/  HMMA.1688.F32.TF32 R40, R224, R34.reuse, R40 ;  /* 0x00000022e028723c */ /* 0x080ff00000081028 */
[----:B------:R-:W-:Y:S01]  /*30960*/  HMMA.1688.F32.TF32 R180, R180, R34, R232 ;  /* 0x00000022b4b4723c */ /* 0x000fe200000810e8 */
[----:B----4-:R-:W-:-:S04]  /*30970*/  IADD3.X R210, PT, PT, R210, UR8, RZ, P2, !PT ;  /* 0x00000008d2d27c10 */ /* 0x010fc800097fe4ff */
[----:B------:R-:W-:Y:S02]  /*30980*/  MOV R3, R210 ;  /* 0x000000d200037202 */ /* 0x000fe40000000f00 */
[----:B------:R-:W-:-:S03]  /*30990*/  IADD3.X R208, PT, PT, R208, UR8, RZ, P3, !PT ;  /* 0x00000008d0d07c10 */ /* 0x000fc60009ffe4ff */
[----:B------:R4:W-:Y:S01]  /*309a0*/  LDGSTS.E [R32+0x13700], desc[UR28][R2.64], P1 ;  /* 0x1370000002207fae */ /* 0x0009e200089a101c */
[----:B---3--:R-:W-:Y:S01]  /*309b0*/  IADD3 R205, P2, PT, R205, UR14, RZ ;  /* 0x0000000ecdcd7c10 */ /* 0x008fe2000ff5e0ff */
[----:B----4-:R-:W-:Y:S01]  /*309c0*/  IMAD.MOV.U32 R2, RZ, RZ, R207 ;  /* 0x000000ffff027224 */ /* 0x010fe200078e00cf */
[----:B------:R-:W-:Y:S02]  /*309d0*/  MOV R3, R208 ;  /* 0x000000d000037202 */ /* 0x000fe40000000f00 */
[----:B------:R-:W-:-:S03]  /*309e0*/  IADD3.X R206, PT, PT, R206, UR8, RZ, P2, !PT ;  /* 0x00000008cece7c10 */ /* 0x000fc600097fe4ff */
[----:B------:R3:W-:Y:S01]  /*309f0*/  LDGSTS.E [R32+0x13780], desc[UR28][R2.64], P0 ;  /* 0x1378000002207fae */ /* 0x0007e200081a101c */
[----:B--2---:R-:W-:Y:S01]  /*30a00*/  IADD3 R33, P3, PT, R33, UR14, RZ ;  /* 0x0000000e21217c10 */ /* 0x004fe2000ff7e0ff */
[----:B---3--:R-:W-:Y:S01]  /*30a10*/  IMAD.MOV.U32 R2, RZ, RZ, R205 ;  /* 0x000000ffff027224 */ /* 0x008fe200078e00cd */
[----:B------:R-:W-:Y:S02]  /*30a20*/  MOV R3, R206 ;  /* 0x000000ce00037202 */ /* 0x000fe40000000f00 */
[----:B------:R-:W-:Y:S01]  /*30a30*/  IADD3.X R204, PT, PT, R204, UR8, RZ, P3, !PT ;  /* 0x00000008cccc7c10 */ /* 0x000fe20009ffe4ff */
[----:B------:R1:W-:Y:S04]  /*30a40*/  STL [R1+0xc0c], R210 ;  /* 0x000c0cd201007387 */ /* 0x0003e80000100800 */
[----:B------:R2:W-:Y:S04]  /*30a50*/  LDGSTS.E [R32+0x13f00], desc[UR28][R2.64], P1 ;  /* 0x13f0000002207fae */ /* 0x0005e800089a101c */
[----:B------:R1:W-:Y:S04]  /*30a60*/  STL [R1+0xc18], R207 ;  /* 0x000c18cf01007387 */ /* 0x0003e80000100800 */
[----:B------:R1:W-:Y:S01]  /*30a70*/  STL [R1+0xc14], R208 ;  /* 0x000c14d001007387 */ /* 0x0003e20000100800 */
[----:B--2---:R-:W-:Y:S01]  /*30a80*/  IMAD.MOV.U32 R2, RZ, RZ, R33 ;  /* 0x000000ffff027224 */ /* 0x004fe200078e0021 */
[----:B------:R-:W-:-:S02]  /*30a90*/  MOV R3, R204 ;  /* 0x000000cc00037202 */ /* 0x000fc40000000f00 */
[----:B------:R1:W-:Y:S04]  /*30aa0*/  STL [R1+0xc90], R205 ;  /* 0x000c90cd01007387 */ /* 0x0003e80000100800 */
[----:B------:R1:W-:Y:S01]  /*30ab0*/  STL [R1+0xc8c], R206 ;  /* 0x000c8cce01007387 */ /* 0x0003e20000100800 */
[----:B------:R-:W-:Y:S03]  /*30ac0*/  HMMA.1688.F32.TF32 R200, R200, R34, R196 ;  /* 0x00000022c8c8723c */ /* 0x000fe600000810c4 */
[----:B------:R1:W-:Y:S04]  /*30ad0*/  STL [R1+0xc98], R33 ;  /* 0x000c982101007387 */ /* 0x0003e80000100800 */
[----:B------:R1:W-:Y:S04]  /*30ae0*/  LDGSTS.E [R32+0x13f80], desc[UR28][R2.64], P0 ;  /* 0x13f8000002207fae */ /* 0x0003e800081a101c */
[----:B------:R1:W-:Y:S04]  /*30af0*/  STL [R1+0xc94], R204 ;  /* 0x000c94cc01007387 */ /* 0x0003e80000100800 */
[----:B------:R-:W0:Y:S01]  /*30b00*/  LDGDEPBAR ;  /* 0x00000000000079af */ /* 0x000e220000000000 */
[----:B------:R-:W-:Y:S05]  /*30b10*/  BRA.U UP0, `(.L_x_1) ;  /* 0xfffffe7500a07547 */ /* 0x000fea000b83ffff */
.L_x_0:
[----:B-1----:R-:W2:Y:S01]  /*30b20*/  LDL R32, [R1+0x280] ;  /* 0x0002800001207983 */ /* 0x002ea20000100800 */
[----:B------:R-:W-:-:S04]  /*30b30*/  DEPBAR.LE SB0, 0x0 ;  /* 0x000080000000791a */ /* 0x000fc80000000000 */
[----:B------:R-:W1:Y:S01]  /*30b40*/  S2R R2, SR_TID.X ;  /* 0x0000000000027919 */ /* 0x000e620000002100 */
[----:B------:R-:W-:Y:S01]  /*30b50*/  IMAD.MOV.U32 R206, RZ, RZ, R248 ;  /* 0x000000ffffce7224 */ /* 0x000fe200078e00f8 */
[----:B------:R-:W-:Y:S01]  /*30b60*/  MOV R207, R250 ;  /* 0x000000fa00cf7202 */ /* 0x000fe20000000f00 */
        /* <DEDUP_REMOVED lines=18> */
[----:B------:R-:W3:Y:S01]  /*30c90*/  LDCU.64 UR42, c[0x0][0x398] ;  /* 0x00007300ff2a77ac */ /* 0x000ee20008000a00 */
[----:B------:R-:W4:Y:S01]  /*30ca0*/  LDCU.64 UR30, c[0x0][0x398] ;  /* 0x00007300ff1e77ac */ /* 0x000f220008000a00 */
[----:B------:R-:W2:Y:S01]  /*30cb0*/  LDCU.64 UR44, c[0x0][0x390] ;  /* 0x00007200ff2c77ac */ /* 0x000ea20008000a00 */
[----:B-1----:R-:W-:Y:S01]  /*30cc0*/  LOP3.LUT R3, R2, 0x1f, RZ, 0xc0, !PT ;  /* 0x0000001f02037812 */ /* 0x002fe200078ec0ff */
[----:B------:R-:W1:Y:S01]  /*30cd0*/  LDCU.64 UR40, c[0x0][0x398] ;  /* 0x00007300ff2877ac */ /* 0x000e620008000a00 */
[----:B------:R-:W1:Y:S01]  /*30ce0*/  LDCU.64 UR32, c[0x0][0x398] ;  /* 0x00007300ff2077ac */ /* 0x000e620008000a00 */
[----:B------:R-:W1:Y:S01]  /*30cf0*/  LDCU.64 UR34, c[0x0][0x398] ;  /* 0x00007300ff2277ac */ /* 0x000e620008000a00 */
[----:B------:R-:W1:Y:S01]  /*30d00*/  LDCU UR63, c[0x0][0x3b8] ;  /* 0x00007700ff3f77ac */ /* 0x000e620008000800 */
[----:B------:R-:W1:Y:S01]  /*30d10*/  LDCU.64 UR36, c[0x0][0x398] ;  /* 0x00007300ff2477ac */ /* 0x000e620008000a00 */
[----:B------:R-:W1:Y:S01]  /*30d20*/  LDCU.64 UR38, c[0x0][0x398] ;  /* 0x00007300ff2677ac */ /* 0x000e620008000a00 */
[----:B------:R-:W1:Y:S01]  /*30d30*/  LDCU.64 UR46, c[0x0][0x398] ;  /* 0x00007300ff2e77ac */ /* 0x000e620008000a00 */
[----:B------:R-:W1:Y:S01]  /*30d40*/  LDCU.64 UR48, c[0x0][0x398] ;  /* 0x00007300ff3077ac */ /* 0x000e620008000a00 */
[----:B------:R-:W1:Y:S01]  /*30d50*/  LDCU.64 UR50, c[0x0][0x398] ;  /* 0x00007300ff3277ac */ /* 0x000e620008000a00 */
[----:B------:R-:W1:Y:S01]  /*30d60*/  LDCU.64 UR52, c[0x0][0x398] ;  /* 0x00007300ff3477ac */ /* 0x000e620008000a00 */
[----:B------:R-:W1:Y:S01]  /*30d70*/  LDCU UR59, c[0x0][0x398] ;  /* 0x00007300ff3b77ac */ /* 0x000e620008000800 */
        /* <DEDUP_REMOVED lines=45> */
[C---:B--2---:R-:W-:Y:S01]  /*31050*/  VIADD R2, R32.reuse, 0x3f ;  /* 0x0000003f20027836 */ /* 0x044fe20000000000 */
[----:B------:R-:W-:-:S02]  /*31060*/  IADD3 R0, PT, PT, R32, 0x1, RZ ;  /* 0x0000000120007810 */ /* 0x000fc40007ffe0ff */
[----:B------:R-:W2:Y:S04]  /*31070*/  LDL.LU R32, [R1+0x150] ;  /* 0x0001500001207983 */ /* 0x000ea80000300800 */
[----:B------:R-:W2:Y:S04]  /*31080*/  LDL.LU R33, [R1+0x158] ;  /* 0x0001580001217983 */ /* 0x000ea80000300800 */
[----:B------:R-:W2:Y:S04]  /*31090*/  LDL.LU R34, [R1+0x10] ;  /* 0x0000100001227983 */ /* 0x000ea80000300800 */
[----:B------:R-:W2:Y:S01]  /*310a0*/  LDL.LU R35, [R1+0x18] ;  /* 0x0000180001237983 */ /* 0x000ea20000300800 */
[----:B-----5:R-:W-:Y:S01]  /*310b0*/  LEA R252, R3, UR5, 0x4 ;  /* 0x0000000503fc7c11 */ /* 0x020fe2000f8e20ff */
[----:B------:R-:W-:Y:S01]  /*310c0*/  BAR.SYNC.DEFER_BLOCKING 0x0 ;  /* 0x0000000000007b1d */ /* 0x000fe20000010000 */
[----:B------:R-:W-:Y:S01]  /*310d0*/  IMAD.MOV.U32 R162, RZ, RZ, R13 ;  /* 0x000000ffffa27224 */ /* 0x000fe200078e000d */
[----:B------:R-:W-:Y:S01]  /*310e0*/  MOV R161, R191 ;  /* 0x000000bf00a17202 */ /* 0x000fe20000000f00 */
[----:B------:R-:W-:Y:S01]  /*310f0*/  IMAD.MOV.U32 R160, RZ, RZ, R189 ;  /* 0x000000ffffa07224 */ /* 0x000fe200078e00bd */
[----:B------:R-:W-:Y:S01]  /*31100*/  MOV R163, R15 ;  /* 0x0000000f00a37202 */ /* 0x000fe20000000f00 */
[----:B------:R-:W-:-:S02]  /*31110*/  IMAD.MOV.U32 R20, RZ, RZ, R64 ;  /* 0x000000ffff147224 */ /* 0x000fc400078e0040 */
[----:B------:R-:W-:Y:S02]  /*31120*/  IMAD.MOV.U32 R22, RZ, RZ, R96 ;  /* 0x000000ffff167224 */ /* 0x000fe400078e0060 */
[----:B------:R-:W-:Y:S02]  /*31130*/  IMAD.MOV.U32 R24, RZ, RZ, R68 ;  /* 0x000000ffff187224 */ /* 0x000fe400078e0044 */
[----:B------:R-:W-:Y:S01]  /*31140*/  IMAD.MOV.U32 R26, RZ, RZ, R100 ;  /* 0x000000ffff1a7224 */ /* 0x000fe200078e0064 */
[----:B---3--:R-:W-:Y:S01]  /*31150*/  ISETP.GE.AND P1, PT, R0, UR43, PT ;  /* 0x0000002b00007c0c */ /* 0x008fe2000bf26270 */
[----:B------:R-:W3:Y:S01]  /*31160*/  LDCU UR5, c[0x0][0x398] ;  /* 0x00007300ff0577ac */ /* 0x000ee20008000800 */
[----:B--2---:R2:W-:Y:S01]  /*31170*/  STSM.16.M88.4 [R252], R32 ;  /* 0x00000020fc007844 */ /* 0x0045e20000000200 */
[----:B------:R-:W-:-:S03]  /*31180*/  NOP ;  /* 0x0000000000007918 */ /* 0x000fc60000000000 */
[----:B------:R-:W1:Y:S04]  /*31190*/  LDS.128 R196, [R252] ;  /* 0x00000000fcc47984 */ /* 0x000e680000000c00 */
[----:B--2---:R-:W2:Y:S04]  /*311a0*/  LDL.LU R34, [R1+0x220] ;  /* 0x0002200001227983 */ /* 0x004ea80000300800 */
[----:B------:R-:W2:Y:S01]  /*311b0*/  LDL.LU R35, [R1+0x228] ;  /* 0x0002280001237983 */ /* 0x000ea20000300800 */
[----:B------:R-:W-:Y:S01]  /*311c0*/  IMAD.MOV.U32 R32, RZ, RZ, R44 ;  /* 0x000000ffff207224 */ /* 0x000fe200078e002c */
[----:B------:R-:W-:Y:S01]  /*311d0*/  MOV R33, R46 ;  /* 0x0000002e00217202 */ /* 0x000fe20000000f00 */
[----:B------:R-:W-:Y:S01]  /*311e0*/  NOP ;  /* 0x0000000000007918 */ /* 0x000fe20000000000 */
[----:B-1----:R1:W-:Y:S04]  /*311f0*/  STL.64 [R1+0x70], R196 ;  /* 0x000070c401007387 */ /* 0x0023e80000100a00 */
[----:B------:R3:W-:Y:S01]  /*31200*/  STL.64 [R1+0x78], R198 ;  /* 0x000078c601007387 */ /* 0x0007e20000100a00 */
[----:B-1----:R-:W-:Y:S01]  /*31210*/  IMAD.MOV.U32 R196, RZ, RZ, R108 ;  /* 0x000000ffffc47224 */ /* 0x002fe200078e006c */
[----:B------:R-:W-:Y:S01]  /*31220*/  MOV R197, R110 ;  /* 0x0000006e00c57202 */ /* 0x000fe20000000f00 */
[----:B---3--:R-:W-:Y:S01]  /*31230*/  IMAD.MOV.U32 R198, RZ, RZ, R152 ;  /* 0x000000ffffc67224 */ /* 0x008fe200078e0098 */
[----:B------:R-:W-:Y:S01]  /*31240*/  MOV R199, R154 ;  /* 0x0000009a00c77202 */ /* 0x000fe20000000f00 */
[----:B------:R-:W-:Y:S01]  /*31250*/  IMAD.MOV.U32 R44, RZ, RZ, R45 ;  /* 0x000000ffff2c7224 */ /* 0x000fe200078e002d */
[----:B------:R-:W-:Y:S01]  /*31260*/  MOV R45, R47 ;  /* 0x0000002f002d7202 */ /* 0x000fe20000000f00 */
[----:B--2---:R-:W-:Y:S01]  /*31270*/  STSM.16.M88.4 [R252], R32 ;  /* 0x00000020fc007844 */ /* 0x004fe20000000200 */
[----:B------:R-:W-:-:S03]  /*31280*/  NOP ;  /* 0x0000000000007918 */ /* 0x000fc60000000000 */
[----:B------:R-:W1:Y:S01]  /*31290*/  LDS.128 R32, [R252] ;  /* 0x00000000fc207984 */ /* 0x000e620000000c00 */
[----:B------:R-:W-:-:S03]  /*312a0*/  NOP ;  /* 0x0000000000007918 */ /* 0x000fc60000000000 */
[----:B------:R-:W-:Y:S01]  /*312b0*/  STSM.16.M88.4 [R252], R196 ;  /* 0x000000c4fc007844 */ /* 0x000fe20000000200 */
[----:B------:R-:W-:-:S03]  /*312c0*/  NOP ;  /* 0x0000000000007918 */ /* 0x000fc60000000000 */
[----:B------:R-:W2:Y:S04]  /*312d0*/  LDS.128 R196, [R252] ;  /* 0x00000000fcc47984 */ /* 0x000ea80000000c00 */
[----:B-1----:R1:W-:Y:S04]  /*312e0*/  STL.64 [R1+0x60], R32 ;  /* 0x0000602001007387 */ /* 0x0023e80000100a00 */
[----:B------:R3:W-:Y:S01]  /*312f0*/  STL.64 [R1+0x68], R34 ;  /* 0x0000682201007387 */ /* 0x0007e20000100a00 */
[----:B-1----:R-:W-:Y:S01]  /*31300*/  IMAD.MOV.U32 R32, RZ, RZ, R184 ;  /* 0x000000ffff207224 */ /* 0x002fe200078e00b8 */
[----:B------:R-:W-:Y:S01]  /*31310*/  MOV R33, R186 ;  /* 0x000000ba00217202 */ /* 0x000fe20000000f00 */
[----:B---3--:R-:W-:Y:S01]  /*31320*/  IMAD.MOV.U32 R34, RZ, RZ, R4 ;  /* 0x000000ffff227224 */ /* 0x008fe200078e0004 */
[----:B------:R-:W-:Y:S01]  /*31330*/  MOV R35, R6 ;  /* 0x0000000600237202 */ /* 0x000fe20000000f00 */
[----:B------:R-:W-:Y:S01]  /*31340*/  NOP ;  /* 0x0000000000007918 */ /* 0x000fe20000000000 */
[----:B--2---:R-:W-:Y:S04]  /*31350*/  STL.64 [R1+0x50], R196 ;  /* 0x000050c401007387 */ /* 0x004fe80000100a00 */
[----:B------:R1:W-:Y:S04]  /*31360*/  STSM.16.M88.4 [R252], R32 ;  /* 0x00000020fc007844 */ /* 0x0003e80000000200 */
[----:B------:R-:W-:Y:S01]  /*31370*/  STL.64 [R1+0x58], R198 ;  /* 0x000058c601007387 */ /* 0x000fe20000100a00 */
[----:B------:R-:W-:-:S03]  /*31380*/  NOP ;  /* 0x0000000000007918 */ /* 0x000fc60000000000 */
[----:B------:R-:W2:Y:S04]  /*31390*/  LDS.128 R196, [R252] ;  /* 0x00000000fcc47984 */ /* 0x000ea80000000c00 */
[----:B-1----:R-:W3:Y:S04]  /*313a0*/  LDL.LU R32, [R1+0x154] ;  /* 0x0001540001207983 */ /* 0x002ee80000300800 */
[----:B------:R-:W3:Y:S04]  /*313b0*/  LDL.LU R33, [R1+0x15c] ;  /* 0x00015c0001217983 */ /* 0x000ee80000300800 */
[----:B------:R-:W3:Y:S04]  /*313c0*/  LDL.LU R34, [R1+0x14] ;  /* 0x0000140001227983 */ /* 0x000ee80000300800 */
[----:B------:R-:W3:Y:S01]  /*313d0*/  LDL.LU R35, [R1+0x1c] ;  /* 0x00001c0001237983 */ /* 0x000ee20000300800 */
[----:B------:R-:W-:-:S03]  /*313e0*/  NOP ;  /* 0x0000000000007918 */ /* 0x000fc60000000000 */
[----:B--2---:R-:W-:Y:S04]  /*313f0*/  STL.64 [R1+0x40], R196 ;  /* 0x000040c401007387 */ /* 0x004fe80000100a00 */
[----:B------:R-:W-:Y:S04]  /*31400*/  STL.64 [R1+0x48], R198 ;  /* 0x000048c601007387 */ /* 0x000fe80000100a00 */
[----:B------:R-:W2:Y:S04]  /*31410*/  LDL.LU R46, [R1+0x224] ;  /* 0x00022400012e7983 */ /* 0x000ea80000300800 */
[----:B------:R-:W2:Y:S04]  /*31420*/  LDL.LU R47, [R1+0x22c] ;  /* 0x00022c00012f7983 */ /* 0x000ea80000300800 */
[----:B---3--:R-:W-:Y:S01]  /*31430*/  STSM.16.M88.4 [R252], R32 ;  /* 0x00000020fc007844 */ /* 0x008fe20000000200 */
[----:B------:R-:W-:-:S03]  /*31440*/  NOP ;  /* 0x0000000000007918 */ /* 0x000fc60000000000 */
[----:B------:R-:W1:Y:S01]  /*31450*/  LDS.128 R32, [R252] ;  /* 0x00000000fc207984 */ /* 0x000e620000000c00 */
[----:B------:R-:W-:-:S03]  /*31460*/  NOP ;  /* 0x0000000000007918 */ /* 0x000fc60000000000 */
[----:B--2---:R-:W-:Y:S01]  /*31470*/  STSM.16.M88.4 [R252], R44 ;  /* 0x0000002cfc007844 */ /* 0x004fe20000000200 */
[----:B------:R-:W-:-:S03]  /*31480*/  NOP ;  /* 0x0000000000007918 */ /* 0x000fc60000000000 */
[----:B------:R-:W2:Y:S04]  /*31490*/  LDS.128 R44, [R252] ;  /* 0x00000000fc2c7984 */ /* 0x000ea80000000c00 */
[----:B-1----:R1:W-:Y:S04]  /*314a0*/  STL.64 [R1+0x30], R32 ;  /* 0x0000302001007387 */ /* 0x0023e80000100a00 */
[----:B------:R3:W-:Y:S01]  /*314b0*/  STL.64 [R1+0x38], R34 ;  /* 0x0000382201007387 */ /* 0x0007e20000100a00 */
[----:B-1----:R-:W-:Y:S01]  /*314c0*/  IMAD.MOV.U32 R32, RZ, RZ, R109 ;  /* 0x000000ffff207224 */ /* 0x002fe200078e006d */
[----:B------:R-:W-:Y:S01]  /*314d0*/  MOV R33, R111 ;  /* 0x0000006f00217202 */ /* 0x000fe20000000f00 */
[----:B------:R-:W-:Y:S01]  /*314e0*/  NOP ;  /* 0x0000000000007918 */ /* 0x000fe20000000000 */
[----:B---3--:R-:W-:Y:S01]  /*314f0*/  IMAD.MOV.U32 R34, RZ, RZ, R153 ;  /* 0x000000ffff227224 */ /* 0x008fe200078e0099 */
[----:B------:R-:W-:-:S05]  /*31500*/  MOV R35, R155 ;  /* 0x0000009b00237202 */ /* 0x000fca0000000f00 */
[----:B------:R1:W-:Y:S01]  /*31510*/  STSM.16.M88.4 [R252], R32 ;  /* 0x00000020fc007844 */ /* 0x0003e20000000200 */
[----:B------:R-:W-:-:S03]  /*31520*/  NOP ;  /* 0x0000000000007918 */ /* 0x000fc60000000000 */
[----:B------:R-:W3:Y:S04]  /*31530*/  LDS.128 R244, [R252] ;  /* 0x00000000fcf47984 */ /* 0x000ee80000000c00 */
[----:B--2---:R-:W-:Y:S04]  /*31540*/  STL.64 [R1+0x10], R44 ;  /* 0x0000102c01007387 */ /* 0x004fe80000100a00 */
[----:B------:R-:W-:Y:S01]  /*31550*/  STL.64 [R1+0x18], R46 ;  /* 0x0000182e01007387 */ /* 0x000fe20000100a00 */
[----:B-1----:R-:W-:Y:S01]  /*31560*/  IMAD.MOV.U32 R34, RZ, RZ, R5 ;  /* 0x000000ffff227224 */ /* 0x002fe200078e0005 */
[----:B------:R-:W-:Y:S01]  /*31570*/  MOV R35, R7 ;  /* 0x0000000700237202 */ /* 0x000fe20000000f00 */
[----:B------:R-:W-:Y:S01]  /*31580*/  IMAD.MOV.U32 R32, RZ, RZ, R185 ;  /* 0x000000ffff207224 */ /* 0x000fe200078e00b9 */
[----:B------:R-:W-:Y:S01]  /*31590*/  MOV R33, R187 ;  /* 0x000000bb00217202 */ /* 0x000fe20000000f00 */
[----:B------:R-:W-:Y:S01]  /*315a0*/  NOP ;  /* 0x0000000000007918 */ /* 0x000fe20000000000 */
[----:B---3--:R-:W-:Y:S04]  /*315b0*/  STL [R1+0xfdc], R247 ;  /* 0x000fdcf701007387 */ /* 0x008fe80000100800 */
[----:B------:R-:W2:Y:S04]  /*315c0*/  LDL.LU R4, [R1+0x140] ;  /* 0x0001400001047983 */ /* 0x000ea80000300800 */
[----:B------:R-:W2:Y:S04]  /*315d0*/  LDL.LU R5, [R1+0x148] ;  /* 0x0001480001057983 */ /* 0x000ea80000300800 */
[----:B------:R-:W2:Y:S04]  /*315e0*/  LDL.LU R6, [R1] ;  /* 0x0000000001067983 */ /* 0x000ea80000300800 */
[----:B------:R-:W2:Y:S04]  /*315f0*/  LDL.LU R7, [R1+0x8] ;  /* 0x0000080001077983 */ /* 0x000ea80000300800 */
[----:B------:R-:W-:Y:S01]  /*31600*/  STSM.16.M88.4 [R252], R32 ;  /* 0x00000020fc007844 */ /* 0x000fe20000000200 */
[----:B------:R-:W-:-:S03]  /*31610*/  NOP ;  /* 0x0000000000007918 */ /* 0x000fc60000000000 */
[----:B------:R-:W1:Y:S01]  /*31620*/  LDS.128 R108, [R252] ;  /* 0x00000000fc6c7984 */ /* 0x000e620000000c00 */
[----:B------:R-:W-:-:S03]  /*31630*/  NOP ;  /* 0x0000000000007918 */ /* 0x000fc60000000000 */
[----:B--2---:R2:W-:Y:S01]  /*31640*/  STSM.16.M88.4 [R252], R4 ;  /* 0x00000004fc007844 */ /* 0x0045e20000000200 */
[----:B------:R-:W-:-:S03]  /*31650*/  NOP ;  /* 0x0000000000007918 */ /* 0x000fc60000000000 */
[----:B------:R-:W3:Y:S04]  /*31660*/  LDS.128 R44, [R252] ;  /* 0x00000000fc2c7984 */ /* 0x000ee80000000c00 */
[----:B--2---:R-:W2:Y:S04]  /*31670*/  LDL.LU R6, [R1+0x210] ;  /* 0x0002100001067983 */ /* 0x004ea80000300800 */
[----:B------:R-:W2:Y:S01]  /*31680*/  LDL.LU R7, [R1+0x218] ;  /* 0x0002180001077983 */ /* 0x000ea20000300800 */
[----:B------:R-:W-:Y:S01]  /*31690*/  IMAD.MOV.U32 R4, RZ, RZ, R48 ;  /* 0x000000ffff047224 */ /* 0x000fe200078e0030 */
[----:B------:R-:W-:Y:S01]  /*316a0*/  MOV R5, R50 ;  /* 0x0000003200057202 */ /* 0x000fe20000000f00 */
[----:B------:R-:W-:Y:S01]  /*316b0*/  NOP ;  /* 0x0000000000007918 */ /* 0x000fe20000000000 */
        /* <DEDUP_REMOVED lines=8> */
[----:B--2---:R-:W-:Y:S01]  /*31740*/  STSM.16.M88.4 [R252], R4 ;  /* 0x00000004fc007844 */ /* 0x004fe20000000200 */
[----:B------:R-:W-:-:S03]  /*31750*/  NOP ;  /* 0x0000000000007918 */ /* 0x000fc60000000000 */
[----:B------:R-:W2:Y:S01]  /*31760*/  LDS.128 R32, [R252] ;  /* 0x00000000fc207984 */ /* 0x000ea20000000c00 */
[----:B------:R-:W-:-:S03]  /*31770*/  NOP ;  /* 0x0000000000007918 */ /* 0x000fc60000000000 */
[----:B------:R-:W-:Y:S01]  /*31780*/  STSM.16.M88.4 [R252], R184 ;  /* 0x000000b8fc007844 */ /* 0x000fe20000000200 */
[----:B------:R-:W-:-:S03]  /*31790*/  NOP ;  /* 0x0000000000007918 */ /* 0x000fc60000000000 */
[----:B------:R-:W1:Y:S01]  /*317a0*/  LDS.128 R4, [R252] ;  /* 0x00000000fc047984 */ /* 0x000e620000000c00 */
[----:B------:R-:W-:-:S03]  /*317b0*/  NOP ;  /* 0x0000000000007918 */ /* 0x000fc60000000000 */
[----:B------:R3:W-:Y:S01]  /*317c0*/  STSM.16.M88.4 [R252], R152 ;  /* 0x00000098fc007844 */ /* 0x0007e20000000200 */
[----:B------:R-:W-:-:S03]  /*317d0*/  NOP ;  /* 0x0000000000007918 */ /* 0x000fc60000000000 */
[----:B------:R-:W1:Y:S04]  /*317e0*/  LDS.128 R184, [R252] ;  /* 0x00000000fcb87984 */ /* 0x000e680000000c00 */
[----:B---3--:R-:W3:Y:S04]  /*317f0*/  LDL.LU R152, [R1+0x144] ;  /* 0x0001440001987983 */ /* 0x008ee80000300800 */
[----:B------:R-:W3:Y:S04]  /*31800*/  LDL.LU R153, [R1+0x14c] ;  /* 0x00014c0001997983 */ /* 0x000ee80000300800 */
[----:B------:R-:W3:Y:S04]  /*31810*/  LDL.LU R154, [R1+0x4] ;  /* 0x00000400019a7983 */ /* 0x000ee80000300800 */
[----:B------:R-:W3:Y:S01]  /*31820*/  LDL.LU R155, [R1+0xc] ;  /* 0x00000c00019b7983 */ /* 0x000ee20000300800 */
[----:B------:R-:W-:-:S03]  /*31830*/  NOP ;  /* 0x0000000000007918 */ /* 0x000fc60000000000 */
[----:B------:R-:W2:Y:S04]  /*31840*/  LDL.LU R198, [R1+0x214] ;  /* 0x0002140001c67983 */ /* 0x000ea80000300800 */
[----:B------:R-:W2:Y:S01]  /*31850*/  LDL.LU R199, [R1+0x21c] ;  /* 0x00021c0001c77983 */ /* 0x000ea20000300800 */
[----:B------:R-:W-:Y:S01]  /*31860*/  IMAD.MOV.U32 R196, RZ, RZ, R49 ;  /* 0x000000ffffc47224 */ /* 0x000fe200078e0031 */
[----:B------:R-:W-:Y:S01]  /*31870*/  MOV R197, R51 ;  /* 0x0000003300c57202 */ /* 0x000fe20000000f00 */
[----:B------:R-:W-:Y:S01]  /*31880*/  IMAD.MOV.U32 R112, RZ, RZ, R113 ;  /* 0x000000ffff707224 */ /* 0x000fe200078e0071 */
[----:B------:R-:W-:Y:S01]  /*31890*/  MOV R113, R115 ;  /* 0x0000007300717202 */ /* 0x000fe20000000f00 */
[----:B------:R-:W-:Y:S01]  /*318a0*/  IMAD.MOV.U32 R114, RZ, RZ, R77 ;  /* 0x000000ffff727224 */ /* 0x000fe200078e004d */
[----:B------:R-:W-:Y:S01]  /*318b0*/  MOV R115, R79 ;  /* 0x0000004f00737202 */ /* 0x000fe20000000f00 */
[----:B------:R-:W4:Y:S04]  /*318c0*/  LDL.LU R204, [R1+0x130] ;  /* 0x0001300001cc7983 */ /* 0x000f280000300800 */
[----:B------:R-:W4:Y:S04]  /*318d0*/  LDL.LU R205, [R1+0x138] ;  /* 0x0001380001cd7983 */ /* 0x000f280000300800 */
[----:B---3--:R-:W-:Y:S01]  /*318e0*/  STSM.16.M88.4 [R252], R152 ;  /* 0x00000098fc007844 */ /* 0x008fe20000000200 */
[----:B------:R-:W-:-:S03]  /*318f0*/  NOP ;  /* 0x0000000000007918 */ /* 0x000fc60000000000 */
[----:B------:R-:W3:Y:S01]  /*31900*/  LDS.128 R48, [R252] ;  /* 0x00000000fc307984 */ /* 0x000ee20000000c00 */
[----:B------:R-:W-:-:S03]  /*31910*/  NOP ;  /* 0x0000000000007918 */ /* 0x000fc60000000000 */
[----:B--2---:R-:W-:Y:S01]  /*31920*/  STSM.16.M88.4 [R252], R196 ;  /* 0x000000c4fc007844 */ /* 0x004fe20000000200 */
[----:B------:R-:W-:-:S03]  /*31930*/  NOP ;  /* 0x0000000000007918 */ /* 0x000fc60000000000 */
[----:B------:R-:W2:Y:S01]  /*31940*/  LDS.128 R76, [R252] ;  /* 0x00000000fc4c7984 */ /* 0x000ea20000000c00 */
[----:B------:R-:W-:-:S03]  /*31950*/  NOP ;  /* 0x0000000000007918 */ /* 0x000fc60000000000 */
[----:B------:R1:W-:Y:S04]  /*31960*/  STSM.16.M88.4 [R252], R112 ;  /* 0x00000070fc007844 */ /* 0x0003e80000000200 */
[----:B-1----:R-:W2:Y:S04]  /*31970*/  LDL.LU R114, [R1+0x200] ;  /* 0x0002000001727983 */ /* 0x002ea80000300800 */
[----:B------:R-:W2:Y:S01]  /*31980*/  LDL.LU R115, [R1+0x208] ;  /* 0x0002080001737983 */ /* 0x000ea20000300800 */
[----:B------:R-:W-:Y:S01]  /*31990*/  IMAD.MOV.U32 R152, RZ, RZ, R157 ;  /* 0x000000ffff987224 */ /* 0x000fe200078e009d */
[----:B------:R-:W-:Y:S01]  /*319a0*/  MOV R153, R159 ;  /* 0x0000009f00997202 */ /* 0x000fe20000000f00 */
[----:B------:R-:W-:Y:S01]  /*319b0*/  IMAD.MOV.U32 R154, RZ, RZ, R9 ;  /* 0x000000ffff9a7224 */ /* 0x000fe200078e0009 */
[----:B------:R-:W-:Y:S01]  /*319c0*/  MOV R155, R11 ;  /* 0x0000000b009b7202 */ /* 0x000fe20000000f00 */
[----:B------:R-:W-:Y:S01]  /*319d0*/  NOP ;  /* 0x0000000000007918 */ /* 0x000fe20000000000 */
[----:B------:R-:W1:Y:S01]  /*319e0*/  LDS.128 R8, [R252] ;  /* 0x00000000fc087984 */ /* 0x000e620000000c00 */
[----:B------:R-:W-:-:S03]  /*319f0*/  NOP ;  /* 0x0000000000007918 */ /* 0x000fc60000000000 */
[----:B------:R-:W-:Y:S01]  /*31a00*/  STSM.16.M88.4 [R252], R152 ;  /* 0x00000098fc007844 */ /* 0x000fe20000000200 */
[----:B------:R-:W-:-:S03]  /*31a10*/  NOP ;  /* 0x0000000000007918 */ /* 0x000fc60000000000 */
[----:B------:R-:W1:Y:S01]  /*31a20*/  LDS.128 R196, [R252] ;  /* 0x00000000fcc47984 */ /* 0x000e620000000c00 */
[----:B------:R-:W-:Y:S01]  /*31a30*/  NOP ;  /* 0x0000000000007918 */ /* 0x000fe20000000000 */
[----:B------:R-:W-:Y:S01]  /*31a40*/  IMAD.MOV.U32 R112, RZ, RZ, R52 ;  /* 0x000000ffff707224 */ /* 0x000fe200078e0034 */
[----:B------:R-:W-:Y:S01]  /*31a50*/  MOV R113, R54 ;  /* 0x0000003600717202 */ /* 0x000fe20000000f00 */
[----:B----4-:R4:W-:Y:S01]  /*31a60*/  STSM.16.M88.4 [R252], R204 ;  /* 0x000000ccfc007844 */ /* 0x0109e20000000200 */
[----:B------:R-:W-:-:S03]  /*31a70*/  NOP ;  /* 0x0000000000007918 */ /* 0x000fc60000000000 */
[----:B------:R-:W1:Y:S01]  /*31a80*/  LDS.128 R156, [R252] ;  /* 0x00000000fc9c7984 */ /* 0x000e620000000c00 */
[----:B------:R-:W-:Y:S01]  /*31a90*/  NOP ;  /* 0x0000000000007918 */ /* 0x000fe20000000000 */
[----:B----4-:R-:W-:Y:S01]  /*31aa0*/  IMAD.MOV.U32 R204, RZ, RZ, R188 ;  /* 0x000000ffffcc7224 */ /* 0x010fe200078e00bc */
        /* <DEDUP_REMOVED lines=9> */
[----:B------:R-:W4:Y:S01]  /*31b40*/  LDS.128 R112, [R252] ;  /* 0x00000000fc707984 */ /* 0x000f220000000c00 */
[----:B------:R-:W-:-:S03]  /*31b50*/  NOP ;  /* 0x0000000000007918 */ /* 0x000fc60000000000 */
[----:B------:R1:W-:Y:S01]  /*31b60*/  STSM.16.M88.4 [R252], R204 ;  /* 0x000000ccfc007844 */ /* 0x0003e20000000200 */
[----:B------:R-:W-:-:S03]  /*31b70*/  NOP ;  /* 0x0000000000007918 */ /* 0x000fc60000000000 */
[----:B------:R-:W2:Y:S04]  /*31b80*/  LDS.128 R208, [R252] ;  /* 0x00000000fcd07984 */ /* 0x000ea80000000c00 */
[----:B-1----:R-:W2:Y:S04]  /*31b90*/  LDL.LU R204, [R1+0x134] ;  /* 0x0001340001cc7983 */ /* 0x002ea80000300800 */
[----:B------:R-:W2:Y:S04]  /*31ba0*/  LDL.LU R205, [R1+0x13c] ;  /* 0x00013c0001cd7983 */ /* 0x000ea80000300800 */
[----:B------:R-:W3:Y:S04]  /*31bb0*/  LDL.LU R214, [R1+0x204] ;  /* 0x0002040001d67983 */ /* 0x000ee80000300800 */
[----:B------:R-:W3:Y:S01]  /*31bc0*/  LDL.LU R215, [R1+0x20c] ;  /* 0x00020c0001d77983 */ /* 0x000ee20000300800 */
[----:B------:R-:W-:Y:S01]  /*31bd0*/  IMAD.MOV.U32 R206, RZ, RZ, R249 ;  /* 0x000000ffffce7224 */ /* 0x000fe200078e00f9 */
[----:B------:R-:W-:Y:S01]  /*31be0*/  MOV R207, R251 ;  /* 0x000000fb00cf7202 */ /* 0x000fe20000000f00 */
[----:B------:R-:W-:Y:S01]  /*31bf0*/  NOP ;  /* 0x0000000000007918 */ /* 0x000fe20000000000 */
[----:B------:R-:W4:Y:S04]  /*31c00*/  LDL.LU R12, [R1+0x120] ;  /* 0x00012000010c7983 */ /* 0x000f280000300800 */
[----:B------:R-:W4:Y:S01]  /*31c10*/  LDL.LU R13, [R1+0x128] ;  /* 0x00012800010d7983 */ /* 0x000f220000300800 */
[----:B------:R-:W-:Y:S01]  /*31c20*/  IMAD.MOV.U32 R14, RZ, RZ, R236 ;  /* 0x000000ffff0e7224 */ /* 0x000fe200078e00ec */
[----:B------:R-:W-:-:S02]  /*31c30*/  MOV R15, R238 ;  /* 0x000000ee000f7202 */ /* 0x000fc40000000f00 */
[----:B--2---:R-:W-:Y:S01]  /*31c40*/  STSM.16.M88.4 [R252], R204 ;  /* 0x000000ccfc007844 */ /* 0x004fe20000000200 */
[----:B------:R-:W-:-:S03]  /*31c50*/  NOP ;  /* 0x0000000000007918 */ /* 0x000fc60000000000 */
[----:B------:R-:W1:Y:S01]  /*31c60*/  LDS.128 R52, [R252] ;  /* 0x00000000fc347984 */ /* 0x000e620000000c00 */
[----:B------:R-:W-:-:S03]  /*31c70*/  NOP ;  /* 0x0000000000007918 */ /* 0x000fc60000000000 */
[----:B---3--:R-:W-:Y:S01]  /*31c80*/  STSM.16.M88.4 [R252], R212 ;  /* 0x000000d4fc007844 */ /* 0x008fe20000000200 */
[----:B------:R-:W-:-:S03]  /*31c90*/  NOP ;  /* 0x0000000000007918 */ /* 0x000fc60000000000 */
[----:B------:R-:W2:Y:S01]  /*31ca0*/  LDS.128 R116, [R252] ;  /* 0x00000000fc747984 */ /* 0x000ea20000000c00 */
[----:B------:R-:W-:-:S03]  /*31cb0*/  NOP ;  /* 0x0000000000007918 */ /* 0x000fc60000000000 */
[----:B------:R-:W-:Y:S01]  /*31cc0*/  STSM.16.M88.4 [R252], R220 ;  /* 0x000000dcfc007844 */ /* 0x000fe20000000200 */
[----:B------:R-:W-:-:S03]  /*31cd0*/  NOP ;  /* 0x0000000000007918 */ /* 0x000fc60000000000 */
[----:B------:R-:W3:Y:S01]  /*31ce0*/  LDS.128 R212, [R252] ;  /* 0x00000000fcd47984 */ /* 0x000ee20000000c00 */
[----:B------:R-:W-:-:S03]  /*31cf0*/  NOP ;  /* 0x0000000000007918 */ /* 0x000fc60000000000 */
[----:B------:R-:W-:Y:S01]  /*31d00*/  STSM.16.M88.4 [R252], R160 ;  /* 0x000000a0fc007844 */ /* 0x000fe20000000200 */
[----:B------:R-:W-:-:S03]  /*31d10*/  NOP ;  /* 0x0000000000007918 */ /* 0x000fc60000000000 */
[----:B------:R-:W1:Y:S01]  /*31d20*/  LDS.128 R204, [R252] ;  /* 0x00000000fccc7984 */ /* 0x000e620000000c00 */
[----:B------:R-:W-:-:S03]  /*31d30*/  NOP ;  /* 0x0000000000007918 */ /* 0x000fc60000000000 */
[----:B----4-:R4:W-:Y:S01]  /*31d40*/  STSM.16.M88.4 [R252], R12 ;  /* 0x0000000cfc007844 */ /* 0x0109e20000000200 */
[----:B------:R-:W-:-:S03]  /*31d50*/  NOP ;  /* 0x0000000000007918 */ /* 0x000fc60000000000 */
[----:B------:R-:W1:Y:S01]  /*31d60*/  LDS.128 R188, [R252] ;  /* 0x00000000fcbc7984 */ /* 0x000e620000000c00 */
[----:B----4-:R-:W-:Y:S01]  /*31d70*/  IMAD.MOV.U32 R12, RZ, RZ, R56 ;  /* 0x000000ffff0c7224 */ /* 0x010fe200078e0038 */
[----:B------:R-:W-:Y:S01]  /*31d80*/  MOV R13, R58 ;  /* 0x0000003a000d7202 */ /* 0x000fe20000000f00 */
[----:B------:R-:W-:Y:S01]  /*31d90*/  IMAD.MOV.U32 R14, RZ, RZ, R88 ;  /* 0x000000ffff0e7224 */ /* 0x000fe200078e0058 */
[----:B------:R-:W-:Y:S01]  /*31da0*/  MOV R15, R90 ;  /* 0x0000005a000f7202 */ /* 0x000fe20000000f00 */
[----:B------:R-:W-:-:S04]  /*31db0*/  NOP ;  /* 0x0000000000007918 */ /* 0x000fc80000000000 */
[----:B------:R4:W-:Y:S01]  /*31dc0*/  STSM.16.M88.4 [R252], R12 ;  /* 0x0000000cfc007844 */ /* 0x0009e20000000200 */
[----:B------:R-:W-:-:S03]  /*31dd0*/  NOP ;  /* 0x0000000000007918 */ /* 0x000fc60000000000 */
[----:B------:R-:W1:Y:S01]  /*31de0*/  LDS.128 R160, [R252] ;  /* 0x00000000fca07984 */ /* 0x000e620000000c00 */
[----:B------:R-:W-:Y:S01]  /*31df0*/  IMAD.MOV.U32 R220, RZ, RZ, R164 ;  /* 0x000000ffffdc7224 */ /* 0x000fe200078e00a4 */
[----:B------:R-:W-:Y:S01]  /*31e00*/  MOV R221, R166 ;  /* 0x000000a600dd7202 */ /* 0x000fe20000000f00 */
[----:B------:R-:W-:Y:S01]  /*31e10*/  IMAD.MOV.U32 R222, RZ, RZ, R16 ;  /* 0x000000ffffde7224 */ /* 0x000fe200078e0010 */
[----:B------:R-:W-:Y:S01]  /*31e20*/  MOV R223, R18 ;  /* 0x0000001200df7202 */ /* 0x000fe20000000f00 */
[----:B------:R-:W-:Y:S01]  /*31e30*/  NOP ;  /* 0x0000000000007918 */ /* 0x000fe20000000000 */
[----:B----4-:R-:W-:Y:S01]  /*31e40*/  IMAD.MOV.U32 R12, RZ, RZ, R120 ;  /* 0x000000ffff0c7224 */ /* 0x010fe200078e0078 */
[----:B------:R-:W-:Y:S01]  /*31e50*/  MOV R13, R122 ;  /* 0x0000007a000d7202 */ /* 0x000fe20000000f00 */
[----:B------:R-:W-:Y:S01]  /*31e60*/  IMAD.MOV.U32 R14, RZ, RZ, R80 ;  /* 0x000000ffff0e7224 */ /* 0x000fe200078e0050 */
[----:B------:R-:W-:-:S05]  /*31e70*/  MOV R15, R82 ;  /* 0x00000052000f7202 */ /* 0x000fca0000000f00 */
        /* <DEDUP_REMOVED lines=8> */
[----:B------:R-:W2:Y:S01]  /*31f00*/  LDL.LU R221, [R1+0x12c] ;  /* 0x00012c0001dd7983 */ /* 0x000ea20000300800 */
[----:B------:R-:W-:Y:S01]  /*31f10*/  IMAD.MOV.U32 R222, RZ, RZ, R237 ;  /* 0x000000ffffde7224 */ /* 0x000fe200078e00ed */
[----:B------:R-:W-:Y:S01]  /*31f20*/  MOV R223, R239 ;  /* 0x000000ef00df7202 */ /* 0x000fe20000000f00 */
[----:B------:R-:W-:Y:S01]  /*31f30*/  NOP ;  /* 0x0000000000007918 */ /* 0x000fe20000000000 */
[----:B------:R-:W-:Y:S01]  /*31f40*/  IMAD.MOV.U32 R88, RZ, RZ, R121 ;  /* 0x000000ffff587224 */ /* 0x000fe200078e0079 */
[----:B------:R-:W3:Y:S01]  /*31f50*/  LDL.LU R16, [R1+0xf0] ;  /* 0x0000f00001107983 */ /* 0x000ee20000300800 */
[----:B------:R-:W-:-:S03]  /*31f60*/  IMAD.MOV.U32 R90, RZ, RZ, R81 ;  /* 0x000000ffff5a7224 */ /* 0x000fc600078e0051 */
[----:B--2---:R1:W-:Y:S02]  /*31f70*/  STSM.16.M88.4 [R252], R220 ;  /* 0x000000dcfc007844 */ /* 0x0043e40000000200 */
[----:B-1----:R-:W-:Y:S01]  /*31f80*/  IMAD.MOV.U32 R220, RZ, RZ, R57 ;  /* 0x000000ffffdc7224 */ /* 0x002fe200078e0039 */
[----:B------:R-:W-:Y:S01]  /*31f90*/  MOV R221, R59 ;  /* 0x0000003b00dd7202 */ /* 0x000fe20000000f00 */
[----:B------:R-:W-:Y:S01]  /*31fa0*/  IMAD.MOV.U32 R222, RZ, RZ, R89 ;  /* 0x000000ffffde7224 */ /* 0x000fe200078e0059 */
[----:B------:R-:W-:Y:S01]  /*31fb0*/  MOV R223, R91 ;  /* 0x0000005b00df7202 */ /* 0x000fe20000000f00 */
[----:B------:R-:W-:Y:S01]  /*31fc0*/  NOP ;  /* 0x0000000000007918 */ /* 0x000fe20000000000 */
[----:B------:R-:W1:Y:S01]  /*31fd0*/  LDS.128 R56, [R252] ;  /* 0x00000000fc387984 */ /* 0x000e620000000c00 */
[----:B------:R-:W-:Y:S01]  /*31fe0*/  NOP ;  /* 0x0000000000007918 */ /* 0x000fe20000000000 */
[----:B------:R-:W-:Y:S02]  /*31ff0*/  MOV R89, R123 ;  /* 0x0000007b00597202 */ /* 0x000fe40000000f00 */
[----:B------:R-:W-:Y:S01]  /*32000*/  STSM.16.M88.4 [R252], R220 ;  /* 0x000000dcfc007844 */ /* 0x000fe20000000200 */
[----:B------:R-:W-:Y:S01]  /*32010*/  MOV R91, R83 ;  /* 0x00000053005b7202 */ /* 0x000fe20000000f00 */
[----:B------:R-:W-:-:S02]  /*32020*/  NOP ;  /* 0x0000000000007918 */ /* 0x000fc40000000000 */
[----:B------:R-:W2:Y:S01]  /*32030*/  LDS.128 R80, [R252] ;  /* 0x00000000fc507984 */ /* 0x000ea20000000c00 */
[----:B------:R-:W-:-:S03]  /*32040*/  NOP ;  /* 0x0000000000007918 */ /* 0x000fc60000000000 */
[----:B------:R3:W-:Y:S01]  /*32050*/  STSM.16.M88.4 [R252], R88 ;  /* 0x00000058fc007844 */ /* 0x0007e20000000200 */
[----:B------:R-:W-:-:S03]  /*32060*/  NOP ;  /* 0x0000000000007918 */ /* 0x000fc60000000000 */
[----:B------:R-:W1:Y:S01]  /*32070*/  LDS.128 R220, [R252] ;  /* 0x00000000fcdc7984 */ /* 0x000e620000000c00 */
[----:B---3--:R-:W-:-:S03]  /*32080*/  IMAD.MOV.U32 R90, RZ, RZ, R17 ;  /* 0x000000ffff5a7224 */ /* 0x008fc600078e0011 */
[----:B------:R-:W3:Y:S01]  /*32090*/  LDL.LU R17, [R1+0xf8] ;  /* 0x0000f80001117983 */ /* 0x000ee20000300800 */
[----:B------:R-:W-:Y:S01]  /*320a0*/  IMAD.MOV.U32 R88, RZ, RZ, R165 ;  /* 0x000000ffff587224 */ /* 0x000fe200078e00a5 */
[----:B------:R-:W-:Y:S01]  /*320b0*/  MOV R89, R167 ;  /* 0x000000a700597202 */ /* 0x000fe20000000f00 */
[----:B------:R-:W-:Y:S01]  /*320c0*/  NOP ;  /* 0x0000000000007918 */ /* 0x000fe20000000000 */
[----:B------:R-:W-:Y:S01]  /*320d0*/  MOV R91, R19 ;  /* 0x00000013005b7202 */ /* 0x000fe20000000f00 */
[----:B------:R-:W-:Y:S01]  /*320e0*/  IMAD.MOV.U32 R18, RZ, RZ, R216 ;  /* 0x000000ffff127224 */ /* 0x000fe200078e00d8 */
[----:B------:R-:W-:-:S03]  /*320f0*/  MOV R19, R218 ;  /* 0x000000da00137202 */ /* 0x000fc60000000f00 */
[----:B------:R-:W-:Y:S01]  /*32100*/  STSM.16.M88.4 [R252], R88 ;  /* 0x00000058fc007844 */ /* 0x000fe20000000200 */
[----:B------:R-:W-:-:S03]  /*32110*/  NOP ;  /* 0x0000000000007918 */ /* 0x000fc60000000000 */
[----:B------:R-:W1:Y:S01]  /*32120*/  LDS.128 R164, [R252] ;  /* 0x00000000fca47984 */ /* 0x000e620000000c00 */
[----:B------:R-:W-:-:S03]  /*32130*/  NOP ;  /* 0x0000000000007918 */ /* 0x000fc60000000000 */
[----:B---3--:R3:W-:Y:S01]  /*32140*/  STSM.16.M88.4 [R252], R16 ;  /* 0x00000010fc007844 */ /* 0x0087e20000000200 */
[----:B------:R-:W-:-:S03]  /*32150*/  NOP ;  /* 0x0000000000007918 */ /* 0x000fc60000000000 */
[----:B------:R-:W1:Y:S01]  /*32160*/  LDS.128 R120, [R252] ;  /* 0x00000000fc787984 */ /* 0x000e620000000c00 */
[----:B---3--:R-:W-:Y:S01]  /*32170*/  IMAD.MOV.U32 R16, RZ, RZ, R60 ;  /* 0x000000ffff107224 */ /* 0x008fe200078e003c */
[----:B------:R-:W-:Y:S01]  /*32180*/  MOV R17, R62 ;  /* 0x0000003e00117202 */ /* 0x000fe20000000f00 */
[----:B------:R-:W-:Y:S01]  /*32190*/  IMAD.MOV.U32 R18, RZ, RZ, R92 ;  /* 0x000000ffff127224 */ /* 0x000fe200078e005c */
[----:B------:R-:W-:Y:S01]  /*321a0*/  MOV R19, R94 ;  /* 0x0000005e00137202 */ /* 0x000fe20000000f00 */
[----:B------:R-:W-:-:S04]  /*321b0*/  NOP ;  /* 0x0000000000007918 */ /* 0x000fc80000000000 */
[----:B------:R3:W-:Y:S01]  /*321c0*/  STSM.16.M88.4 [R252], R16 ;  /* 0x00000010fc007844 */ /* 0x0007e20000000200 */
[----:B------:R-:W-:-:S03]  /*321d0*/  NOP ;  /* 0x0000000000007918 */ /* 0x000fc60000000000 */
[----:B------:R-:W1:Y:S01]  /*321e0*/  LDS.128 R88, [R252] ;  /* 0x00000000fc587984 */ /* 0x000e620000000c00 */
[----:B---3--:R-:W-:Y:S01]  /*321f0*/  IMAD.MOV.U32 R16, RZ, RZ, R124 ;  /* 0x000000ffff107224 */ /* 0x008fe200078e007c */
[----:B------:R-:W-:Y:S01]  /*32200*/  MOV R17, R126 ;  /* 0x0000007e00117202 */ /* 0x000fe20000000f00 */
[----:B------:R-:W-:Y:S01]  /*32210*/  IMAD.MOV.U32 R18, RZ, RZ, R84 ;  /* 0x000000ffff127224 */ /* 0x000fe200078e0054 */
[----:B------:R-:W-:Y:S01]  /*32220*/  MOV R19, R86 ;  /* 0x0000005600137202 */ /* 0x000fe20000000f00 */
[----:B------:R-:W-:-:S04]  /*32230*/  NOP ;  /* 0x0000000000007918 */ /* 0x000fc80000000000 */
[----:B------:R-:W-:Y:S01]  /*32240*/  STSM.16.M88.4 [R252], R16 ;  /* 0x00000010fc007844 */ /* 0x000fe20000000200 */
[----:B------:R-:W-:-:S03]  /*32250*/  NOP ;  /* 0x0000000000007918 */ /* 0x000fc60000000000 */
[----:B------:R-:W3:Y:S01]  /*32260*/  LDS.128 R16, [R252] ;  /* 0x00000000fc107984 */ /* 0x000ee20000000c00 */
[----:B------:R-:W-:-:S03]  /*32270*/  NOP ;  /* 0x0000000000007918 */ /* 0x000fc60000000000 */
[----:B------:R1:W-:Y:S04]  /*32280*/  STSM.16.M88.4 [R252], R228 ;  /* 0x000000e4fc007844 */ /* 0x0003e80000000200 */
[----:B-1----:R-:W2:Y:S04]  /*32290*/  LDL.LU R228, [R1+0xf4] ;  /* 0x0000f40001e47983 */ /* 0x002ea80000300800 */
[----:B------:R-:W2:Y:S01]  /*322a0*/  LDL.LU R229, [R1+0xfc] ;  /* 0x0000fc0001e57983 */ /* 0x000ea20000300800 */
[----:B------:R-:W-:-:S03]  /*322b0*/  IMAD.MOV.U32 R92, RZ, RZ, R125 ;  /* 0x000000ffff5c7224 */ /* 0x000fc600078e007d */
[----:B------:R-:W3:Y:S04]  /*322c0*/  LDL.LU R124, [R1+0xe0] ;  /* 0x0000e000017c7983 */ /* 0x000ee80000300800 */
[----:B------:R-:W3:Y:S01]  /*322d0*/  LDL.LU R125, [R1+0xe8] ;  /* 0x0000e800017d7983 */ /* 0x000ee20000300800 */
[----:B------:R-:W-:Y:S01]  /*322e0*/  IMAD.MOV.U32 R230, RZ, RZ, R217 ;  /* 0x000000ffffe67224 */ /* 0x000fe200078e00d9 */
[----:B------:R-:W-:Y:S01]  /*322f0*/  MOV R231, R219 ;  /* 0x000000db00e77202 */ /* 0x000fe20000000f00 */
[----:B------:R-:W-:Y:S01]  /*32300*/  NOP ;  /* 0x0000000000007918 */ /* 0x000fe20000000000 */
[----:B------:R-:W1:Y:S01]  /*32310*/  LDS.128 R216, [R252] ;  /* 0x00000000fcd87984 */ /* 0x000e620000000c00 */
[----:B------:R-:W-:Y:S01]  /*32320*/  NOP ;  /* 0x0000000000007918 */ /* 0x000fe20000000000 */
[----:B------:R-:W-:-:S02]  /*32330*/  IMAD.MOV.U32 R94, RZ, RZ, R85 ;  /* 0x000000ffff5e7224 */ /* 0x000fc400078e0055 */
[----:B------:R-:W-:Y:S01]  /*32340*/  IMAD.MOV.U32 R126, RZ, RZ, R132 ;  /* 0x000000ffff7e7224 */ /* 0x000fe200078e0084 */
[----:B--2---:R2:W-:Y:S02]  /*32350*/  STSM.16.M88.4 [R252], R228 ;  /* 0x000000e4fc007844 */ /* 0x0045e40000000200 */
[----:B--2---:R-:W-:Y:S01]  /*32360*/  IMAD.MOV.U32 R228, RZ, RZ, R61 ;  /* 0x000000ffffe47224 */ /* 0x004fe200078e003d */
[----:B------:R-:W-:Y:S01]  /*32370*/  MOV R229, R63 ;  /* 0x0000003f00e57202 */ /* 0x000fe20000000f00 */
[----:B------:R-:W-:Y:S01]  /*32380*/  IMAD.MOV.U32 R230, RZ, RZ, R93 ;  /* 0x000000ffffe67224 */ /* 0x000fe200078e005d */
[----:B------:R-:W-:Y:S01]  /*32390*/  MOV R231, R95 ;  /* 0x0000005f00e77202 */ /* 0x000fe20000000f00 */
[----:B------:R-:W-:Y:S01]  /*323a0*/  NOP ;  /* 0x0000000000007918 */ /* 0x000fe20000000000 */
[----:B------:R-:W2:Y:S01]  /*323b0*/  LDS.128 R60, [R252] ;  /* 0x00000000fc3c7984 */ /* 0x000ea20000000c00 */
[----:B------:R-:W-:Y:S01]  /*323c0*/  NOP ;  /* 0x0000000000007918 */ /* 0x000fe20000000000 */
[----:B------:R-:W-:-:S02]  /*323d0*/  MOV R93, R127 ;  /* 0x0000007f005d7202 */ /* 0x000fc40000000f00 */
[----:B------:R-:W-:Y:S01]  /*323e0*/  STSM.16.M88.4 [R252], R228 ;  /* 0x000000e4fc007844 */ /* 0x000fe20000000200 */
[----:B------:R-:W-:Y:S01]  /*323f0*/  MOV R95, R87 ;  /* 0x00000057005f7202 */ /* 0x000fe20000000f00 */
[----:B------:R-:W-:Y:S02]  /*32400*/  NOP ;  /* 0x0000000000007918 */ /* 0x000fe40000000000 */
[----:B------:R-:W1:Y:S01]  /*32410*/  LDS.128 R84, [R252] ;  /* 0x00000000fc547984 */ /* 0x000e620000000c00 */
[----:B------:R-:W-:-:S03]  /*32420*/  NOP ;  /* 0x0000000000007918 */ /* 0x000fc60000000000 */
[----:B------:R3:W-:Y:S01]  /*32430*/  STSM.16.M88.4 [R252], R92 ;  /* 0x0000005cfc007844 */ /* 0x0007e20000000200 */
[----:B------:R-:W-:-:S03]  /*32440*/  NOP ;  /* 0x0000000000007918 */ /* 0x000fc60000000000 */
[----:B------:R-:W1:Y:S01]  /*32450*/  LDS.128 R228, [R252] ;  /* 0x00000000fce47984 */ /* 0x000e620000000c00 */
[----:B------:R-:W-:Y:S01]  /*32460*/  MOV R127, R134 ;  /* 0x00000086007f7202 */ /* 0x000fe20000000f00 */
[----:B------:R-:W-:Y:S01]  /*32470*/  NOP ;  /* 0x0000000000007918 */ /* 0x000fe20000000000 */
[----:B---3--:R-:W-:Y:S01]  /*32480*/  IMAD.MOV.U32 R92, RZ, RZ, R169 ;  /* 0x000000ffff5c7224 */ /* 0x008fe200078e00a9 */
[----:B------:R-:W-:Y:S01]  /*32490*/  MOV R93, R171 ;  /* 0x000000ab005d7202 */ /* 0x000fe20000000f00 */
[----:B------:R-:W-:Y:S01]  /*324a0*/  IMAD.MOV.U32 R94, RZ, RZ, R21 ;  /* 0x000000ffff5e7224 */ /* 0x000fe200078e0015 */
[----:B------:R-:W-:Y:S02]  /*324b0*/  MOV R95, R23 ;  /* 0x00000017005f7202 */ /* 0x000fe40000000f00 */
[----:B------:R-:W-:-:S03]  /*324c0*/  MOV R21, R66 ;  /* 0x0000004200157202 */ /* 0x000fc60000000f00 */
[----:B------:R-:W-:Y:S01]  /*324d0*/  STSM.16.M88.4 [R252], R92 ;  /* 0x0000005cfc007844 */ /* 0x000fe20000000200 */
[----:B------:R-:W-:-:S03]  /*324e0*/  NOP ;  /* 0x0000000000007918 */ /* 0x000fc60000000000 */
[----:B------:R-:W3:Y:S01]  /*324f0*/  LDS.128 R168, [R252] ;  /* 0x00000000fca87984 */ /* 0x000ee20000000c00 */
[----:B------:R-:W-:Y:S01]  /*32500*/  NOP ;  /* 0x0000000000007918 */ /* 0x000fe20000000000 */
[----:B------:R-:W-:Y:S02]  /*32510*/  MOV R23, R98 ;  /* 0x0000006200177202 */ /* 0x000fe40000000f00 */
[----:B------:R-:W-:Y:S01]  /*32520*/  STSM.16.M88.4 [R252], R124 ;  /* 0x0000007cfc007844 */ /* 0x000fe20000000200 */
[----:B------:R-:W-:-:S03]  /*32530*/  NOP ;  /* 0x0000000000007918 */ /* 0x000fc60000000000 */
[----:B------:R-:W1:Y:S01]  /*32540*/  LDS.128 R92, [R252] ;  /* 0x00000000fc5c7984 */ /* 0x000e620000000c00 */
[----:B------:R-:W-:-:S03]  /*32550*/  NOP ;  /* 0x0000000000007918 */ /* 0x000fc60000000000 */
[----:B------:R2:W-:Y:S01]  /*32560*/  STSM.16.M88.4 [R252], R20 ;  /* 0x00000014fc007844 */ /* 0x0005e20000000200 */
[----:B------:R-:W-:-:S03]  /*32570*/  NOP ;  /* 0x0000000000007918 */ /* 0x000fc60000000000 */
[----:B------:R-:W1:Y:S01]  /*32580*/  LDS.128 R124, [R252] ;  /* 0x00000000fc7c7984 */ /* 0x000e620000000c00 */
[----:B--2---:R-:W-:Y:S01]  /*32590*/  IMAD.MOV.U32 R20, RZ, RZ, R128 ;  /* 0x000000ffff147224 */ /* 0x004fe200078e0080 */
[----:B------:R-:W-:Y:S01]  /*325a0*/  MOV R21, R130 ;  /* 0x0000008200157202 */ /* 0x000fe20000000f00 */
[----:B------:R-:W-:Y:S01]  /*325b0*/  IMAD.MOV.U32 R22, RZ, RZ, R140 ;  /* 0x000000ffff167224 */ /* 0x000fe200078e008c */
[----:B------:R-:W-:Y:S01]  /*325c0*/  MOV R23, R142 ;  /* 0x0000008e00177202 */ /* 0x000fe20000000f00 */
[----:B------:R-:W-:-:S04]  /*325d0*/  NOP ;  /* 0x0000000000007918 */ /* 0x000fc80000000000 */
[----:B------:R-:W-:Y:S01]  /*325e0*/  STSM.16.M88.4 [R252], R20 ;  /* 0x00000014fc007844 */ /* 0x000fe20000000200 */
[----:B------:R-:W-:-:S03]  /*325f0*/  NOP ;  /* 0x0000000000007918 */ /* 0x000fc60000000000 */
[----:B------:R-:W2:Y:S01]  /*32600*/  LDS.128 R20, [R252] ;  /* 0x00000000fc147984 */ /* 0x000ea20000000c00 */
        /* <DEDUP_REMOVED lines=12> */
[----:B------:R-:W-:Y:S01]  /*326d0*/  IMAD.MOV.U32 R128, RZ, RZ, R129 ;  /* 0x000000ffff807224 */ /* 0x000fe200078e0081 */
[----:B------:R-:W-:-:S02]  /*326e0*/  MOV R129, R131 ;  /* 0x0000008300817202 */ /* 0x000fc40000000f00 */
[----:B------:R-:W-:Y:S01]  /*326f0*/  MOV R131, R143 ;  /* 0x0000008f00837202 */ /* 0x000fe20000000f00 */
[----:B------:R-:W-:Y:S01]  /*32700*/  IMAD.MOV.U32 R142, RZ, RZ, R36 ;  /* 0x000000ffff8e7224 */ /* 0x000fe200078e0024 */
[----:B------:R-:W-:Y:S01]  /*32710*/  MOV R143, R38 ;  /* 0x00000026008f7202 */ /* 0x000fe20000000f00 */
[----:B------:R-:W-:Y:S01]  /*32720*/  IMAD.MOV.U32 R236, RZ, RZ, R192 ;  /* 0x000000ffffec7224 */ /* 0x000fe200078e00c0 */
[----:B------:R-:W-:Y:S01]  /*32730*/  MOV R237, R194 ;  /* 0x000000c200ed7202 */ /* 0x000fe20000000f00 */
[----:B------:R-:W-:Y:S01]  /*32740*/  IMAD.MOV.U32 R238, RZ, RZ, R28 ;  /* 0x000000ffffee7224 */ /* 0x000fe200078e001c */
[----:B------:R-:W-:Y:S01]  /*32750*/  MOV R239, R30 ;  /* 0x0000001e00ef7202 */ /* 0x000fe20000000f00 */
[----:B--2---:R2:W-:Y:S02]  /*32760*/  STSM.16.M88.4 [R252], R232 ;  /* 0x000000e8fc007844 */ /* 0x0045e40000000200 */
[----:B--2---:R-:W-:Y:S01]  /*32770*/  IMAD.MOV.U32 R232, RZ, RZ, R65 ;  /* 0x000000ffffe87224 */ /* 0x004fe200078e0041 */
[----:B------:R-:W-:Y:S01]  /*32780*/  MOV R233, R67 ;  /* 0x0000004300e97202 */ /* 0x000fe20000000f00 */
[----:B------:R-:W-:Y:S01]  /*32790*/  IMAD.MOV.U32 R234, RZ, RZ, R97 ;  /* 0x000000ffffea7224 */ /* 0x000fe200078e0061 */
[----:B------:R-:W-:Y:S01]  /*327a0*/  MOV R235, R99 ;  /* 0x0000006300eb7202 */ /* 0x000fe20000000f00 */
[----:B------:R-:W-:Y:S01]  /*327b0*/  NOP ;  /* 0x0000000000007918 */ /* 0x000fe20000000000 */
        /* <DEDUP_REMOVED lines=17> */
[----:B------:R-:W-:Y:S01]  /*328d0*/  NOP ;  /* 0x0000000000007918 */ /* 0x000fe20000000000 */
[----:B------:R-:W-:Y:S02]  /*328e0*/  MOV R25, R70 ;  /* 0x0000004600197202 */ /* 0x000fe40000000f00 */
        /* <DEDUP_REMOVED lines=22> */
[----:B------:R-:W-:Y:S01]  /*32a50*/  NOP ;  /* 0x0000000000007918 */ /* 0x000fe20000000000 */
[----:B------:R-:W1:Y:S01]  /*32a60*/  LDS.128 R36, [R252] ;  /* 0x00000000fc247984 */ /* 0x000e620000000c00 */
[----:B------:R-:W-:-:S03]  /*32a70*/  NOP ;  /* 0x0000000000007918 */ /* 0x000fc60000000000 */
        /* <DEDUP_REMOVED lines=8> */
[----:B------:R1:W-:Y:S01]  /*32b00*/  STSM.16.M88.4 [R252], R236 ;  /* 0x000000ecfc007844 */ /* 0x0003e20000000200 */
[----:B------:R-:W-:-:S03]  /*32b10*/  IMAD.MOV.U32 R144, RZ, RZ, R145 ;  /* 0x000000ffff907224 */ /* 0x000fc600078e0091 */
[----:B-1----:R-:W2:Y:S01]  /*32b20*/  LDL.LU R236, [R1+0x20] ;  /* 0x0000200001ec7983 */ /* 0x002ea20000300800 */
[----:B------:R-:W-:Y:S01]  /*32b30*/  IMAD.MOV.U32 R146, RZ, RZ, R177 ;  /* 0x000000ffff927224 */ /* 0x000fe200078e00b1 */
[----:B------:R-:W-:Y:S02]  /*32b40*/  NOP ;  /* 0x0000000000007918 */ /* 0x000fe40000000000 */
[----:B------:R-:W2:Y:S01]  /*32b50*/  LDL.LU R237, [R1+0x28] ;  /* 0x0000280001ed7983 */ /* 0x000ea20000300800 */
[----:B------:R-:W-:Y:S02]  /*32b60*/  MOV R145, R147 ;  /* 0x0000009300917202 */ /* 0x000fe40000000f00 */
[----:B------:R-:W-:Y:S01]  /*32b70*/  MOV R147, R179 ;  /* 0x000000b300937202 */ /* 0x000fe20000000f00 */
[----:B------:R-:W1:Y:S01]  /*32b80*/  LDS.128 R100, [R252] ;  /* 0x00000000fc647984 */ /* 0x000e620000000c00 */
[----:B------:R-:W-:Y:S01]  /*32b90*/  NOP ;  /* 0x0000000000007918 */ /* 0x000fe20000000000 */
[----:B------:R-:W-:Y:S01]  /*32ba0*/  IMAD.MOV.U32 R176, RZ, RZ, R193 ;  /* 0x000000ffffb07224 */ /* 0x000fe200078e00c1 */
[----:B------:R-:W-:Y:S01]  /*32bb0*/  MOV R177, R195 ;  /* 0x000000c300b17202 */ /* 0x000fe20000000f00 */
[----:B------:R-:W-:Y:S01]  /*32bc0*/  IMAD.MOV.U32 R178, RZ, RZ, R29 ;  /* 0x000000ffffb27224 */ /* 0x000fe200078e001d */
[----:B------:R-:W-:Y:S01]  /*32bd0*/  MOV R179, R31 ;  /* 0x0000001f00b37202 */ /* 0x000fe20000000f00 */
[----:B------:R-:W-:Y:S01]  /*32be0*/  STSM.16.M88.4 [R252], R144 ;  /* 0x00000090fc007844 */ /* 0x000fe20000000200 */
[----:B------:R-:W-:-:S03]  /*32bf0*/  NOP ;  /* 0x0000000000007918 */ /* 0x000fc60000000000 */
[----:B------:R-:W1:Y:S01]  /*32c00*/  LDS.128 R28, [R252] ;  /* 0x00000000fc1c7984 */ /* 0x000e620000000c00 */
[----:B------:R-:W-:Y:S01]  /*32c10*/  NOP ;  /* 0x0000000000007918 */ /* 0x000fe20000000000 */
        /* <DEDUP_REMOVED lines=8> */
[----:B------:R-:W-:Y:S01]  /*32ca0*/  IMAD.MOV.U32 R194, RZ, RZ, R104 ;  /* 0x000000ffffc27224 */ /* 0x000fe200078e0068 */
[----:B------:R-:W-:Y:S01]  /*32cb0*/  MOV R195, R106 ;  /* 0x0000006a00c37202 */ /* 0x000fe20000000f00 */
[----:B--2---:R2:W-:Y:S01]  /*32cc0*/  STSM.16.M88.4 [R252], R236 ;  /* 0x000000ecfc007844 */ /* 0x0045e20000000200 */
[----:B------:R-:W-:-:S03]  /*32cd0*/  NOP ;  /* 0x0000000000007918 */ /* 0x000fc60000000000 */
[----:B------:R-:W1:Y:S01]  /*32ce0*/  LDS.128 R176, [R252] ;  /* 0x00000000fcb07984 */ /* 0x000e620000000c00 */
[----:B------:R-:W-:-:S03]  /*32cf0*/  NOP ;  /* 0x0000000000007918 */ /* 0x000fc60000000000 */
[----:B------:R-:W-:Y:S01]  /*32d00*/  STSM.16.M88.4 [R252], R192 ;  /* 0x000000c0fc007844 */ /* 0x000fe20000000200 */
[----:B------:R-:W-:Y:S01]  /*32d10*/  NOP ;  /* 0x0000000000007918 */ /* 0x000fe20000000000 */
[----:B--2---:R-:W-:Y:S01]  /*32d20*/  IMAD.MOV.U32 R236, RZ, RZ, R148 ;  /* 0x000000ffffec7224 */ /* 0x004fe200078e0094 */
[----:B------:R-:W-:Y:S01]  /*32d30*/  MOV R237, R150 ;  /* 0x0000009600ed7202 */ /* 0x000fe20000000f00 */
[----:B------:R-:W-:Y:S01]  /*32d40*/  IMAD.MOV.U32 R238, RZ, RZ, R180 ;  /* 0x000000ffffee7224 */ /* 0x000fe200078e00b4 */
[----:B------:R-:W-:Y:S01]  /*32d50*/  MOV R239, R182 ;  /* 0x000000b600ef7202 */ /* 0x000fe20000000f00 */
[----:B------:R-:W2:Y:S01]  /*32d60*/  LDS.128 R192, [R252] ;  /* 0x00000000fcc07984 */ /* 0x000ea20000000c00 */
        /* <DEDUP_REMOVED lines=10> */
[----:B------:R-:W1:Y:S03]  /*32e10*/  LDC R136, c[0x0][0x3b4] ;  /* 0x0000ed00ff887b82 */ /* 0x000e660000000800 */
[----:B---3--:R-:W3:Y:S04]  /*32e20*/  LDL.LU R236, [R1+0x24] ;  /* 0x0000240001ec7983 */ /* 0x008ee80000300800 */
[----:B------:R-:W3:Y:S04]  /*32e30*/  LDL.LU R237, [R1+0x2c] ;  /* 0x00002c0001ed7983 */ /* 0x000ee80000300800 */
[----:B------:R-:W2:Y:S04]  /*32e40*/  LDL.LU R247, [R1+0x70] ;  /* 0x0000700001f77983 */ /* 0x000ea80000300800 */
[----:B------:R-:W2:Y:S04]  /*32e50*/  LDL.LU R200, [R1+0x60] ;  /* 0x0000600001c87983 */ /* 0x000ea80000300800 */
[----:B------:R-:W2:Y:S04]  /*32e60*/  LDL.LU R202, [R1+0x10] ;  /* 0x0000100001ca7983 */ /* 0x000ea80000300800 */
[----:B------:R-:W1:Y:S04]  /*32e70*/  LDL.LU R251, [R1+0x288] ;  /* 0x0002880001fb7983 */ /* 0x000e680000300800 */
[----:B------:R-:W2:Y:S01]  /*32e80*/  LDL.LU R250, [R1+0x28c] ;  /* 0x00028c0001fa7983 */ /* 0x000ea20000300800 */
[----:B------:R-:W-:Y:S01]  /*32e90*/  IMAD.MOV.U32 R238, RZ, RZ, R41 ;  /* 0x000000ffffee7224 */ /* 0x000fe200078e0029 */
[----:B------:R-:W-:Y:S01]  /*32ea0*/  MOV R239, R43 ;  /* 0x0000002b00ef7202 */ /* 0x000fe20000000f00 */
[----:B------:R-:W-:Y:S01]  /*32eb0*/  NOP ;  /* 0x0000000000007918 */ /* 0x000fe20000000000 */
[----:B------:R-:W-:Y:S01]  /*32ec0*/  IMAD.MOV.U32 R72, RZ, RZ, R73 ;  /* 0x000000ffff487224 */ /* 0x000fe200078e0049 */
[----:B------:R-:W1:Y:S01]  /*32ed0*/  LDS.128 R40, [R252] ;  /* 0x00000000fc287984 */ /* 0x000e620000000c00 */
[----:B------:R-:W-:Y:S01]  /*32ee0*/  MOV R73, R75 ;  /* 0x0000004b00497202 */ /* 0x000fe20000000f00 */
[----:B------:R-:W-:Y:S01]  /*32ef0*/  NOP ;  /* 0x0000000000007918 */ /* 0x000fe20000000000 */
[----:B------:R-:W-:Y:S01]  /*32f00*/  IMAD.MOV.U32 R74, RZ, RZ, R105 ;  /* 0x000000ffff4a7224 */ /* 0x000fe200078e0069 */
[----:B------:R-:W-:Y:S01]  /*32f10*/  MOV R75, R107 ;  /* 0x0000006b004b7202 */ /* 0x000fe20000000f00 */
[----:B------:R-:W4:Y:S04]  /*32f20*/  LDL.LU R249, [R1+0x294] ;  /* 0x0002940001f97983 */ /* 0x000f280000300800 */
[----:B------:R-:W4:Y:S01]  /*32f30*/  LDL.LU R248, [R1+0x290] ;  /* 0x0002900001f87983 */ /* 0x000f220000300800 */
[----:B------:R-:W-:Y:S01]  /*32f40*/  ISETP.GE.AND P0, PT, R2, UR31, PT ;  /* 0x0000001f02007c0c */ /* 0x000fe2000bf06270 */
[----:B------:R-:W-:Y:S01]  /*32f50*/  IMAD.MOV.U32 R138, RZ, RZ, R201 ;  /* 0x000000ffff8a7224 */ /* 0x000fe200078e00c9 */
[----:B------:R-:W1:Y:S01]  /*32f60*/  LDCU UR31, c[0x0][0x398] ;  /* 0x00007300ff1f77ac */ /* 0x000e620008000800 */
[----:B---3--:R3:W-:Y:S01]  /*32f70*/  STSM.16.M88.4 [R252], R236 ;  /* 0x000000ecfc007844 */ /* 0x0087e20000000200 */
[----:B------:R-:W-:-:S03]  /*32f80*/  NOP ;  /* 0x0000000000007918 */ /* 0x000fc60000000000 */
[----:B------:R-:W4:Y:S01]  /*32f90*/  LDS.128 R104, [R252] ;  /* 0x00000000fc687984 */ /* 0x000f220000000c00 */
[----:B------:R-:W-:-:S03]  /*32fa0*/  NOP ;  /* 0x0000000000007918 */ /* 0x000fc60000000000 */
[----:B------:R2:W-:Y:S01]  /*32fb0*/  STSM.16.M88.4 [R252], R72 ;  /* 0x00000048fc007844 */ /* 0x0005e20000000200 */
[----:B---3--:R-:W-:Y:S01]  /*32fc0*/  IMAD.MOV.U32 R236, RZ, RZ, R149 ;  /* 0x000000ffffec7224 */ /* 0x008fe200078e0095 */
[----:B------:R-:W-:Y:S01]  /*32fd0*/  MOV R237, R151 ;  /* 0x0000009700ed7202 */ /* 0x000fe20000000f00 */
[----:B------:R-:W-:Y:S01]  /*32fe0*/  IMAD.MOV.U32 R238, RZ, RZ, R181 ;  /* 0x000000ffffee7224 */ /* 0x000fe200078e00b5 */
[----:B------:R-:W-:Y:S01]  /*32ff0*/  MOV R239, R183 ;  /* 0x000000b700ef7202 */ /* 0x000fe20000000f00 */
[----:B------:R-:W-:Y:S01]  /*33000*/  NOP ;  /* 0x0000000000007918 */ /* 0x000fe20000000000 */
[----:B------:R-:W3:Y:S01]  /*33010*/  LDS.128 R148, [R252] ;  /* 0x00000000fc947984 */ /* 0x000ee20000000c00 */
[----:B------:R-:W-:-:S03]  /*33020*/  NOP ;  /* 0x0000000000007918 */ /* 0x000fc60000000000 */
[----:B------:R4:W-:Y:S01]  /*33030*/  STSM.16.M88.4 [R252], R236 ;  /* 0x000000ecfc007844 */ /* 0x0009e20000000200 */
[CC--:B-1----:R-:W-:Y:S01]  /*33040*/  IMAD R3, R251.reuse, R136.reuse, RZ ;  /* 0x00000088fb037224 */ /* 0x0c2fe200078e02ff */
[----:B------:R-:W-:Y:S01]  /*33050*/  ISETP.GE.AND P4, PT, R251, UR40, PT ;  /* 0x00000028fb007c0c */ /* 0x000fe2000bf86270 */
[----:B--2---:R-:W-:Y:S01]  /*33060*/  IMAD R73, R250, R136, RZ ;  /* 0x00000088fa497224 */ /* 0x004fe200078e02ff */
[----:B------:R-:W-:Y:S01]  /*33070*/  NOP ;  /* 0x0000000000007918 */ /* 0x000fe20000000000 */
[----:B----4-:R-:W2:Y:S04]  /*33080*/  LDL.LU R239, [R1+0x30] ;  /* 0x0000300001ef7983 */ /* 0x010ea80000300800 */
[----:B------:R-:W4:Y:S01]  /*33090*/  LDL.LU R238, [R1+0x280] ;  /* 0x0002800001ee7983 */ /* 0x000f220000300800 */
[----:B------:R-:W-:Y:S01]  /*330a0*/  IMAD R0, R136, 0x40, R3 ;  /* 0x0000004088007824 */ /* 0x000fe200078e0203 */
[----:B------:R-:W-:-:S02]  /*330b0*/  LEA R2, P6, R3, UR44, 0x2 ;  /* 0x0000002c03027c11 */ /* 0x000fc4000f8c10ff */
[----:B------:R-:W2:Y:S02]  /*330c0*/  LDL.LU R201, [R1+0x40] ;  /* 0x0000400001c97983 */ /* 0x000ea40000300800 */
[----:B------:R-:W-:Y:S02]  /*330d0*/  LEA R136, R136, R0, 0x5 ;  /* 0x0000000088887211 */ /* 0x000fe400078e28ff */
[----:B------:R-:W-:Y:S01]  /*330e0*/  LEA.HI.X.SX32 R3, R3, UR45, 0x2, P6 ;  /* 0x0000002d03037c11 */ /* 0x000fe2000b0f16ff */
[----:B------:R-:W1:Y:S01]  /*330f0*/  LDS.128 R180, [R252] ;  /* 0x00000000fcb47984 */ /* 0x000e620000000c00 */
[----:B------:R-:W-:-:S04]  /*33100*/  LEA R236, P6, R136, UR44, 0x2 ;  /* 0x0000002c88ec7c11 */ /* 0x000fc8000f8c10ff */
[----:B------:R-:W-:Y:S01]  /*33110*/  LEA.HI.X.SX32 R237, R136, UR45, 0x2, P6 ;  /* 0x0000002d88ed7c11 */ /* 0x000fe2000b0f16ff */
[----:B------:R-:W-:Y:S01]  /*33120*/  IMAD.MOV.U32 R136, RZ, RZ, R137 ;  /* 0x000000ffff887224 */ /* 0x000fe200078e0089 */
[----:B------:R-:W-:Y:S02]  /*33130*/  MOV R137, R139 ;  /* 0x0000008b00897202 */ /* 0x000fe40000000f00 */
[----:B------:R-:W-:Y:S01]  /*33140*/  MOV R139, R203 ;  /* 0x000000cb008b7202 */ /* 0x000fe20000000f00 */
[----:B------:R-:W-:Y:S01]  /*33150*/  NOP ;  /* 0x0000000000007918 */ /* 0x000fe20000000000 */
[----:B------:R-:W2:Y:S01]  /*33160*/  LDL.LU R203, [R1+0x50] ;  /* 0x0000500001cb7983 */ /* 0x000ea20000300800 */
[C---:B------:R-:W-:Y:S02]  /*33170*/  LEA R72, P2, R73.reuse, UR44, 0x2 ;  /* 0x0000002c49487c11 */ /* 0x040fe4000f8410ff */
[----:B------:R-:W-:Y:S02]  /*33180*/  LEA R74, P5, R0, UR44, 0x2 ;  /* 0x0000002c004a7c11 */ /* 0x000fe4000f8a10ff */
[----:B------:R-:W-:-:S02]  /*33190*/  LEA.HI.X.SX32 R73, R73, UR45, 0x2, P2 ;  /* 0x0000002d49497c11 */ /* 0x000fc400090f16ff */
[----:B------:R-:W-:Y:S01]  /*331a0*/  ISETP.GE.AND P2, PT, R250, UR42, PT ;  /* 0x0000002afa007c0c */ /* 0x000fe2000bf46270 */
[----:B------:R-:W1:Y:S01]  /*331b0*/  LDCU.64 UR42, c[0x0][0x398] ;  /* 0x00007300ff2a77ac */ /* 0x000e620008000a00 */
[----:B------:R-:W-:Y:S01]  /*331c0*/  LEA.HI.X.SX32 R75, R0, UR45, 0x2, P5 ;  /* 0x0000002d004b7c11 */ /* 0x000fe2000a8f16ff */
[----:B------:R-:W1:Y:S01]  /*331d0*/  LDCU.64 UR44, c[0x0][0x398] ;  /* 0x00007300ff2c77ac */ /* 0x000e620008000a00 */
[----:B------:R1:W-:Y:S01]  /*331e0*/  STSM.16.M88.4 [R252], R136 ;  /* 0x00000088fc007844 */ /* 0x0003e20000000200 */
[----:B------:R-:W-:Y:S01]  /*331f0*/  NOP ;  /* 0x0000000000007918 */ /* 0x000fe20000000000 */
[C---:B----4-:R-:W-:Y:S01]  /*33200*/  ISETP.GE.AND P3, PT, R238.reuse, UR41, PT ;  /* 0x00000029ee007c0c */ /* 0x050fe2000bf66270 */
[----:B------:R-:W4:Y:S01]  /*33210*/  LDCU.64 UR40, c[0x0][0x398] ;  /* 0x00007300ff2877ac */ /* 0x000f220008000a00 */
[C---:B------:R-:W-:Y:S02]  /*33220*/  ISETP.LT.AND P4, PT, R238.reuse, UR33, !P4 ;  /* 0x00000021ee007c0c */ /* 0x040fe4000e781270 */
[C---:B------:R-:W-:Y:S01]  /*33230*/  ISETP.LT.AND P5, PT, R238.reuse, UR35, !P2 ;  /* 0x00000023ee007c0c */ /* 0x040fe2000d7a1270 */
[----:B------:R-:W-:Y:S01]  /*33240*/  IMAD R0, R238, UR63, RZ ;  /* 0x0000003fee007c24 */ /* 0x000fe2000f8e02ff */
[----:B------:R-:W-:Y:S01]  /*33250*/  ISETP.LT.AND P2, PT, R249, UR36, !P3 ;  /* 0x00000024f9007c0c */ /* 0x000fe2000df41270 */
[----:B------:R-:W2:Y:S02]  /*33260*/  LDCU UR35, c[0x0][0x39c] ;  /* 0x00007380ff2377ac */ /* 0x000ea40008000800 */
[----:B-1----:R-:W-:Y:S01]  /*33270*/  IMAD.WIDE R138, R0, 0x4, R2 ;  /* 0x00000004008a7825 */ /* 0x002fe200078e0202 */
[----:B------:R-:W-:Y:S01]  /*33280*/  ISETP.LT.AND P3, PT, R248, UR38, !P3 ;  /* 0x00000026f8007c0c */ /* 0x000fe2000df61270 */
[----:B------:R-:W1:Y:S02]  /*33290*/  LDCU UR33, c[0x0][0x398] ;  /* 0x00007300ff2177ac */ /* 0x000e640008000800 */
[----:B------:R-:W-:-:S02]  /*332a0*/  IMAD.WIDE R136, R0, 0x4, R72 ;  /* 0x0000000400887825 */ /* 0x000fc400078e0248 */
[----:B------:R2:W-:Y:S01]  /*332b0*/  @P4 STG.E desc[UR28][R138.64], R247 ;  /* 0x000000f78a004986 */ /* 0x0005e2000c10191c */
[----:B------:R-:W-:Y:S01]  /*332c0*/  ISETP.LT.AND P4, PT, R250, UR42, !P1 ;  /* 0x0000002afa007c0c */ /* 0x000fe2000cf81270 */
[----:B------:R-:W1:Y:S01]  /*332d0*/  LDCU UR42, c[0x0][0x39c] ;  /* 0x00007380ff2a77ac */ /* 0x000e620008000800 */
[----:B----4-:R-:W-:Y:S01]  /*332e0*/  ISETP.LT.AND P6, PT, R251, UR40, !P1 ;  /* 0x00000028fb007c0c */ /* 0x010fe2000cfc1270 */
[----:B------:R4:W-:Y:S01]  /*332f0*/  @P5 STG.E desc[UR28][R136.64], R200 ;  /* 0x000000c888005986 */ /* 0x0009e2000c10191c */
[----:B------:R-:W-:Y:S01]  /*33300*/  ISETP.LT.AND P5, PT, R249, UR44, !P1 ;  /* 0x0000002cf9007c0c */ /* 0x000fe2000cfa1270 */
[----:B------:R-:W1:Y:S01]  /*33310*/  LDCU UR40, c[0x0][0x39c] ;  /* 0x00007380ff2877ac */ /* 0x000e620008000800 */
[----:B------:R-:W1:Y:S01]  /*33320*/  LDCU UR36, c[0x0][0x398] ;  /* 0x00007300ff2477ac */ /* 0x000e620008000800 */
[C---:B--2---:R-:W-:Y:S01]  /*33330*/  IMAD.WIDE R138, R0.reuse, 0x4, R74 ;  /* 0x00000004008a7825 */ /* 0x044fe200078e024a */
[----:B------:R-:W2:Y:S01]  /*33340*/  LDL.LU R247, [R1+0xfdc] ;  /* 0x000fdc0001f77983 */ /* 0x000ea20000300800 */
[----:B------:R-:W1:Y:S02]  /*33350*/  LDCU UR38, c[0x0][0x3b8] ;  /* 0x00007700ff2677ac */ /* 0x000e640008000800 */
[C---:B----4-:R-:W-:Y:S01]  /*33360*/  IMAD.WIDE R136, R0.reuse, 0x4, R236 ;  /* 0x0000000400887825 */ /* 0x050fe200078e02ec */
[----:B------:R-:W-:Y:S01]  /*33370*/  IADD3 R0, PT, PT, R0, UR63, RZ ;  /* 0x0000003f00007c10 */ /* 0x000fe2000fffe0ff */
[----:B------:R4:W-:Y:S01]  /*33380*/  @P2 STG.E desc[UR28][R138.64], R203 ;  /* 0x000000cb8a002986 */ /* 0x0009e2000c10191c */
[----:B------:R-:W1:Y:S01]  /*33390*/  LDCU UR44, c[0x0][0x3b8] ;  /* 0x00007700ff2c77ac */ /* 0x000e620008000800 */
[----:B------:R-:W-:-:S02]  /*333a0*/  VIADD R200, R238, 0x2 ;  /* 0x00000002eec87836 */ /* 0x000fc40000000000 */
[----:B------:R3:W-:Y:S01]  /*333b0*/  @P3 STG.E desc[UR28][R136.64], R201 ;  /* 0x000000c988003986 */ /* 0x0007e2000c10191c */
[----:B----4-:R-:W-:Y:S02]  /*333c0*/  IMAD.WIDE R138, R0, 0x4, R2 ;  /* 0x00000004008a7825 */ /* 0x010fe400078e0202 */
[----:B------:R-:W-:Y:S01]  /*333d0*/  ISETP.GE.AND P2, PT, R200, UR35, PT ;  /* 0x00000023c8007c0c */ /* 0x000fe2000bf46270 */
[----:B------:R-:W4:Y:S01]  /*333e0*/  LDL.LU R203, [R1+0x54] ;  /* 0x0000540001cb7983 */ /* 0x000f220000300800 */
[----:B------:R-:W-:Y:S01]  /*333f0*/  ISETP.LT.AND P1, PT, R248, UR46, !P1 ;  /* 0x0000002ef8007c0c */ /* 0x000fe2000cf21270 */
[----:B---3--:R-:W-:Y:S02]  /*33400*/  IMAD.WIDE R136, R0, 0x4, R72 ;  /* 0x0000000400887825 */ /* 0x008fe400078e0248 */
[----:B------:R3:W-:Y:S02]  /*33410*/  @P6 STG.E desc[UR28][R138.64], R239 ;  /* 0x000000ef8a006986 */ /* 0x0007e4000c10191c */
[----:B------:R-:W-:Y:S01]  /*33420*/  VIADD R200, R238, 0x3 ;  /* 0x00000003eec87836 */ /* 0x000fe20000000000 */
[----:B------:R-:W-:Y:S01]  /*33430*/  ISETP.LT.AND P3, PT, R251, UR48, !P2 ;  /* 0x00000030fb007c0c */ /* 0x000fe2000d761270 */
[----:B------:R-:W2:Y:S01]  /*33440*/  LDL.LU R201, [R1+0x44] ;  /* 0x0000440001c97983 */ /* 0x000ea20000300800 */
[----:B------:R-:W2:Y:S03]  /*33450*/  LDCU UR35, c[0x0][0x398] ;  /* 0x00007300ff2377ac */ /* 0x000ea60008000800 */
[----:B------:R1:W-:Y:S01]  /*33460*/  @P4 STG.E desc[UR28][R136.64], R202 ;  /* 0x000000ca88004986 */ /* 0x0003e2000c10191c */
[----:B------:R-:W2:Y:S01]  /*33470*/  LDCU UR46, c[0x0][0x39c] ;  /* 0x00007380ff2e77ac */ /* 0x000ea20008000800 */
[----:B---3--:R-:W-:-:S02]  /*33480*/  IMAD.WIDE R138, R0, 0x4, R74 ;  /* 0x00000004008a7825 */ /* 0x008fc400078e024a */
[----:B------:R-:W3:Y:S01]  /*33490*/  LDL.LU R239, [R1+0x34] ;  /* 0x0000340001ef7983 */ /* 0x000ee20000300800 */
[----:B------:R-:W-:Y:S01]  /*334a0*/  ISETP.LT.AND P6, PT, R250, UR50, !P2 ;  /* 0x00000032fa007c0c */ /* 0x000fe2000d7c1270 */
[----:B------:R-:W2:Y:S02]  /*334b0*/  LDCU UR48, c[0x0][0x39c] ;  /* 0x00007380ff3077ac */ /* 0x000ea40008000800 */
[----:B------:R1:W-:Y:S02]  /*334c0*/  @P5 STG.E desc[UR28][R138.64], R244 ;  /* 0x000000f48a005986 */ /* 0x0003e4000c10191c */
[----:B-1----:R-:W-:Y:S01]  /*334d0*/  ISETP.GE.AND P5, PT, R200, UR42, PT ;  /* 0x0000002ac8007c0c */ /* 0x002fe2000bfa6270 */
[----:B------:R-:W1:Y:S01]  /*334e0*/  LDCU UR42, c[0x0][0x398] ;  /* 0x00007300ff2a77ac */ /* 0x000e620008000800 */
[----:B------:R-:W2:Y:S01]  /*334f0*/  LDL.LU R202, [R1+0x14] ;  /* 0x0000140001ca7983 */ /* 0x000ea20000300800 */
[C---:B------:R-:W-:Y:S01]  /*33500*/  IMAD.WIDE R136, R0.reuse, 0x4, R236 ;  /* 0x0000000400887825 */ /* 0x040fe200078e02ec */
[----:B------:R-:W-:Y:S01]  /*33510*/  ISETP.LT.AND P4, PT, R249, UR52, !P2 ;  /* 0x00000034f9007c0c */ /* 0x000fe2000d781270 */
[----:B------:R-:W1:Y:S01]  /*33520*/  LDCU UR52, c[0x0][0x39c] ;  /* 0x00007380ff3477ac */ /* 0x000e620008000800 */
[----:B------:R-:W1:Y:S01]  /*33530*/  LDCU UR50, c[0x0][0x3b8] ;  /* 0x00007700ff3277ac */ /* 0x000e620008000800 */
[----:B------:R-:W2:Y:S04]  /*33540*/  LDL.LU R244, [R1+0x64] ;  /* 0x0000640001f47983 */ /* 0x000ea80000300800 */
[----:B------:R-:W2:Y:S01]  /*33550*/  LDL.LU R200, [R1+0x74] ;  /* 0x0000740001c87983 */ /* 0x000ea20000300800 */
[----:B------:R-:W-:-:S03]  /*33560*/  IADD3 R0, PT, PT, R0, UR63, RZ ;  /* 0x0000003f00007c10 */ /* 0x000fc6000fffe0ff */
[----:B------:R1:W-:Y:S02]  /*33570*/  @P1 STG.E desc[UR28][R136.64], R108 ;  /* 0x0000006c88001986 */ /* 0x0003e4000c10191c */
[----:B------:R-:W-:-:S04]  /*33580*/  IMAD.WIDE R138, R0, 0x4, R2 ;  /* 0x00000004008a7825 */ /* 0x000fc800078e0202 */
[----:B-1----:R-:W-:Y:S01]  /*33590*/  IMAD.WIDE R136, R0, 0x4, R72 ;  /* 0x0000000400887825 */ /* 0x002fe200078e0248 */
[----:B------:R-:W-:Y:S01]  /*335a0*/  ISETP.LT.AND P2, PT, R248, UR30, !P2 ;  /* 0x0000001ef8007c0c */ /* 0x000fe2000d741270 */
[----:B------:R-:W1:Y:S01]  /*335b0*/  LDCU UR30, c[0x0][0x398] ;  /* 0x00007300ff1e77ac */ /* 0x000e620008000800 */
[----:B------:R-:W-:Y:S01]  /*335c0*/  ISETP.LT.AND P1, PT, R251, UR32, !P5 ;  /* 0x00000020fb007c0c */ /* 0x000fe2000ef21270 */
[----:B------:R-:W-:Y:S01]  /*335d0*/  VIADD R108, R238, 0x4 ;  /* 0x00000004ee6c7836 */ /* 0x000fe20000000000 */
[----:B------:R-:W1:Y:S01]  /*335e0*/  LDCU UR32, c[0x0][0x398] ;  /* 0x00007300ff2077ac */ /* 0x000e620008000800 */
[----:B--2---:R2:W-:Y:S04]  /*335f0*/  @P3 STG.E desc[UR28][R138.64], R200 ;  /* 0x000000c88a003986 */ /* 0x0045e8000c10191c */
[----:B------:R1:W-:Y:S04]  /*33600*/  @P6 STG.E desc[UR28][R136.64], R244 ;  /* 0x000000f488006986 */ /* 0x0003e8000c10191c */
[----:B--2---:R-:W2:Y:S04]  /*33610*/  LDL.LU R200, [R1+0x78] ;  /* 0x0000780001c87983 */ /* 0x004ea80000300800 */
[----:B-1----:R-:W2:Y:S01]  /*33620*/  LDL.LU R244, [R1+0x68] ;  /* 0x0000680001f47983 */ /* 0x002ea20000300800 */
[----:B------:R-:W-:Y:S01]  /*33630*/  ISETP.LT.AND P3, PT, R250, UR34, !P5 ;  /* 0x00000022fa007c0c */ /* 0x000fe2000ef61270 */
[----:B------:R-:W-:-:S04]  /*33640*/  IMAD.WIDE R138, R0, 0x4, R74 ;  /* 0x00000004008a7825 */ /* 0x000fc800078e024a */
[C---:B------:R-:W-:Y:S01]  /*33650*/  IMAD.WIDE R136, R0.reuse, 0x4, R236 ;  /* 0x0000000400887825 */ /* 0x040fe200078e02ec */
[----:B------:R-:W-:Y:S01]  /*33660*/  IADD3 R0, PT, PT, R0, UR63, RZ ;  /* 0x0000003f00007c10 */ /* 0x000fe2000fffe0ff */
[----:B----4-:R1:W-:Y:S01]  /*33670*/  @P4 STG.E desc[UR28][R138.64], R203 ;  /* 0x000000cb8a004986 */ /* 0x0103e2000c10191c */
[----:B------:R-:W-:Y:S01]  /*33680*/  ISETP.LT.AND P6, PT, R249, UR59, !P5 ;  /* 0x0000003bf9007c0c */ /* 0x000fe2000efc1270 */
[----:B------:R-:W4:Y:S02]  /*33690*/  LDCU UR59, c[0x0][0x39c] ;  /* 0x00007380ff3b77ac */ /* 0x000f240008000800 */
[----:B------:R3:W-:Y:S01]  /*336a0*/  @P2 STG.E desc[UR28][R136.64], R201 ;  /* 0x000000c988002986 */ /* 0x0007e2000c10191c */
[----:B------:R-:W2:Y:S03]  /*336b0*/  LDCU UR34, c[0x0][0x398] ;  /* 0x00007300ff2277ac */ /* 0x000ea60008000800 */
[----:B-1----:R-:W4:Y:S01]  /*336c0*/  LDL.LU R203, [R1+0x58] ;  /* 0x0000580001cb7983 */ /* 0x002f220000300800 */
[----:B------:R-:W-:-:S03]  /*336d0*/  IMAD.WIDE R138, R0, 0x4, R2 ;  /* 0x00000004008a7825 */ /* 0x000fc600078e0202 */
[----:B---3--:R-:W3:Y:S01]  /*336e0*/  LDL.LU R201, [R1+0x48] ;  /* 0x0000480001c97983 */ /* 0x008ee20000300800 */
[----:B------:R-:W-:-:S03]  /*336f0*/  IMAD.WIDE R136, R0, 0x4, R72 ;  /* 0x0000000400887825 */ /* 0x000fc600078e0248 */
[----:B------:R1:W-:Y:S04]  /*33700*/  @P1 STG.E desc[UR28][R138.64], R239 ;  /* 0x000000ef8a001986 */ /* 0x0003e8000c10191c */
[----:B------:R1:W-:Y:S04]  /*33710*/  @P3 STG.E desc[UR28][R136.64], R202 ;  /* 0x000000ca88003986 */ /* 0x0003e8000c10191c */
[----:B-1----:R-:W3:Y:S04]  /*33720*/  LDL.LU R239, [R1+0x38] ;  /* 0x0000380001ef7983 */ /* 0x002ee80000300800 */
[----:B------:R-:W3:Y:S01]  /*33730*/  LDL.LU R202, [R1+0x18] ;  /* 0x0000180001ca7983 */ /* 0x000ee20000300800 */
[----:B------:R-:W-:-:S02]  /*33740*/  ISETP.LT.AND P5, PT, R248, UR55, !P5 ;  /* 0x00000037f8007c0c */ /* 0x000fc4000efa1270 */
[----:B------:R-:W-:Y:S01]  /*33750*/  ISETP.GE.AND P4, PT, R108, UR48, PT ;  /* 0x000000306c007c0c */ /* 0x000fe2000bf86270 */
[C---:B------:R-:W-:Y:S01]  /*33760*/  IMAD.WIDE R138, R0.reuse, 0x4, R74 ;  /* 0x00000004008a7825 */ /* 0x040fe200078e024a */
[----:B------:R-:W1:Y:S02]  /*33770*/  LDCU UR48, c[0x0][0x398] ;  /* 0x00007300ff3077ac */ /* 0x000e640008000800 */
[----:B------:R-:W-:Y:S01]  /*33780*/  ISETP.LT.AND P2, PT, R251, UR17, !P4 ;  /* 0x00000011fb007c0c */ /* 0x000fe2000e741270 */
[----:B------:R-:W-:Y:S01]  /*33790*/  IMAD.WIDE R136, R0, 0x4, R236 ;  /* 0x0000000400887825 */ /* 0x000fe200078e02ec */
[----:B------:R-:W-:Y:S01]  /*337a0*/  ISETP.LT.AND P1, PT, R250, UR21, !P4 ;  /* 0x00000015fa007c0c */ /* 0x000fe2000e721270 */
[----:B------:R-:W1:Y:S01]  /*337b0*/  LDCU UR55, c[0x0][0x3b8] ;  /* 0x00007700ff3777ac */ /* 0x000e620008000800 */
[----:B------:R-:W-:Y:S01]  /*337c0*/  IADD3 R0, PT, PT, R0, UR63, RZ ;  /* 0x0000003f00007c10 */ /* 0x000fe2000fffe0ff */
[----:B------:R-:W-:Y:S01]  /*337d0*/  VIADD R108, R238, 0x5 ;  /* 0x00000005ee6c7836 */ /* 0x000fe20000000000 */
[----:B------:R-:W-:Y:S01]  /*337e0*/  @P6 STG.E desc[UR28][R138.64], R245 ;  /* 0x000000f58a006986 */ /* 0x000fe2000c10191c */
[----:B------:R-:W-:Y:S01]  /*337f0*/  ISETP.LT.AND P3, PT, R249, UR27, !P4 ;  /* 0x0000001bf9007c0c */ /* 0x000fe2000e761270 */
[----:B------:R-:W1:Y:S02]  /*33800*/  LDCU UR17, c[0x0][0x398] ;  /* 0x00007300ff1177ac */ /* 0x000e640008000800 */
[----:B------:R1:W-:Y:S01]  /*33810*/  @P5 STG.E desc[UR28][R136.64], R109 ;  /* 0x0000006d88005986 */ /* 0x0003e2000c10191c */
[----:B------:R-:W-:Y:S01]  /*33820*/  ISETP.GE.AND P6, PT, R108, UR52, PT ;  /* 0x000000346c007c0c */ /* 0x000fe2000bfc6270 */
[----:B------:R-:W2:Y:S01]  /*33830*/  LDCU UR21, c[0x0][0x398] ;  /* 0x00007300ff1577ac */ /* 0x000ea20008000800 */
[----:B------:R-:W2:Y:S01]  /*33840*/  LDCU UR27, c[0x0][0x398] ;  /* 0x00007300ff1b77ac */ /* 0x000ea20008000800 */
[----:B-1----:R-:W-:-:S04]  /*33850*/  IMAD.WIDE R136, R0, 0x4, R2 ;  /* 0x0000000400887825 */ /* 0x002fc800078e0202 */
[----:B------:R-:W-:Y:S01]  /*33860*/  IMAD.WIDE R108, R0, 0x4, R72 ;  /* 0x00000004006c7825 */ /* 0x000fe200078e0248 */
[----:B------:R-:W-:Y:S01]  /*33870*/  ISETP.LT.AND P4, PT, R248, UR56, !P4 ;  /* 0x00000038f8007c0c */ /* 0x000fe2000e781270 */
[----:B------:R-:W1:Y:S01]  /*33880*/  LDCU UR52, c[0x0][0x39c] ;  /* 0x00007380ff3477ac */ /* 0x000e620008000800 */
[----:B------:R-:W-:Y:S01]  /*33890*/  ISETP.LT.AND P5, PT, R251, UR20, !P6 ;  /* 0x00000014fb007c0c */ /* 0x000fe2000f7a1270 */
[----:B------:R-:W-:Y:S01]  /*338a0*/  VIADD R138, R238, 0x6 ;  /* 0x00000006ee8a7836 */ /* 0x000fe20000000000 */
[----:B------:R-:W1:Y:S01]  /*338b0*/  LDCU UR20, c[0x0][0x398] ;  /* 0x00007300ff1477ac */ /* 0x000e620008000800 */
        /* <DEDUP_REMOVED lines=12> */
[----:B---3--:R3:W-:Y:S04]  /*33980*/  @P4 STG.E desc[UR28][R108.64], R201 ;  /* 0x000000c96c004986 */ /* 0x0087e8000c10191c */
[----:B-1----:R-:W4:Y:S01]  /*33990*/  LDL.LU R203, [R1+0x5c] ;  /* 0x00005c0001cb7983 */ /* 0x002f220000300800 */
[----:B------:R-:W-:Y:S01]  /*339a0*/  IMAD.WIDE R136, R0, 0x4, R2 ;  /* 0x0000000400887825 */ /* 0x000fe200078e0202 */
[----:B------:R-:W-:Y:S01]  /*339b0*/  ISETP.GE.AND P3, PT, R138, UR59, PT ;  /* 0x0000003b8a007c0c */ /* 0x000fe2000bf66270 */
[----:B------:R-:W1:Y:S01]  /*339c0*/  LDCU UR59, c[0x0][0x39c] ;  /* 0x00007380ff3b77ac */ /* 0x000e620008000800 */
[----:B---3--:R-:W3:Y:S01]  /*339d0*/  LDL.LU R201, [R1+0x4c] ;  /* 0x00004c0001c97983 */ /* 0x008ee20000300800 */
[----:B------:R-:W-:Y:S01]  /*339e0*/  IMAD.WIDE R108, R0, 0x4, R72 ;  /* 0x00000004006c7825 */ /* 0x000fe200078e0248 */
[----:B------:R-:W1:Y:S02]  /*339f0*/  LDCU UR15, c[0x0][0x398] ;  /* 0x00007300ff0f77ac */ /* 0x000e640008000800 */
[----:B------:R1:W-:Y:S04]  /*33a00*/  @P5 STG.E desc[UR28][R136.64], R239 ;  /* 0x000000ef88005986 */ /* 0x0003e8000c10191c */
[----:B------:R1:W-:Y:S04]  /*33a10*/  @P2 STG.E desc[UR28][R108.64], R202 ;  /* 0x000000ca6c002986 */ /* 0x0003e8000c10191c */
[----:B-1----:R-:W3:Y:S04]  /*33a20*/  LDL.LU R239, [R1+0x3c] ;  /* 0x00003c0001ef7983 */ /* 0x002ee80000300800 */
[----:B------:R-:W3:Y:S01]  /*33a30*/  LDL.LU R202, [R1+0x1c] ;  /* 0x00001c0001ca7983 */ /* 0x000ee20000300800 */
[----:B------:R-:W-:-:S02]  /*33a40*/  ISETP.LT.AND P6, PT, R248, UR7, !P6 ;  /* 0x00000007f8007c0c */ /* 0x000fc4000f7c1270 */
[----:B------:R-:W-:Y:S01]  /*33a50*/  ISETP.LT.AND P4, PT, R251, UR70, !P3 ;  /* 0x00000046fb007c0c */ /* 0x000fe2000df81270 */
[----:B------:R-:W-:Y:S01]  /*33a60*/  IMAD.WIDE R136, R0, 0x4, R74 ;  /* 0x0000000400887825 */ /* 0x000fe200078e024a */
[----:B------:R-:W-:Y:S01]  /*33a70*/  ISETP.LT.AND P5, PT, R250, UR6, !P3 ;  /* 0x00000006fa007c0c */ /* 0x000fe2000dfa1270 */
[----:B------:R-:W1:Y:S02]  /*33a80*/  LDCU UR7, c[0x0][0x398] ;  /* 0x00007300ff0777ac */ /* 0x000e640008000800 */
[C---:B------:R-:W-:Y:S01]  /*33a90*/  IMAD.WIDE R108, R0.reuse, 0x4, R236 ;  /* 0x00000004006c7825 */ /* 0x040fe200078e02ec */
[----:B------:R-:W-:Y:S01]  /*33aa0*/  IADD3 R0, PT, PT, R0, UR63, RZ ;  /* 0x0000003f00007c10 */ /* 0x000fe2000fffe0ff */
[----:B------:R1:W-:Y:S02]  /*33ab0*/  @P1 STG.E desc[UR28][R136.64], R246 ;  /* 0x000000f688001986 */ /* 0x0003e4000c10191c */
[----:B------:R-:W-:Y:S01]  /*33ac0*/  VIADD R138, R238, 0x7 ;  /* 0x00000007ee8a7836 */ /* 0x000fe20000000000 */
[----:B------:R-:W-:Y:S01]  /*33ad0*/  ISETP.LT.AND P2, PT, R249, UR12, !P3 ;  /* 0x0000000cf9007c0c */ /* 0x000fe2000df41270 */
[----:B------:R1:W-:Y:S01]  /*33ae0*/  @P6 STG.E desc[UR28][R108.64], R110 ;  /* 0x0000006e6c006986 */ /* 0x0003e2000c10191c */
[----:B------:R-:W2:Y:S02]  /*33af0*/  LDCU UR6, c[0x0][0x398] ;  /* 0x00007300ff0677ac */ /* 0x000ea40008000800 */
[----:B------:R-:W-:Y:S01]  /*33b00*/  ISETP.GE.AND P1, PT, R138, UR59, PT ;  /* 0x0000003b8a007c0c */ /* 0x000fe2000bf26270 */
[----:B------:R-:W2:Y:S01]  /*33b10*/  LDCU UR70, c[0x0][0x398] ;  /* 0x00007300ff4677ac */ /* 0x000ea20008000800 */
[C---:B-1----:R-:W-:Y:S01]  /*33b20*/  IMAD.WIDE R136, R0.reuse, 0x4, R2 ;  /* 0x0000000400887825 */ /* 0x042fe200078e0202 */
[C---:B------:R-:W-:Y:S01]  /*33b30*/  IADD3 R139, PT, PT, R0.reuse, UR63, RZ ;  /* 0x0000003f008b7c10 */ /* 0x040fe2000fffe0ff */
[----:B------:R-:W1:Y:S02]  /*33b40*/  LDCU UR12, c[0x0][0x398] ;  /* 0x00007300ff0c77ac */ /* 0x000e640008000800 */
        /* <DEDUP_REMOVED lines=8> */
[----:B------:R1:W-:Y:S01]  /*33bd0*/  @P5 STG.E desc[UR28][R108.64], R244 ;  /* 0x000000f46c005986 */ /* 0x0003e2000c10191c */
[----:B------:R-:W-:Y:S01]  /*33be0*/  ISETP.LT.AND P5, PT, R249, UR71, !P1 ;  /* 0x00000047f9007c0c */ /* 0x000fe2000cfa1270 */
[----:B------:R-:W4:Y:S01]  /*33bf0*/  LDCU UR71, c[0x0][0x39c] ;  /* 0x00007380ff4777ac */ /* 0x000f220008000800 */
[----:B------:R-:W-:Y:S01]  /*33c00*/  ISETP.LT.AND P4, PT, R250, UR67, !P1 ;  /* 0x00000043fa007c0c */ /* 0x000fe2000cf81270 */
[----:B--2---:R-:W-:-:S04]  /*33c10*/  IMAD.WIDE R136, R0, 0x4, R74 ;  /* 0x0000000400887825 */ /* 0x004fc800078e024a */
[----:B-1----:R-:W-:Y:S01]  /*33c20*/  IMAD.WIDE R108, R0, 0x4, R236 ;  /* 0x00000004006c7825 */ /* 0x002fe200078e02ec */
[----:B------:R-:W-:Y:S01]  /*33c30*/  ISETP.LT.AND P1, PT, R248, UR26, !P1 ;  /* 0x0000001af8007c0c */ /* 0x000fe2000cf21270 */
[----:B------:R-:W1:Y:S01]  /*33c40*/  LDCU UR67, c[0x0][0x39c] ;  /* 0x00007380ff4377ac */ /* 0x000e620008000800 */
[----:B----4-:R2:W-:Y:S01]  /*33c50*/  @P2 STG.E desc[UR28][R136.64], R203 ;  /* 0x000000cb88002986 */ /* 0x0105e2000c10191c */
[----:B------:R-:W-:Y:S01]  /*33c60*/  ISETP.GE.AND P2, PT, R110, UR71, PT ;  /* 0x000000476e007c0c */ /* 0x000fe2000bf46270 */
[----:B------:R-:W-:Y:S01]  /*33c70*/  VIADD R0, R238, 0x9 ;  /* 0x00000009ee007836 */ /* 0x000fe20000000000 */
[----:B------:R-:W4:Y:S01]  /*33c80*/  LDCU UR26, c[0x0][0x398] ;  /* 0x00007300ff1a77ac */ /* 0x000f220008000800 */
[----:B---3--:R3:W-:Y:S01]  /*33c90*/  @P3 STG.E desc[UR28][R108.64], R201 ;  /* 0x000000c96c003986 */ /* 0x0087e2000c10191c */
[----:B------:R-:W-:Y:S01]  /*33ca0*/  ISETP.LT.AND P3, PT, R251, UR68, !P2 ;  /* 0x00000044fb007c0c */ /* 0x000fe2000d761270 */
[----:B------:R-:W1:Y:S01]  /*33cb0*/  LDCU UR71, c[0x0][0x398] ;  /* 0x00007300ff4777ac */ /* 0x000e620008000800 */
[----:B------:R-:W1:Y:S01]  /*33cc0*/  LDCU UR68, c[0x0][0x398] ;  /* 0x00007300ff4477ac */ /* 0x000e620008000800 */
[----:B--2---:R-:W-:-:S04]  /*33cd0*/  IMAD.WIDE R136, R139, 0x4, R72 ;  /* 0x000000048b887825 */ /* 0x004fc800078e0248 */
[----:B---3--:R-:W-:-:S05]  /*33ce0*/  IMAD.WIDE R108, R139, 0x4, R2 ;  /* 0x000000048b6c7825 */ /* 0x008fca00078e0202 */
[----:B------:R2:W-:Y:S01]  /*33cf0*/  @P6 STG.E desc[UR28][R108.64], R239 ;  /* 0x000000ef6c006986 */ /* 0x0005e2000c10191c */
[----:B------:R-:W-:Y:S01]  /*33d00*/  ISETP.LT.AND P6, PT, R250, UR14, !P2 ;  /* 0x0000000efa007c0c */ /* 0x000fe2000d7c1270 */
[----:B------:R-:W-:Y:S01]  /*33d10*/  IMAD.WIDE R200, R139, 0x4, R236 ;  /* 0x000000048bc87825 */ /* 0x000fe200078e02ec */
[----:B------:R-:W3:Y:S01]  /*33d20*/  LDCU UR14, c[0x0][0x3b8] ;  /* 0x00007700ff0e77ac */ /* 0x000ee20008000800 */
[----:B------:R1:W-:Y:S01]  /*33d30*/  @P4 STG.E desc[UR28][R136.64], R202 ;  /* 0x000000ca88004986 */ /* 0x0003e2000c10191c */
[----:B------:R-:W-:Y:S02]  /*33d40*/  ISETP.LT.AND P4, PT, R249, UR65, !P2 ;  /* 0x00000041f9007c0c */ /* 0x000fe4000d781270 */
[----:B------:R-:W-:Y:S01]  /*33d50*/  ISETP.LT.AND P2, PT, R248, UR69, !P2 ;  /* 0x00000045f8007c0c */ /* 0x000fe2000d741270 */
[----:B------:R-:W3:Y:S01]  /*33d60*/  LDCU UR65, c[0x0][0x39c] ;  /* 0x00007380ff4177ac */ /* 0x000ee20008000800 */
[C---:B--2---:R-:W-:Y:S01]  /*33d70*/  IADD3 R239, PT, PT, R139.reuse, UR63, RZ ;  /* 0x0000003f8bef7c10 */ /* 0x044fe2000fffe0ff */
[----:B------:R-:W2:Y:S01]  /*33d80*/  LDCU UR69, c[0x0][0x398] ;  /* 0x00007300ff4577ac */ /* 0x000ea20008000800 */
[----:B-1----:R-:W-:-:S04]  /*33d90*/  IMAD.WIDE R202, R139, 0x4, R74 ;  /* 0x000000048bca7825 */ /* 0x002fc800078e024a */
[C---:B------:R-:W-:Y:S01]  /*33da0*/  IMAD.WIDE R108, R239.reuse, 0x4, R2 ;  /* 0x00000004ef6c7825 */ /* 0x040fe200078e0202 */
[----:B------:R-:W-:Y:S01]  /*33db0*/  @P5 STG.E desc[UR28][R202.64], R247 ;  /* 0x000000f7ca005986 */ /* 0x000fe2000c10191c */
[----:B------:R-:W-:Y:S01]  /*33dc0*/  ISETP.GE.AND P5, PT, R0, UR77, PT ;  /* 0x0000004d00007c0c */ /* 0x000fe2000bfa6270 */
[----:B------:R-:W1:Y:S01]  /*33dd0*/  LDCU UR77, c[0x0][0x398] ;  /* 0x00007300ff4d77ac */ /* 0x000e620008000800 */
[----:B------:R-:W-:Y:S01]  /*33de0*/  IMAD.WIDE R136, R239, 0x4, R72 ;  /* 0x00000004ef887825 */ /* 0x000fe200078e0248 */
[----:B------:R2:W-:Y:S01]  /*33df0*/  @P1 STG.E desc[UR28][R200.64], R111 ;  /* 0x0000006fc8001986 */ /* 0x0005e2000c10191c */
[----:B------:R-:W-:Y:S01]  /*33e00*/  ISETP.LT.AND P1, PT, R251, UR19, !P5 ;  /* 0x00000013fb007c0c */ /* 0x000fe2000ef21270 */
[----:B------:R-:W1:Y:S01]  /*33e10*/  LDCU UR19, c[0x0][0x398] ;  /* 0x00007300ff1377ac */ /* 0x000e620008000800 */
[----:B------:R-:W-:Y:S01]  /*33e20*/  VIADD R0, R238, 0xa ;  /* 0x0000000aee007836 */ /* 0x000fe20000000000 */
[----:B------:R3:W-:Y:S01]  /*33e30*/  @P3 STG.E desc[UR28][R108.64], R44 ;  /* 0x0000002c6c003986 */ /* 0x0007e2000c10191c */
[----:B------:R-:W-:Y:S01]  /*33e40*/  ISETP.LT.AND P3, PT, R250, UR66, !P5 ;  /* 0x00000042fa007c0c */ /* 0x000fe2000ef61270 */
[C---:B------:R-:W-:Y:S01]  /*33e50*/  IMAD.WIDE R138, R239.reuse, 0x4, R236 ;  /* 0x00000004ef8a7825 */ /* 0x040fe200078e02ec */
[----:B------:R-:W1:Y:S01]  /*33e60*/  LDCU UR66, c[0x0][0x398] ;  /* 0x00007300ff4277ac */ /* 0x000e620008000800 */
[----:B------:R4:W-:Y:S02]  /*33e70*/  @P6 STG.E desc[UR28][R136.64], R32 ;  /* 0x0000002088006986 */ /* 0x0009e4000c10191c */
[C---:B--2---:R-:W-:Y:S01]  /*33e80*/  IMAD.WIDE R110, R239.reuse, 0x4, R74 ;  /* 0x00000004ef6e7825 */ /* 0x044fe200078e024a */
[----:B------:R-:W-:-:S04]  /*33e90*/  IADD3 R239, PT, PT, R239, UR63, RZ ;  /* 0x0000003fefef7c10 */ /* 0x000fc8000fffe0ff */
[----:B------:R2:W-:Y:S01]  /*33ea0*/  @P4 STG.E desc[UR28][R110.64], R4 ;  /* 0x000000046e004986 */ /* 0x0005e2000c10191c */
[----:B------:R-:W-:Y:S01]  /*33eb0*/  ISETP.GE.AND P4, PT, R0, UR76, PT ;  /* 0x0000004c00007c0c */ /* 0x000fe2000bf86270 */
[----:B---3--:R-:W-:Y:S01]  /*33ec0*/  IMAD.WIDE R108, R239, 0x4, R2 ;  /* 0x00000004ef6c7825 */ /* 0x008fe200078e0202 */
[----:B------:R-:W-:Y:S01]  /*33ed0*/  ISETP.LT.AND P6, PT, R249, UR10, !P5 ;  /* 0x0000000af9007c0c */ /* 0x000fe2000efc1270 */
[----:B------:R3:W-:Y:S01]  /*33ee0*/  @P2 STG.E desc[UR28][R138.64], R184 ;  /* 0x000000b88a002986 */ /* 0x0007e2000c10191c */
[----:B------:R-:W-:Y:S01]  /*33ef0*/  ISETP.LT.AND P5, PT, R248, UR62, !P5 ;  /* 0x0000003ef8007c0c */ /* 0x000fe2000efa1270 */
[----:B----4-:R-:W-:Y:S01]  /*33f00*/  IMAD.WIDE R136, R239, 0x4, R72 ;  /* 0x00000004ef887825 */ /* 0x010fe200078e0248 */
[----:B------:R-:W-:Y:S01]  /*33f10*/  ISETP.LT.AND P2, PT, R251, UR11, !P4 ;  /* 0x0000000bfb007c0c */ /* 0x000fe2000e741270 */
[----:B------:R4:W-:Y:S01]  /*33f20*/  @P1 STG.E desc[UR28][R108.64], R48 ;  /* 0x000000306c001986 */ /* 0x0009e2000c10191c */
[----:B------:R-:W-:Y:S01]  /*33f30*/  ISETP.LT.AND P1, PT, R250, UR13, !P4 ;  /* 0x0000000dfa007c0c */ /* 0x000fe2000e721270 */
[----:B--2---:R-:W-:-:S02]  /*33f40*/  IMAD.WIDE R110, R239, 0x4, R74 ;  /* 0x00000004ef6e7825 */ /* 0x004fc400078e024a */
[----:B------:R2:W-:Y:S01]  /*33f50*/  @P3 STG.E desc[UR28][R136.64], R76 ;  /* 0x0000004c88003986 */ /* 0x0005e2000c10191c */
[----:B------:R-:W1:Y:S01]  /*33f60*/  LDCU UR76, c[0x0][0x398] ;  /* 0x00007300ff4c77ac */ /* 0x000e620008000800 */
[C---:B---3--:R-:W-:Y:S01]  /*33f70*/  IMAD.WIDE R138, R239.reuse, 0x4, R236 ;  /* 0x00000004ef8a7825 */ /* 0x048fe200078e02ec */
[----:B------:R-:W-:Y:S01]  /*33f80*/  IADD3 R239, PT, PT, R239, UR63, RZ ;  /* 0x0000003fefef7c10 */ /* 0x000fe2000fffe0ff */
[----:B------:R-:W3:Y:S01]  /*33f90*/  LDCU UR62, c[0x0][0x39c] ;  /* 0x00007380ff3e77ac */ /* 0x000ee20008000800 */
[----:B------:R-:W-:Y:S01]  /*33fa0*/  ISETP.LT.AND P3, PT, R249, UR16, !P4 ;  /* 0x00000010f9007c0c */ /* 0x000fe2000e761270 */
[----:B------:R-:W-:Y:S02]  /*33fb0*/  VIADD R0, R238, 0xb ;  /* 0x0000000bee007836 */ /* 0x000fe40000000000 */
[C---:B----4-:R-:W-:Y:S01]  /*33fc0*/  IMAD.WIDE R108, R239.reuse, 0x4, R2 ;  /* 0x00000004ef6c7825 */ /* 0x050fe200078e0202 */
[----:B------:R-:W-:Y:S01]  /*33fd0*/  ISETP.LT.AND P4, PT, R248, UR24, !P4 ;  /* 0x00000018f8007c0c */ /* 0x000fe2000e781270 */
[----:B------:R-:W-:Y:S01]  /*33fe0*/  @P6 STG.E desc[UR28][R110.64], R8 ;  /* 0x000000086e006986 */ /* 0x000fe2000c10191c */
[----:B------:R-:W-:Y:S01]  /*33ff0*/  ISETP.GE.AND P6, PT, R0, UR75, PT ;  /* 0x0000004b00007c0c */ /* 0x000fe2000bfc6270 */
[----:B--2---:R-:W-:Y:S01]  /*34000*/  IMAD.WIDE R136, R239, 0x4, R72 ;  /* 0x00000004ef887825 */ /* 0x004fe200078e0248 */
[----:B------:R-:W2:Y:S01]  /*34010*/  LDCU UR10, c[0x0][0x3b8] ;  /* 0x00007700ff0a77ac */ /* 0x000ea20008000800 */
[----:B------:R-:W-:Y:S02]  /*34020*/  @P5 STG.E desc[UR28][R138.64], R196 ;  /* 0x000000c48a005986 */ /* 0x000fe4000c10191c */
[----:B------:R-:W-:Y:S01]  /*34030*/  VIADD R0, R238, 0xc ;  /* 0x0000000cee007836 */ /* 0x000fe20000000000 */
[----:B------:R-:W4:Y:S01]  /*34040*/  LDCU UR11, c[0x0][0x398] ;  /* 0x00007300ff0b77ac */ /* 0x000f220008000800 */
[----:B------:R1:W-:Y:S01]  /*34050*/  @P2 STG.E desc[UR28][R108.64], R45 ;  /* 0x0000002d6c002986 */ /* 0x0003e2000c10191c */
[----:B------:R-:W-:-:S02]  /*34060*/  ISETP.LT.AND P5, PT, R251, UR60, !P6 ;  /* 0x0000003cfb007c0c */ /* 0x000fc4000f7a1270 */
[----:B------:R-:W-:Y:S01]  /*34070*/  ISETP.LT.AND P2, PT, R250, UR64, !P6 ;  /* 0x00000040fa007c0c */ /* 0x000fe2000f741270 */
[----:B------:R2:W-:Y:S01]  /*34080*/  @P1 STG.E desc[UR28][R136.64], R33 ;  /* 0x0000002188001986 */ /* 0x0005e2000c10191c */
[----:B------:R-:W-:Y:S01]  /*34090*/  ISETP.LT.AND P1, PT, R249, UR25, !P6 ;  /* 0x00000019f9007c0c */ /* 0x000fe2000f721270 */
[C---:B------:R-:W-:Y:S01]  /*340a0*/  VIADD R201, R239.reuse, UR63 ;  /* 0x0000003fefc97c36 */ /* 0x040fe20008000000 */
[----:B------:R-:W3:Y:S01]  /*340b0*/  LDCU UR13, c[0x0][0x398] ;  /* 0x00007300ff0d77ac */ /* 0x000ee20008000800 */
[----:B------:R-:W3:Y:S01]  /*340c0*/  LDCU UR75, c[0x0][0x39c] ;  /* 0x00007380ff4b77ac */ /* 0x000ee20008000800 */
[C---:B-1----:R-:W-:Y:S01]  /*340d0*/  IMAD.WIDE R108, R239.reuse, 0x4, R74 ;  /* 0x00000004ef6c7825 */ /* 0x042fe200078e024a */
[----:B------:R-:W1:Y:S03]  /*340e0*/  LDCU UR16, c[0x0][0x398] ;  /* 0x00007300ff1077ac */ /* 0x000e660008000800 */
[----:B--2---:R-:W-:Y:S01]  /*340f0*/  IMAD.WIDE R32, R239, 0x4, R236 ;  /* 0x00000004ef207825 */ /* 0x004fe200078e02ec */
[----:B------:R2:W-:Y:S01]  /*34100*/  @P3 STG.E desc[UR28][R108.64], R5 ;  /* 0x000000056c003986 */ /* 0x0005e2000c10191c */
[----:B------:R-:W-:Y:S01]  /*34110*/  ISETP.GE.AND P3, PT, R0, UR74, PT ;  /* 0x0000004a00007c0c */ /* 0x000fe2000bf66270 */
[----:B------:R-:W1:Y:S01]  /*34120*/  LDCU UR60, c[0x0][0x398] ;  /* 0x00007300ff3c77ac */ /* 0x000e620008000800 */
[----:B------:R-:W-:Y:S01]  /*34130*/  ISETP.LT.AND P6, PT, R248, UR58, !P6 ;  /* 0x0000003af8007c0c */ /* 0x000fe2000f7c1270 */
[----:B------:R1:W-:Y:S01]  /*34140*/  @P4 STG.E desc[UR28][R32.64], R185 ;  /* 0x000000b920004986 */ /* 0x0003e2000c10191c */
[----:B------:R-:W-:Y:S01]  /*34150*/  ISETP.LT.AND P4, PT, R251, UR57, !P3 ;  /* 0x00000039fb007c0c */ /* 0x000fe2000df81270 */
[C---:B------:R-:W-:Y:S01]  /*34160*/  IMAD.WIDE R110, R201.reuse, 0x4, R2 ;  /* 0x00000004c96e7825 */ /* 0x040fe200078e0202 */
[C---:B------:R-:W-:Y:S01]  /*34170*/  IADD3 R139, PT, PT, R201.reuse, UR63, RZ ;  /* 0x0000003fc98b7c10 */ /* 0x040fe2000fffe0ff */
[----:B------:R-:W3:Y:S02]  /*34180*/  LDCU UR64, c[0x0][0x398] ;  /* 0x00007300ff4077ac */ /* 0x000ee40008000800 */
[C---:B------:R-:W-:Y:S01]  /*34190*/  IMAD.WIDE R136, R201.reuse, 0x4, R72 ;  /* 0x00000004c9887825 */ /* 0x040fe200078e0248 */
[----:B------:R4:W-:Y:S01]  /*341a0*/  @P5 STG.E desc[UR28][R110.64], R49 ;  /* 0x000000316e005986 */ /* 0x0009e2000c10191c */
[----:B------:R-:W3:Y:S02]  /*341b0*/  LDCU UR24, c[0x0][0x3b8] ;  /* 0x00007700ff1877ac */ /* 0x000ee40008000800 */
[C---:B--2---:R-:W-:Y:S01]  /*341c0*/  IMAD.WIDE R4, R201.reuse, 0x4, R74 ;  /* 0x00000004c9047825 */ /* 0x044fe200078e024a */
[----:B------:R-:W-:Y:S01]  /*341d0*/  ISETP.LT.AND P5, PT, R250, UR18, !P3 ;  /* 0x00000012fa007c0c */ /* 0x000fe2000dfa1270 */
[----:B------:R-:W2:Y:S02]  /*341e0*/  LDCU UR25, c[0x0][0x398] ;  /* 0x00007300ff1977ac */ /* 0x000ea40008000800 */
[----:B------:R-:W-:Y:S01]  /*341f0*/  VIADD R0, R238, 0xd ;  /* 0x0000000dee007836 */ /* 0x000fe20000000000 */
[----:B------:R2:W-:Y:S01]  /*34200*/  @P2 STG.E desc[UR28][R136.64], R77 ;  /* 0x0000004d88002986 */ /* 0x0005e2000c10191c */
[----:B-1----:R-:W-:Y:S01]  /*34210*/  IMAD.WIDE R32, R201, 0x4, R236 ;  /* 0x00000004c9207825 */ /* 0x002fe200078e02ec */
[----:B------:R-:W-:Y:S01]  /*34220*/  ISETP.LT.AND P2, PT, R249, UR61, !P3 ;  /* 0x0000003df9007c0c */ /* 0x000fe2000df41270 */
[----:B------:R-:W1:Y:S01]  /*34230*/  LDCU UR74, c[0x0][0x39c] ;  /* 0x00007380ff4a77ac */ /* 0x000e620008000800 */
[----:B------:R3:W-:Y:S01]  /*34240*/  @P1 STG.E desc[UR28][R4.64], R9 ;  /* 0x0000000904001986 */ /* 0x0007e2000c10191c */
[----:B----4-:R-:W-:Y:S01]  /*34250*/  IMAD.WIDE R48, R139, 0x4, R2 ;  /* 0x000000048b307825 */ /* 0x010fe200078e0202 */
[----:B------:R-:W-:Y:S01]  /*34260*/  ISETP.GE.AND P1, PT, R0, UR73, PT ;  /* 0x0000004900007c0c */ /* 0x000fe2000bf26270 */
[----:B------:R-:W4:Y:S01]  /*34270*/  LDCU UR58, c[0x0][0x398] ;  /* 0x00007300ff3a77ac */ /* 0x000f220008000800 */
[----:B------:R-:W-:Y:S01]  /*34280*/  ISETP.LT.AND P3, PT, R248, UR23, !P3 ;  /* 0x00000017f8007c0c */ /* 0x000fe2000df61270 */
[----:B------:R1:W-:Y:S01]  /*34290*/  @P6 STG.E desc[UR28][R32.64], R197 ;  /* 0x000000c520006986 */ /* 0x0003e2000c10191c */
[----:B------:R-:W-:Y:S01]  /*342a0*/  ISETP.LT.AND P6, PT, R251, UR72, !P1 ;  /* 0x00000048fb007c0c */ /* 0x000fe2000cfc1270 */
[----:B------:R-:W4:Y:S02]  /*342b0*/  LDCU UR57, c[0x0][0x398] ;  /* 0x00007300ff3977ac */ /* 0x000f240008000800 */
[----:B------:R1:W-:Y:S01]  /*342c0*/  @P4 STG.E desc[UR28][R48.64], R46 ;  /* 0x0000002e30004986 */ /* 0x0003e2000c10191c */
[----:B------:R-:W-:Y:S01]  /*342d0*/  ISETP.LT.AND P4, PT, R250, UR33, !P1 ;  /* 0x00000021fa007c0c */ /* 0x000fe2000cf81270 */
[C---:B--2---:R-:W-:Y:S01]  /*342e0*/  IMAD.WIDE R76, R139.reuse, 0x4, R72 ;  /* 0x000000048b4c7825 */ /* 0x044fe200078e0248 */
[C---:B------:R-:W-:Y:S01]  /*342f0*/  IADD3 R45, PT, PT, R139.reuse, UR63, RZ ;  /* 0x0000003f8b2d7c10 */ /* 0x040fe2000fffe0ff */
[----:B------:R-:W2:Y:S02]  /*34300*/  LDCU UR18, c[0x0][0x398] ;  /* 0x00007300ff1277ac */ /* 0x000ea40008000800 */
[----:B---3--:R-:W-:Y:S01]  /*34310*/  IMAD.WIDE R4, R139, 0x4, R74 ;  /* 0x000000048b047825 */ /* 0x008fe200078e024a */
[----:B------:R-:W-:Y:S01]  /*34320*/  IADD3 R0, PT, PT, R238, 0xe, RZ ;  /* 0x0000000eee007810 */ /* 0x000fe20007ffe0ff */
[----:B------:R-:W-:Y:S01]  /*34330*/  @P5 STG.E desc[UR28][R76.64], R34 ;  /* 0x000000224c005986 */ /* 0x000fe2000c10191c */
[----:B------:R-:W-:Y:S01]  /*34340*/  ISETP.LT.AND P5, PT, R249, UR35, !P1 ;  /* 0x00000023f9007c0c */ /* 0x000fe2000cfa1270 */
[----:B------:R-:W-:Y:S01]  /*34350*/  IMAD.WIDE R8, R139, 0x4, R236 ;  /* 0x000000048b087825 */ /* 0x000fe200078e02ec */
[----:B------:R-:W3:Y:S01]  /*34360*/  LDCU UR61, c[0x0][0x398] ;  /* 0x00007300ff3d77ac */ /* 0x000ee20008000800 */
[----:B------:R2:W-:Y:S01]  /*34370*/  @P2 STG.E desc[UR28][R4.64], R6 ;  /* 0x0000000604002986 */ /* 0x0005e2000c10191c */
[----:B------:R-:W-:Y:S01]  /*34380*/  ISETP.GE.AND P2, PT, R0, UR40, PT ;  /* 0x0000002800007c0c */ /* 0x000fe2000bf46270 */
[C---:B-1----:R-:W-:Y:S01]  /*34390*/  IMAD.WIDE R32, R45.reuse, 0x4, R2 ;  /* 0x000000042d207825 */ /* 0x042fe200078e0202 */
[----:B------:R-:W-:Y:S01]  /*343a0*/  ISETP.LT.AND P1, PT, R248, UR36, !P1 ;  /* 0x00000024f8007c0c */ /* 0x000fe2000cf21270 */
[----:B------:R-:W1:Y:S02]  /*343b0*/  LDCU UR63, c[0x0][0x3b8] ;  /* 0x00007700ff3f77ac */ /* 0x000e640008000800 */
[----:B------:R-:W-:Y:S01]  /*343c0*/  IMAD.WIDE R48, R45, 0x4, R72 ;  /* 0x000000042d307825 */ /* 0x000fe200078e0248 */
[----:B------:R3:W-:Y:S01]  /*343d0*/  @P3 STG.E desc[UR28][R8.64], R186 ;  /* 0x000000ba08003986 */ /* 0x0007e2000c10191c */
[----:B------:R-:W-:Y:S01]  /*343e0*/  ISETP.LT.AND P3, PT, R251, UR30, !P2 ;  /* 0x0000001efb007c0c */ /* 0x000fe2000d761270 */
[----:B------:R-:W1:Y:S02]  /*343f0*/  LDCU UR23, c[0x0][0x398] ;  /* 0x00007300ff1777ac */ /* 0x000e640008000800 */
[----:B------:R4:W-:Y:S01]  /*34400*/  @P6 STG.E desc[UR28][R32.64], R50 ;  /* 0x0000003220006986 */ /* 0x0009e2000c10191c */
[----:B------:R-:W-:Y:S01]  /*34410*/  ISETP.LT.AND P6, PT, R250, UR42, !P2 ;  /* 0x0000002afa007c0c */ /* 0x000fe2000d7c1270 */
[----:B--2---:R-:W-:Y:S01]  /*34420*/  IMAD.WIDE R4, R45, 0x4, R74 ;  /* 0x000000042d047825 */ /* 0x004fe200078e024a */
[----:B------:R-:W-:Y:S01]  /*34430*/  IADD3 R0, PT, PT, R238, 0xf, RZ ;  /* 0x0000000fee007810 */ /* 0x000fe20007ffe0ff */
[----:B------:R-:W-:Y:S01]  /*34440*/  @P4 STG.E desc[UR28][R48.64], R78 ;  /* 0x0000004e30004986 */ /* 0x000fe2000c10191c */
[----:B------:R-:W-:Y:S01]  /*34450*/  ISETP.LT.AND P4, PT, R249, UR32, !P2 ;  /* 0x00000020f9007c0c */ /* 0x000fe2000d781270 */
[C---:B------:R-:W-:Y:S01]  /*34460*/  VIADD R109, R45.reuse, UR38 ;  /* 0x000000262d6d7c36 */ /* 0x040fe20008000000 */
[----:B------:R-:W-:Y:S01]  /*34470*/  ISETP.LT.AND P2, PT, R248, UR34, !P2 ;  /* 0x00000022f8007c0c */ /* 0x000fe2000d741270 */
[----:B---3--:R-:W-:Y:S01]  /*34480*/  IMAD.WIDE R8, R45, 0x4, R236 ;  /* 0x000000042d087825 */ /* 0x008fe200078e02ec */
[----:B------:R2:W-:Y:S01]  /*34490*/  @P5 STG.E desc[UR28][R4.64], R10 ;  /* 0x0000000a04005986 */ /* 0x0005e2000c10191c */
[----:B------:R-:W-:Y:S01]  /*344a0*/  ISETP.GE.AND P5, PT, R0, UR46, PT ;  /* 0x0000002e00007c0c */ /* 0x000fe2000bfa6270 */
[----:B------:R-:W3:Y:S01]  /*344b0*/  LDCU UR72, c[0x0][0x39c] ;  /* 0x00007380ff4877ac */ /* 0x000ee20008000800 */
[C---:B----4-:R-:W-:Y:S01]  /*344c0*/  IMAD.WIDE R32, R109.reuse, 0x4, R2 ;  /* 0x000000046d207825 */ /* 0x050fe200078e0202 */
[----:B------:R4:W-:Y:S01]  /*344d0*/  @P1 STG.E desc[UR28][R8.64], R198 ;  /* 0x000000c608001986 */ /* 0x0009e2000c10191c */
[----:B------:R-:W1:Y:S02]  /*344e0*/  LDCU UR33, c[0x0][0x398] ;  /* 0x00007300ff2177ac */ /* 0x000e640008000800 */
[C---:B------:R-:W-:Y:S01]  /*344f0*/  IMAD.WIDE R44, R109.reuse, 0x4, R72 ;  /* 0x000000046d2c7825 */ /* 0x040fe200078e0248 */
[----:B------:R-:W-:Y:S01]  /*34500*/  IADD3 R0, PT, PT, R238, 0x10, RZ ;  /* 0x00000010ee007810 */ /* 0x000fe20007ffe0ff */
[----:B------:R1:W-:Y:S01]  /*34510*/  @P3 STG.E desc[UR28][R32.64], R47 ;  /* 0x0000002f20003986 */ /* 0x0003e2000c10191c */
[----:B------:R-:W3:Y:S01]  /*34520*/  LDCU UR35, c[0x0][0x398] ;  /* 0x00007300ff2377ac */ /* 0x000ee20008000800 */
[----:B--2---:R-:W-:Y:S01]  /*34530*/  IMAD.WIDE R4, R109, 0x4, R74 ;  /* 0x000000046d047825 */ /* 0x004fe200078e024a */
[----:B------:R-:W-:Y:S01]  /*34540*/  ISETP.LT.AND P1, PT, R251, UR48, !P5 ;  /* 0x00000030fb007c0c */ /* 0x000fe2000ef21270 */
[----:B------:R2:W-:Y:S01]  /*34550*/  @P6 STG.E desc[UR28][R44.64], R35 ;  /* 0x000000232c006986 */ /* 0x0005e2000c10191c */
[----:B------:R-:W-:Y:S01]  /*34560*/  ISETP.LT.AND P3, PT, R250, UR17, !P5 ;  /* 0x00000011fa007c0c */ /* 0x000fe2000ef61270 */
[----:B----4-:R-:W-:Y:S01]  /*34570*/  IMAD.WIDE R8, R109, 0x4, R236 ;  /* 0x000000046d087825 */ /* 0x010fe200078e02ec */
[----:B------:R-:W-:Y:S01]  /*34580*/  ISETP.LT.AND P6, PT, R249, UR21, !P5 ;  /* 0x00000015f9007c0c */ /* 0x000fe2000efc1270 */
[----:B------:R4:W-:Y:S01]  /*34590*/  @P4 STG.E desc[UR28][R4.64], R7 ;  /* 0x0000000704004986 */ /* 0x0009e2000c10191c */
[----:B------:R-:W-:Y:S01]  /*345a0*/  ISETP.GE.AND P4, PT, R0, UR52, PT ;  /* 0x0000003400007c0c */ /* 0x000fe2000bf86270 */
[----:B------:R-:W-:Y:S01]  /*345b0*/  VIADD R77, R109, UR44 ;  /* 0x0000002c6d4d7c36 */ /* 0x000fe20008000000 */
[----:B------:R-:W-:Y:S01]  /*345c0*/  ISETP.LT.AND P5, PT, R248, UR27, !P5 ;  /* 0x0000001bf8007c0c */ /* 0x000fe2000efa1270 */
[----:B------:R3:W-:Y:S01]  /*345d0*/  @P2 STG.E desc[UR28][R8.64], R187 ;  /* 0x000000bb08002986 */ /* 0x0007e2000c10191c */
[----:B------:R-:W-:Y:S01]  /*345e0*/  ISETP.LT.AND P2, PT, R251, UR20, !P4 ;  /* 0x00000014fb007c0c */ /* 0x000fe2000e741270 */
[C---:B-1----:R-:W-:Y:S01]  /*345f0*/  IMAD.WIDE R32, R77.reuse, 0x4, R2 ;  /* 0x000000044d207825 */ /* 0x042fe200078e0202 */
[----:B------:R-:W-:Y:S01]  /*34600*/  IADD3 R0, PT, PT, R238, 0x11, RZ ;  /* 0x00000011ee007810 */ /* 0x000fe20007ffe0ff */
[----:B------:R-:W1:Y:S02]  /*34610*/  LDCU UR36, c[0x0][0x398] ;  /* 0x00007300ff2477ac */ /* 0x000e640008000800 */
[C---:B--2---:R-:W-:Y:S01]  /*34620*/  IMAD.WIDE R34, R77.reuse, 0x4, R72 ;  /* 0x000000044d227825 */ /* 0x044fe200078e0248 */
[----:B------:R2:W-:Y:S01]  /*34630*/  @P1 STG.E desc[UR28][R32.64], R51 ;  /* 0x0000003320001986 */ /* 0x0005e2000c10191c */
[----:B------:R-:W1:Y:S02]  /*34640*/  LDCU UR30, c[0x0][0x39c] ;  /* 0x00007380ff1e77ac */ /* 0x000e640008000800 */
[C---:B----4-:R-:W-:Y:S01]  /*34650*/  IMAD.WIDE R4, R77.reuse, 0x4, R74 ;  /* 0x000000044d047825 */ /* 0x050fe200078e024a */
[----:B------:R-:W-:Y:S01]  /*34660*/  ISETP.LT.AND P1, PT, R250, UR31, !P4 ;  /* 0x0000001ffa007c0c */ /* 0x000fe2000e721270 */
[----:B------:R-:W4:Y:S02]  /*34670*/  LDCU UR73, c[0x0][0x3b8] ;  /* 0x00007700ff4977ac */ /* 0x000f240008000800 */
[C---:B------:R-:W-:Y:S01]  /*34680*/  VIADD R49, R77.reuse, UR50 ;  /* 0x000000324d317c36 */ /* 0x040fe20008000000 */
[----:B------:R-:W-:Y:S01]  /*34690*/  @P3 STG.E desc[UR28][R34.64], R79 ;  /* 0x0000004f22003986 */ /* 0x000fe2000c10191c */
[----:B------:R-:W-:Y:S01]  /*346a0*/  IMAD.WIDE R6, R77, 0x4, R236 ;  /* 0x000000044d067825 */ /* 0x000fe200078e02ec */
[----:B------:R-:W-:Y:S01]  /*346b0*/  ISETP.LT.AND P3, PT, R249, UR15, !P4 ;  /* 0x0000000ff9007c0c */ /* 0x000fe2000e761270 */
[----:B------:R-:W1:Y:S01]  /*346c0*/  LDCU UR38, c[0x0][0x398] ;  /* 0x00007300ff2677ac */ /* 0x000e620008000800 */
[----:B------:R4:W-:Y:S01]  /*346d0*/  @P6 STG.E desc[UR28][R4.64], R11 ;  /* 0x0000000b04006986 */ /* 0x0009e2000c10191c */
[----:B---3--:R-:W-:Y:S01]  /*346e0*/  IMAD.WIDE R8, R49, 0x4, R2 ;  /* 0x0000000431087825 */ /* 0x008fe200078e0202 */
[----:B------:R-:W-:Y:S01]  /*346f0*/  ISETP.GE.AND P6, PT, R0, UR56, PT ;  /* 0x0000003800007c0c */ /* 0x000fe2000bfc6270 */
[----:B------:R-:W3:Y:S01]  /*34700*/  LDCU UR42, c[0x0][0x398] ;  /* 0x00007300ff2a77ac */ /* 0x000ee20008000800 */
[----:B------:R-:W-:Y:S01]  /*34710*/  ISETP.LT.AND P4, PT, R248, UR7, !P4 ;  /* 0x00000007f8007c0c */ /* 0x000fe2000e781270 */
[----:B------:R1:W-:Y:S01]  /*34720*/  @P5 STG.E desc[UR28][R6.64], R199 ;  /* 0x000000c706005986 */ /* 0x0003e2000c10191c */
[----:B------:R-:W-:Y:S01]  /*34730*/  ISETP.LT.AND P5, PT, R251, UR6, !P6 ;  /* 0x00000006fb007c0c */ /* 0x000fe2000f7a1270 */
[C---:B--2---:R-:W-:Y:S01]  /*34740*/  IMAD.WIDE R32, R49.reuse, 0x4, R72 ;  /* 0x0000000431207825 */ /* 0x044fe200078e0248 */
[----:B------:R-:W-:Y:S01]  /*34750*/  IADD3 R0, PT, PT, R238, 0x12, RZ ;  /* 0x00000012ee007810 */ /* 0x000fe20007ffe0ff */
[----:B------:R2:W-:Y:S01]  /*34760*/  @P2 STG.E desc[UR28][R8.64], R156 ;  /* 0x0000009c08002986 */ /* 0x0005e2000c10191c */
[----:B------:R-:W-:Y:S01]  /*34770*/  ISETP.LT.AND P2, PT, R250, UR12, !P6 ;  /* 0x0000000cfa007c0c */ /* 0x000fe2000f741270 */
[C---:B------:R-:W-:Y:S01]  /*34780*/  VIADD R45, R49.reuse, UR55 ;  /* 0x00000037312d7c36 */ /* 0x040fe20008000000 */
[----:B------:R-:W3:Y:S01]  /*34790*/  LDCU UR40, c[0x0][0x3b8] ;  /* 0x00007700ff2877ac */ /* 0x000ee20008000800 */
[----:B----4-:R-:W-:Y:S01]  /*347a0*/  IMAD.WIDE R4, R49, 0x4, R74 ;  /* 0x0000000431047825 */ /* 0x010fe200078e024a */
[----:B------:R-:W-:Y:S01]  /*347b0*/  @P1 STG.E desc[UR28][R32.64], R152 ;  /* 0x0000009820001986 */ /* 0x000fe2000c10191c */
[----:B------:R-:W-:Y:S01]  /*347c0*/  ISETP.LT.AND P1, PT, R249, UR22, !P6 ;  /* 0x00000016f9007c0c */ /* 0x000fe2000f721270 */
[----:B------:R-:W4:Y:S01]  /*347d0*/  LDCU UR32, c[0x0][0x398] ;  /* 0x00007300ff2077ac */ /* 0x000f220008000800 */
[----:B-1----:R-:W-:Y:S01]  /*347e0*/  IMAD.WIDE R6, R49, 0x4, R236 ;  /* 0x0000000431067825 */ /* 0x002fe200078e02ec */
[----:B------:R1:W-:Y:S01]  /*347f0*/  @P3 STG.E desc[UR28][R4.64], R112 ;  /* 0x0000007004003986 */ /* 0x0003e2000c10191c */
[----:B------:R-:W-:Y:S01]  /*34800*/  ISETP.GE.AND P3, PT, R0, UR67, PT ;  /* 0x0000004300007c0c */ /* 0x000fe2000bf66270 */
[----:B------:R-:W3:Y:S01]  /*34810*/  LDCU UR34, c[0x0][0x398] ;  /* 0x00007300ff2277ac */ /* 0x000ee20008000800 */
[C---:B--2---:R-:W-:Y:S01]  /*34820*/  IMAD.WIDE R8, R45.reuse, 0x4, R2 ;  /* 0x000000042d087825 */ /* 0x044fe200078e0202 */
[----:B------:R-:W-:Y:S01]  /*34830*/  ISETP.LT.AND P6, PT, R248, UR59, !P6 ;  /* 0x0000003bf8007c0c */ /* 0x000fe2000f7c1270 */
[----:B------:R-:W2:Y:S02]  /*34840*/  LDCU UR48, c[0x0][0x39c] ;  /* 0x00007380ff3077ac */ /* 0x000ea40008000800 */
[----:B------:R-:W-:Y:S01]  /*34850*/  IMAD.WIDE R10, R45, 0x4, R72 ;  /* 0x000000042d0a7825 */ /* 0x000fe200078e0248 */
[----:B------:R3:W-:Y:S01]  /*34860*/  @P4 STG.E desc[UR28][R6.64], R208 ;  /* 0x000000d006004986 */ /* 0x0007e2000c10191c */
[----:B------:R-:W-:Y:S01]  /*34870*/  ISETP.LT.AND P4, PT, R251, UR70, !P3 ;  /* 0x00000046fb007c0c */ /* 0x000fe2000df81270 */
[----:B------:R-:W2:Y:S02]  /*34880*/  LDCU UR44, c[0x0][0x398] ;  /* 0x00007300ff2c77ac */ /* 0x000ea40008000800 */
[----:B------:R4:W-:Y:S01]  /*34890*/  @P5 STG.E desc[UR28][R8.64], R52 ;  /* 0x0000003408005986 */ /* 0x0009e2000c10191c */
[----:B------:R-:W-:Y:S01]  /*348a0*/  ISETP.LT.AND P5, PT, R250, UR26, !P3 ;  /* 0x0000001afa007c0c */ /* 0x000fe2000dfa1270 */
[----:B-1----:R-:W-:Y:S01]  /*348b0*/  IMAD.WIDE R4, R45, 0x4, R74 ;  /* 0x000000042d047825 */ /* 0x002fe200078e024a */
[----:B------:R-:W-:Y:S01]  /*348c0*/  IADD3 R0, PT, PT, R238, 0x13, RZ ;  /* 0x00000013ee007810 */ /* 0x000fe20007ffe0ff */
[----:B------:R1:W-:Y:S01]  /*348d0*/  @P2 STG.E desc[UR28][R10.64], R116 ;  /* 0x000000740a002986 */ /* 0x0003e2000c10191c */
[----:B------:R-:W-:Y:S01]  /*348e0*/  ISETP.LT.AND P2, PT, R249, UR71, !P3 ;  /* 0x00000047f9007c0c */ /* 0x000fe2000df41270 */
[C---:B------:R-:W-:Y:S01]  /*348f0*/  VIADD R35, R45.reuse, UR54 ;  /* 0x000000362d237c36 */ /* 0x040fe20008000000 */
[----:B------:R-:W-:Y:S01]  /*34900*/  ISETP.LT.AND P3, PT, R248, UR68, !P3 ;  /* 0x00000044f8007c0c */ /* 0x000fe2000df61270 */
[----:B---3--:R-:W-:Y:S01]  /*34910*/  IMAD.WIDE R6, R45, 0x4, R236 ;  /* 0x000000042d067825 */ /* 0x008fe200078e02ec */
[----:B------:R3:W-:Y:S01]  /*34920*/  @P1 STG.E desc[UR28][R4.64], R212 ;  /* 0x000000d404001986 */ /* 0x0007e2000c10191c */
[----:B------:R-:W-:Y:S01]  /*34930*/  ISETP.GE.AND P1, PT, R0, UR65, PT ;  /* 0x0000004100007c0c */ /* 0x000fe2000bf26270 */
[----:B------:R-:W2:Y:S01]  /*34940*/  LDCU UR17, c[0x0][0x398] ;  /* 0x00007300ff1177ac */ /* 0x000ea20008000800 */
[C---:B----4-:R-:W-:Y:S01]  /*34950*/  IMAD.WIDE R8, R35.reuse, 0x4, R2 ;  /* 0x0000000423087825 */ /* 0x050fe200078e0202 */
[----:B------:R4:W-:Y:S01]  /*34960*/  @P6 STG.E desc[UR28][R6.64], R204 ;  /* 0x000000cc06006986 */ /* 0x0009e2000c10191c */
[----:B------:R-:W2:Y:S02]  /*34970*/  LDCU UR21, c[0x0][0x398] ;  /* 0x00007300ff1577ac */ /* 0x000ea40008000800 */
[C---:B-1----:R-:W-:Y:S01]  /*34980*/  IMAD.WIDE R10, R35.reuse, 0x4, R72 ;  /* 0x00000004230a7825 */ /* 0x042fe200078e0248 */
[----:B------:R-:W-:Y:S01]  /*34990*/  IADD3 R0, PT, PT, R238, 0x14, RZ ;  /* 0x00000014ee007810 */ /* 0x000fe20007ffe0ff */
[----:B------:R1:W-:Y:S01]  /*349a0*/  @P4 STG.E desc[UR28][R8.64], R157 ;  /* 0x0000009d08004986 */ /* 0x0003e2000c10191c */
[----:B------:R-:W2:Y:S01]  /*349b0*/  LDCU UR46, c[0x0][0x3b8] ;  /* 0x00007700ff2e77ac */ /* 0x000ea20008000800 */
[----:B---3--:R-:W-:Y:S01]  /*349c0*/  IMAD.WIDE R4, R35, 0x4, R74 ;  /* 0x0000000423047825 */ /* 0x008fe200078e024a */
        /* <DEDUP_REMOVED lines=14> */
[C---:B---3--:R-:W-:Y:S01]  /*34ab0*/  IMAD.WIDE R10, R33.reuse, 0x4, R72 ;  /* 0x00000004210a7825 */ /* 0x048fe200078e0248 */
[----:B------:R3:W-:Y:S01]  /*34ac0*/  @P6 STG.E desc[UR28][R8.64], R53 ;  /* 0x0000003508006986 */ /* 0x0007e2000c10191c */
[----:B------:R-:W1:Y:S02]  /*34ad0*/  LDCU UR20, c[0x0][0x39c] ;  /* 0x00007380ff1477ac */ /* 0x000e640008000800 */
[C---:B----4-:R-:W-:Y:S01]  /*34ae0*/  IMAD.WIDE R4, R33.reuse, 0x4, R74 ;  /* 0x0000000421047825 */ /* 0x050fe200078e024a */
[----:B------:R-:W-:Y:S01]  /*34af0*/  ISETP.LT.AND P6, PT, R250, UR11, !P2 ;  /* 0x0000000bfa007c0c */ /* 0x000fe2000d7c1270 */
[----:B------:R-:W4:Y:S02]  /*34b00*/  LDCU UR50, c[0x0][0x398] ;  /* 0x00007300ff3277ac */ /* 0x000f240008000800 */
[C---:B------:R-:W-:Y:S01]  /*34b10*/  VIADD R45, R33.reuse, UR10 ;  /* 0x0000000a212d7c36 */ /* 0x040fe20008000000 */
[----:B------:R1:W-:Y:S01]  /*34b20*/  @P4 STG.E desc[UR28][R10.64], R117 ;  /* 0x000000750a004986 */ /* 0x0003e2000c10191c */
[----:B--2---:R-:W-:Y:S01]  /*34b30*/  IMAD.WIDE R6, R33, 0x4, R236 ;  /* 0x0000000421067825 */ /* 0x004fe200078e02ec */
[----:B------:R-:W-:Y:S01]  /*34b40*/  ISETP.LT.AND P4, PT, R249, UR13, !P2 ;  /* 0x0000000df9007c0c */ /* 0x000fe2000d781270 */
[----:B------:R-:W2:Y:S01]  /*34b50*/  LDCU UR31, c[0x0][0x398] ;  /* 0x00007300ff1f77ac */ /* 0x000ea20008000800 */
[----:B------:R4:W-:Y:S01]  /*34b60*/  @P5 STG.E desc[UR28][R4.64], R213 ;  /* 0x000000d504005986 */ /* 0x0009e2000c10191c */
[----:B---3--:R-:W-:Y:S01]  /*34b70*/  IMAD.WIDE R8, R45, 0x4, R2 ;  /* 0x000000042d087825 */ /* 0x008fe200078e0202 */
[----:B------:R-:W-:Y:S01]  /*34b80*/  ISETP.GE.AND P5, PT, R0, UR75, PT ;  /* 0x0000004b00007c0c */ /* 0x000fe2000bfa6270 */
[----:B------:R-:W3:Y:S01]  /*34b90*/  LDCU UR15, c[0x0][0x398] ;  /* 0x00007300ff0f77ac */ /* 0x000ee20008000800 */
[----:B------:R-:W-:Y:S01]  /*34ba0*/  ISETP.LT.AND P2, PT, R248, UR16, !P2 ;  /* 0x00000010f8007c0c */ /* 0x000fe2000d741270 */
[----:B------:R2:W-:Y:S01]  /*34bb0*/  @P1 STG.E desc[UR28][R6.64], R205 ;  /* 0x000000cd06001986 */ /* 0x0005e2000c10191c */
[----:B------:R-:W-:Y:S01]  /*34bc0*/  ISETP.LT.AND P1, PT, R251, UR60, !P5 ;  /* 0x0000003cfb007c0c */ /* 0x000fe2000ef21270 */
[C---:B------:R-:W-:Y:S01]  /*34bd0*/  VIADD R35, R45.reuse, UR24 ;  /* 0x000000182d237c36 */ /* 0x040fe20008000000 */
[----:B------:R-:W3:Y:S01]  /*34be0*/  LDCU UR7, c[0x0][0x398] ;  /* 0x00007300ff0777ac */ /* 0x000ee20008000800 */
[----:B------:R2:W-:Y:S01]  /*34bf0*/  @P3 STG.E desc[UR28][R8.64], R158 ;  /* 0x0000009e08003986 */ /* 0x0005e2000c10191c */
[----:B------:R-:W-:Y:S01]  /*34c00*/  ISETP.LT.AND P3, PT, R250, UR64, !P5 ;  /* 0x00000040fa007c0c */ /* 0x000fe2000ef61270 */
[C---:B-1----:R-:W-:Y:S01]  /*34c10*/  IMAD.WIDE R10, R45.reuse, 0x4, R72 ;  /* 0x000000042d0a7825 */ /* 0x042fe200078e0248 */
[----:B------:R-:W-:Y:S01]  /*34c20*/  IADD3 R0, PT, PT, R238, 0x16, RZ ;  /* 0x00000016ee007810 */ /* 0x000fe20007ffe0ff */
[----:B------:R-:W1:Y:S02]  /*34c30*/  LDCU UR52, c[0x0][0x3b8] ;  /* 0x00007700ff3477ac */ /* 0x000e640008000800 */
[----:B----4-:R-:W-:Y:S01]  /*34c40*/  IMAD.WIDE R4, R45, 0x4, R74 ;  /* 0x000000042d047825 */ /* 0x010fe200078e024a */
[----:B------:R4:W-:Y:S01]  /*34c50*/  @P6 STG.E desc[UR28][R10.64], R154 ;  /* 0x0000009a0a006986 */ /* 0x0009e2000c10191c */
[----:B------:R-:W-:Y:S01]  /*34c60*/  ISETP.LT.AND P6, PT, R249, UR25, !P5 ;  /* 0x00000019f9007c0c */ /* 0x000fe2000efc1270 */
[----:B------:R-:W1:Y:S01]  /*34c70*/  LDCU UR55, c[0x0][0x398] ;  /* 0x00007300ff3777ac */ /* 0x000e620008000800 */
[----:B--2---:R-:W-:Y:S01]  /*34c80*/  IMAD.WIDE R6, R45, 0x4, R236 ;  /* 0x000000042d067825 */ /* 0x004fe200078e02ec */
[----:B------:R2:W-:Y:S01]  /*34c90*/  @P4 STG.E desc[UR28][R4.64], R114 ;  /* 0x0000007204004986 */ /* 0x0005e2000c10191c */
[----:B------:R-:W-:Y:S01]  /*34ca0*/  ISETP.GE.AND P4, PT, R0, UR74, PT ;  /* 0x0000004a00007c0c */ /* 0x000fe2000bf86270 */
[----:B------:R-:W1:Y:S01]  /*34cb0*/  LDCU UR6, c[0x0][0x39c] ;  /* 0x00007380ff0677ac */ /* 0x000e620008000800 */
[C---:B------:R-:W-:Y:S01]  /*34cc0*/  IMAD.WIDE R8, R35.reuse, 0x4, R2 ;  /* 0x0000000423087825 */ /* 0x040fe200078e0202 */
[----:B------:R-:W-:Y:S01]  /*34cd0*/  ISETP.LT.AND P5, PT, R248, UR58, !P5 ;  /* 0x0000003af8007c0c */ /* 0x000fe2000efa1270 */
[----:B------:R3:W-:Y:S01]  /*34ce0*/  @P2 STG.E desc[UR28][R6.64], R210 ;  /* 0x000000d206002986 */ /* 0x0007e2000c10191c */
[----:B------:R-:W1:Y:S01]  /*34cf0*/  LDCU UR12, c[0x0][0x398] ;  /* 0x00007300ff0c77ac */ /* 0x000e620008000800 */
[----:B----4-:R-:W-:Y:S01]  /*34d00*/  IMAD.WIDE R10, R35, 0x4, R72 ;  /* 0x00000004230a7825 */ /* 0x010fe200078e0248 */
[----:B------:R-:W-:Y:S01]  /*34d10*/  ISETP.LT.AND P2, PT, R251, UR57, !P4 ;  /* 0x00000039fb007c0c */ /* 0x000fe2000e741270 */
[----:B------:R4:W-:Y:S01]  /*34d20*/  @P1 STG.E desc[UR28][R8.64], R54 ;  /* 0x0000003608001986 */ /* 0x0009e2000c10191c */
[----:B------:R-:W-:Y:S01]  /*34d30*/  ISETP.LT.AND P1, PT, R250, UR18, !P4 ;  /* 0x00000012fa007c0c */ /* 0x000fe2000e721270 */
[----:B--2---:R-:W-:Y:S01]  /*34d40*/  IMAD.WIDE R4, R35, 0x4, R74 ;  /* 0x0000000423047825 */ /* 0x004fe200078e024a */
        /* <DEDUP_REMOVED lines=8> */
[----:B------:R-:W1:Y:S01]  /*34dd0*/  LDCU UR22, c[0x0][0x398] ;  /* 0x00007300ff1677ac */ /* 0x000e620008000800 */
[C---:B----4-:R-:W-:Y:S01]  /*34de0*/  IMAD.WIDE R8, R33.reuse, 0x4, R2 ;  /* 0x0000000421087825 */ /* 0x050fe200078e0202 */
[----:B------:R4:W-:Y:S01]  /*34df0*/  @P5 STG.E desc[UR28][R6.64], R206 ;  /* 0x000000ce06005986 */ /* 0x0009e2000c10191c */
[----:B------:R-:W1:Y:S02]  /*34e00*/  LDCU UR59, c[0x0][0x398] ;  /* 0x00007300ff3b77ac */ /* 0x000e640008000800 */
[C---:B--2---:R-:W-:Y:S01]  /*34e10*/  IMAD.WIDE R10, R33.reuse, 0x4, R72 ;  /* 0x00000004210a7825 */ /* 0x044fe200078e0248 */
[----:B------:R-:W-:Y:S01]  /*34e20*/  IADD3 R0, PT, PT, R238, 0x18, RZ ;  /* 0x00000018ee007810 */ /* 0x000fe20007ffe0ff */
[----:B------:R2:W-:Y:S01]  /*34e30*/  @P2 STG.E desc[UR28][R8.64], R159 ;  /* 0x0000009f08002986 */ /* 0x0005e2000c10191c */
[----:B------:R-:W1:Y:S01]  /*34e40*/  LDCU UR70, c[0x0][0x39c] ;  /* 0x00007380ff4677ac */ /* 0x000e620008000800 */
        /* <DEDUP_REMOVED lines=12> */
[C---:B--2---:R-:W-:Y:S01]  /*34f10*/  IMAD.WIDE R8, R45.reuse, 0x4, R2 ;  /* 0x000000042d087825 */ /* 0x044fe200078e0202 */
[----:B------:R-:W-:Y:S01]  /*34f20*/  IADD3 R0, PT, PT, R238, 0x19, RZ ;  /* 0x00000019ee007810 */ /* 0x000fe20007ffe0ff */
[----:B------:R-:W2:Y:S02]  /*34f30*/  LDCU UR56, c[0x0][0x3b8] ;  /* 0x00007700ff3877ac */ /* 0x000ea40008000800 */
[C---:B---3--:R-:W-:Y:S01]  /*34f40*/  IMAD.WIDE R10, R45.reuse, 0x4, R72 ;  /* 0x000000042d0a7825 */ /* 0x048fe200078e0248 */
[----:B------:R3:W-:Y:S01]  /*34f50*/  @P5 STG.E desc[UR28][R8.64], R55 ;  /* 0x0000003708005986 */ /* 0x0007e2000c10191c */
[----:B------:R-:W2:Y:S02]  /*34f60*/  LDCU UR54, c[0x0][0x398] ;  /* 0x00007300ff3677ac */ /* 0x000ea40008000800 */
[C---:B----4-:R-:W-:Y:S01]  /*34f70*/  IMAD.WIDE R4, R45.reuse, 0x4, R74 ;  /* 0x000000042d047825 */ /* 0x050fe200078e024a */
[----:B------:R-:W-:Y:S01]  /*34f80*/  ISETP.LT.AND P5, PT, R250, UR32, !P3 ;  /* 0x00000020fa007c0c */ /* 0x000fe2000dfa1270 */
[----:B------:R-:W4:Y:S02]  /*34f90*/  LDCU UR26, c[0x0][0x398] ;  /* 0x00007300ff1a77ac */ /* 0x000f240008000800 */
[C---:B------:R-:W-:Y:S01]  /*34fa0*/  VIADD R35, R45.reuse, UR40 ;  /* 0x000000282d237c36 */ /* 0x040fe20008000000 */
[----:B------:R2:W-:Y:S01]  /*34fb0*/  @P2 STG.E desc[UR28][R10.64], R119 ;  /* 0x000000770a002986 */ /* 0x0005e2000c10191c */
[----:B-1----:R-:W-:Y:S01]  /*34fc0*/  IMAD.WIDE R6, R45, 0x4, R236 ;  /* 0x000000042d067825 */ /* 0x002fe200078e02ec */
        /* <DEDUP_REMOVED lines=13> */
[C---:B--2---:R-:W-:Y:S01]  /*350a0*/  IMAD.WIDE R10, R35.reuse, 0x4, R72 ;  /* 0x00000004230a7825 */ /* 0x044fe200078e0248 */
[----:B------:R-:W-:Y:S01]  /*350b0*/  IADD3 R0, PT, PT, R238, 0x1a, RZ ;  /* 0x0000001aee007810 */ /* 0x000fe20007ffe0ff */
[----:B------:R-:W2:Y:S02]  /*350c0*/  LDCU UR69, c[0x0][0x39c] ;  /* 0x00007380ff4577ac */ /* 0x000ea40008000800 */
[----:B----4-:R-:W-:Y:S01]  /*350d0*/  IMAD.WIDE R4, R35, 0x4, R74 ;  /* 0x0000000423047825 */ /* 0x010fe200078e024a */
[----:B------:R4:W-:Y:S01]  /*350e0*/  @P5 STG.E desc[UR28][R10.64], R160 ;  /* 0x000000a00a005986 */ /* 0x0009e2000c10191c */
[----:B------:R-:W-:Y:S01]  /*350f0*/  ISETP.LT.AND P5, PT, R249, UR27, !P1 ;  /* 0x0000001bf9007c0c */ /* 0x000fe2000cfa1270 */
[----:B------:R-:W2:Y:S01]  /*35100*/  LDCU UR14, c[0x0][0x398] ;  /* 0x00007300ff0e77ac */ /* 0x000ea20008000800 */
[----:B-1----:R-:W-:Y:S01]  /*35110*/  IMAD.WIDE R6, R35, 0x4, R236 ;  /* 0x0000000423067825 */ /* 0x002fe200078e02ec */
[----:B------:R1:W-:Y:S01]  /*35120*/  @P2 STG.E desc[UR28][R4.64], R12 ;  /* 0x0000000c04002986 */ /* 0x0003e2000c10191c */
[----:B------:R-:W-:Y:S01]  /*35130*/  ISETP.GE.AND P2, PT, R0, UR20, PT ;  /* 0x0000001400007c0c */ /* 0x000fe2000bf46270 */
[----:B------:R-:W2:Y:S01]  /*35140*/  LDCU UR77, c[0x0][0x398] ;  /* 0x00007300ff4d77ac */ /* 0x000ea20008000800 */
[C---:B------:R-:W-:Y:S01]  /*35150*/  IMAD.WIDE R8, R33.reuse, 0x4, R2 ;  /* 0x0000000421087825 */ /* 0x040fe200078e0202 */
[----:B------:R-:W-:Y:S01]  /*35160*/  ISETP.LT.AND P1, PT, R248, UR50, !P1 ;  /* 0x00000032f8007c0c */ /* 0x000fe2000cf21270 */
[----:B------:R3:W-:Y:S01]  /*35170*/  @P3 STG.E desc[UR28][R6.64], R224 ;  /* 0x000000e006003986 */ /* 0x0007e2000c10191c */
[----:B------:R-:W2:Y:S01]  /*35180*/  LDCU UR19, c[0x0][0x398] ;  /* 0x00007300ff1377ac */ /* 0x000ea20008000800 */
[----:B----4-:R-:W-:Y:S01]  /*35190*/  IMAD.WIDE R10, R33, 0x4, R72 ;  /* 0x00000004210a7825 */ /* 0x010fe200078e0248 */
[----:B------:R-:W-:Y:S01]  /*351a0*/  ISETP.LT.AND P3, PT, R251, UR31, !P2 ;  /* 0x0000001ffb007c0c */ /* 0x000fe2000d761270 */
        /* <DEDUP_REMOVED lines=52> */
[----:B------:R-:W3:Y:S02]  /*354f0*/  LDCU UR24, c[0x0][0x398] ;  /* 0x00007300ff1877ac */ /* 0x000ee40008000800 */
[----:B------:R2:W-:Y:S01]  /*35500*/  @P2 STG.E desc[UR28][R8.64], R190 ;  /* 0x000000be08002986 */ /* 0x0005e2000c10191c */
[----:B------:R-:W-:Y:S01]  /*35510*/  ISETP.LT.AND P2, PT, R250, UR19, !P6 ;  /* 0x00000013fa007c0c */ /* 0x000fe2000f741270 */
[----:B-1----:R-:W-:Y:S01]  /*35520*/  IMAD.WIDE R10, R33, 0x4, R72 ;  /* 0x00000004210a7825 */ /* 0x002fe200078e0248 */
[----:B------:R-:W1:Y:S01]  /*35530*/  LDCU UR60, c[0x0][0x39c] ;  /* 0x00007380ff3c77ac */ /* 0x000e620008000800 */
[----:B------:R-:W-:-:S02]  /*35540*/  IADD3 R0, PT, PT, R238, 0x1e, RZ ;  /* 0x0000001eee007810 */ /* 0x000fc40007ffe0ff */
[C---:B----4-:R-:W-:Y:S01]  /*35550*/  IMAD.WIDE R4, R33.reuse, 0x4, R74 ;  /* 0x0000000421047825 */ /* 0x050fe200078e024a */
[----:B------:R4:W-:Y:S01]  /*35560*/  @P1 STG.E desc[UR28][R10.64], R162 ;  /* 0x000000a20a001986 */ /* 0x0009e2000c10191c */
[----:B------:R-:W1:Y:S02]  /*35570*/  LDCU UR64, c[0x0][0x398] ;  /* 0x00007300ff4077ac */ /* 0x000e640008000800 */
[----:B------:R-:W-:Y:S01]  /*35580*/  VIADD R13, R33, UR65 ;  /* 0x00000041210d7c36 */ /* 0x000fe20008000000 */
[----:B------:R-:W-:Y:S01]  /*35590*/  ISETP.LT.AND P1, PT, R249, UR66, !P6 ;  /* 0x00000042f9007c0c */ /* 0x000fe2000f721270 */
[----:B--2---:R-:W-:Y:S01]  /*355a0*/  IMAD.WIDE R6, R33, 0x4, R236 ;  /* 0x0000000421067825 */ /* 0x004fe200078e02ec */
[----:B------:R2:W-:Y:S01]  /*355b0*/  @P3 STG.E desc[UR28][R4.64], R14 ;  /* 0x0000000e04003986 */ /* 0x0005e2000c10191c */
[----:B------:R-:W1:Y:S01]  /*355c0*/  LDCU UR25, c[0x0][0x398] ;  /* 0x00007300ff1977ac */ /* 0x000e620008000800 */
[----:B------:R-:W-:Y:S01]  /*355d0*/  ISETP.GE.AND P3, PT, R0, UR76, PT ;  /* 0x0000004c00007c0c */ /* 0x000fe2000bf66270 */
[C---:B------:R-:W-:Y:S01]  /*355e0*/  IMAD.WIDE R8, R13.reuse, 0x4, R2 ;  /* 0x000000040d087825 */ /* 0x040fe200078e0202 */
[----:B------:R-:W1:Y:S03]  /*355f0*/  LDCU UR58, c[0x0][0x398] ;  /* 0x00007300ff3a77ac */ /* 0x000e660008000800 */
[----:B----4-:R-:W-:Y:S01]  /*35600*/  IMAD.WIDE R10, R13, 0x4, R72 ;  /* 0x000000040d0a7825 */ /* 0x010fe200078e0248 */
[----:B------:R-:W-:Y:S01]  /*35610*/  ISETP.LT.AND P6, PT, R248, UR10, !P6 ;  /* 0x0000000af8007c0c */ /* 0x000fe2000f7c1270 */
[----:B------:R-:W4:Y:S01]  /*35620*/  LDCU UR57, c[0x0][0x39c] ;  /* 0x00007380ff3977ac */ /* 0x000f220008000800 */
[----:B------:R1:W-:Y:S01]  /*35630*/  @P4 STG.E desc[UR28][R6.64], R226 ;  /* 0x000000e206004986 */ /* 0x0003e2000c10191c */
[----:B------:R-:W-:Y:S01]  /*35640*/  ISETP.LT.AND P4, PT, R251, UR11, !P3 ;  /* 0x0000000bfb007c0c */ /* 0x000fe2000df81270 */
[----:B------:R-:W4:Y:S02]  /*35650*/  LDCU UR75, c[0x0][0x3b8] ;  /* 0x00007700ff4b77ac */ /* 0x000f240008000800 */
[----:B------:R1:W-:Y:S01]  /*35660*/  @P5 STG.E desc[UR28][R8.64], R58 ;  /* 0x0000003a08005986 */ /* 0x0003e2000c10191c */
[----:B------:R-:W-:Y:S01]  /*35670*/  ISETP.LT.AND P5, PT, R250, UR13, !P3 ;  /* 0x0000000dfa007c0c */ /* 0x000fe2000dfa1270 */
[----:B------:R-:W4:Y:S02]  /*35680*/  LDCU UR63, c[0x0][0x398] ;  /* 0x00007300ff3f77ac */ /* 0x000f240008000800 */
[----:B------:R4:W-:Y:S01]  /*35690*/  @P2 STG.E desc[UR28][R10.64], R82 ;  /* 0x000000520a002986 */ /* 0x0009e2000c10191c */
[----:B------:R-:W-:Y:S01]  /*356a0*/  ISETP.LT.AND P2, PT, R249, UR16, !P3 ;  /* 0x00000010f9007c0c */ /* 0x000fe2000df41270 */
[----:B--2---:R-:W-:Y:S01]  /*356b0*/  IMAD.WIDE R4, R13, 0x4, R74 ;  /* 0x000000040d047825 */ /* 0x004fe200078e024a */
[----:B------:R-:W2:Y:S01]  /*356c0*/  LDCU UR18, c[0x0][0x398] ;  /* 0x00007300ff1277ac */ /* 0x000ea20008000800 */
[----:B------:R-:W-:-:S02]  /*356d0*/  IADD3 R0, PT, PT, R238, 0x1f, RZ ;  /* 0x0000001fee007810 */ /* 0x000fc40007ffe0ff */
[C---:B---3--:R-:W-:Y:S01]  /*356e0*/  VIADD R35, R13.reuse, UR62 ;  /* 0x0000003e0d237c36 */ /* 0x048fe20008000000 */
[----:B------:R-:W3:Y:S01]  /*356f0*/  LDCU UR74, c[0x0][0x3b8] ;  /* 0x00007700ff4a77ac */ /* 0x000ee20008000800 */
[----:B------:R-:W-:Y:S01]  /*35700*/  ISETP.LT.AND P3, PT, R248, UR24, !P3 ;  /* 0x00000018f8007c0c */ /* 0x000fe2000df61270 */
[----:B-1----:R-:W-:Y:S01]  /*35710*/  IMAD.WIDE R6, R13, 0x4, R236 ;  /* 0x000000040d067825 */ /* 0x002fe200078e02ec */
[----:B------:R1:W-:Y:S01]  /*35720*/  @P1 STG.E desc[UR28][R4.64], R222 ;  /* 0x000000de04001986 */ /* 0x0003e2000c10191c */
[----:B------:R-:W2:Y:S01]  /*35730*/  LDCU UR61, c[0x0][0x398] ;  /* 0x00007300ff3d77ac */ /* 0x000ea20008000800 */
[----:B------:R-:W-:Y:S01]  /*35740*/  ISETP.GE.AND P1, PT, R0, UR60, PT ;  /* 0x0000003c00007c0c */ /* 0x000fe2000bf26270 */
[C---:B------:R-:W-:Y:S01]  /*35750*/  IMAD.WIDE R8, R35.reuse, 0x4, R2 ;  /* 0x0000000423087825 */ /* 0x040fe200078e0202 */
[----:B------:R-:W2:Y:S03]  /*35760*/  LDCU UR23, c[0x0][0x398] ;  /* 0x00007300ff1777ac */ /* 0x000ea60008000800 */
[C---:B----4-:R-:W-:Y:S01]  /*35770*/  IMAD.WIDE R10, R35.reuse, 0x4, R72 ;  /* 0x00000004230a7825 */ /* 0x050fe200078e0248 */
[----:B------:R4:W-:Y:S01]  /*35780*/  @P6 STG.E desc[UR28][R6.64], R166 ;  /* 0x000000a606006986 */ /* 0x0009e2000c10191c */
[----:B------:R-:W2:Y:S01]  /*35790*/  LDCU UR33, c[0x0][0x39c] ;  /* 0x00007380ff2177ac */ /* 0x000ea20008000800 */
[----:B------:R-:W-:Y:S01]  /*357a0*/  IADD3 R0, PT, PT, R238, 0x20, RZ ;  /* 0x00000020ee007810 */ /* 0x000fe20007ffe0ff */
[----:B-1----:R-:W-:Y:S01]  /*357b0*/  IMAD.WIDE R4, R35, 0x4, R74 ;  /* 0x0000000423047825 */ /* 0x002fe200078e024a */
[----:B------:R-:W-:Y:S01]  /*357c0*/  ISETP.LT.AND P6, PT, R251, UR64, !P1 ;  /* 0x00000040fb007c0c */ /* 0x000fe2000cfc1270 */
[----:B------:R1:W-:Y:S01]  /*357d0*/  @P4 STG.E desc[UR28][R8.64], R191 ;  /* 0x000000bf08004986 */ /* 0x0003e2000c10191c */
[----:B------:R-:W3:Y:S01]  /*357e0*/  LDCU UR73, c[0x0][0x398] ;  /* 0x00007300ff4977ac */ /* 0x000ee20008000800 */
[----:B------:R-:W-:-:S02]  /*357f0*/  ISETP.LT.AND P4, PT, R250, UR25, !P1 ;  /* 0x00000019fa007c0c */ /* 0x000fc4000cf81270 */
[----:B------:R1:W-:Y:S01]  /*35800*/  @P5 STG.E desc[UR28][R10.64], R163 ;  /* 0x000000a30a005986 */ /* 0x0003e2000c10191c */
[----:B------:R-:W3:Y:S01]  /*35810*/  LDCU UR35, c[0x0][0x398] ;  /* 0x00007300ff2377ac */ /* 0x000ee20008000800 */
[----:B----4-:R-:W-:Y:S01]  /*35820*/  IMAD.WIDE R6, R35, 0x4, R236 ;  /* 0x0000000423067825 */ /* 0x010fe200078e02ec */
[----:B------:R-:W-:Y:S01]  /*35830*/  ISETP.LT.AND P5, PT, R249, UR58, !P1 ;  /* 0x0000003af9007c0c */ /* 0x000fe2000cfa1270 */
[----:B------:R4:W-:Y:S01]  /*35840*/  @P2 STG.E desc[UR28][R4.64], R15 ;  /* 0x0000000f04002986 */ /* 0x0009e2000c10191c */
[----:B------:R-:W3:Y:S01]  /*35850*/  LDCU UR36, c[0x0][0x398] ;  /* 0x00007300ff2477ac */ /* 0x000ee20008000800 */
[----:B------:R-:W-:Y:S01]  /*35860*/  ISETP.GE.AND P2, PT, R0, UR57, PT ;  /* 0x0000003900007c0c */ /* 0x000fe2000bf46270 */
[----:B------:R-:W-:Y:S01]  /*35870*/  VIADD R33, R35, UR75 ;  /* 0x0000004b23217c36 */ /* 0x000fe20008000000 */
[----:B------:R-:W-:Y:S01]  /*35880*/  ISETP.LT.AND P1, PT, R248, UR63, !P1 ;  /* 0x0000003ff8007c0c */ /* 0x000fe2000cf21270 */
[----:B------:R-:W3:Y:S01]  /*35890*/  LDCU UR72, c[0x0][0x3b8] ;  /* 0x00007700ff4877ac */ /* 0x000ee20008000800 */
[----:B------:R3:W-:Y:S01]  /*358a0*/  @P3 STG.E desc[UR28][R6.64], R227 ;  /* 0x000000e306003986 */ /* 0x0007e2000c10191c */
[----:B--2---:R-:W-:Y:S01]  /*358b0*/  ISETP.LT.AND P3, PT, R251, UR18, !P2 ;  /* 0x00000012fb007c0c */ /* 0x004fe2000d761270 */
[C---:B-1----:R-:W-:Y:S01]  /*358c0*/  IMAD.WIDE R8, R33.reuse, 0x4, R2 ;  /* 0x0000000421087825 */ /* 0x042fe200078e0202 */
[----:B------:R-:W1:Y:S03]  /*358d0*/  LDCU UR38, c[0x0][0x398] ;  /* 0x00007300ff2677ac */ /* 0x000e660008000800 */
[----:B------:R-:W-:Y:S01]  /*358e0*/  IMAD.WIDE R10, R33, 0x4, R72 ;  /* 0x00000004210a7825 */ /* 0x000fe200078e0248 */
[----:B------:R-:W2:Y:S01]  /*358f0*/  LDCU UR42, c[0x0][0x39c] ;  /* 0x00007380ff2a77ac */ /* 0x000ea20008000800 */
[----:B------:R-:W-:-:S02]  /*35900*/  IADD3 R0, PT, PT, R238, 0x21, RZ ;  /* 0x00000021ee007810 */ /* 0x000fc40007ffe0ff */
[C---:B----4-:R-:W-:Y:S01]  /*35910*/  IMAD.WIDE R4, R33.reuse, 0x4, R74 ;  /* 0x0000000421047825 */ /* 0x050fe200078e024a */
[----:B------:R4:W-:Y:S01]  /*35920*/  @P6 STG.E desc[UR28][R8.64], R59 ;  /* 0x0000003b08006986 */ /* 0x0009e2000c10191c */
[----:B------:R-:W1:Y:S02]  /*35930*/  LDCU UR40, c[0x0][0x398] ;  /* 0x00007300ff2877ac */ /* 0x000e640008000800 */
[C---:B---3--:R-:W-:Y:S01]  /*35940*/  VIADD R13, R33.reuse, UR74 ;  /* 0x0000004a210d7c36 */ /* 0x048fe20008000000 */
[----:B------:R-:W-:Y:S01]  /*35950*/  ISETP.LT.AND P6, PT, R250, UR61, !P2 ;  /* 0x0000003dfa007c0c */ /* 0x000fe2000d7c1270 */
[----:B------:R3:W-:Y:S01]  /*35960*/  @P4 STG.E desc[UR28][R10.64], R83 ;  /* 0x000000530a004986 */ /* 0x0007e2000c10191c */
[----:B------:R-:W-:Y:S01]  /*35970*/  IMAD.WIDE R6, R33, 0x4, R236 ;  /* 0x0000000421067825 */ /* 0x000fe200078e02ec */
[----:B------:R-:W1:Y:S01]  /*35980*/  LDCU UR32, c[0x0][0x398] ;  /* 0x00007300ff2077ac */ /* 0x000e620008000800 */
[----:B------:R-:W-:Y:S01]  /*35990*/  ISETP.LT.AND P4, PT, R249, UR23, !P2 ;  /* 0x00000017f9007c0c */ /* 0x000fe2000d781270 */
[----:B------:R1:W-:Y:S01]  /*359a0*/  @P5 STG.E desc[UR28][R4.64], R223 ;  /* 0x000000df04005986 */ /* 0x0003e2000c10191c */
[----:B------:R-:W-:Y:S01]  /*359b0*/  ISETP.GE.AND P5, PT, R0, UR33, PT ;  /* 0x0000002100007c0c */ /* 0x000fe2000bfa6270 */
[----:B------:R-:W2:Y:S01]  /*359c0*/  LDCU UR34, c[0x0][0x398] ;  /* 0x00007300ff2277ac */ /* 0x000ea20008000800 */
        /* <DEDUP_REMOVED lines=8> */
[----:B---3--:R-:W-:Y:S01]  /*35a50*/  IMAD.WIDE R10, R13, 0x4, R72 ;  /* 0x000000040d0a7825 */ /* 0x008fe200078e0248 */
[----:B------:R-:W3:Y:S01]  /*35a60*/  LDCU UR46, c[0x0][0x398] ;  /* 0x00007300ff2e77ac */ /* 0x000ee20008000800 */
[----:B------:R-:W-:-:S02]  /*35a70*/  IADD3 R0, PT, PT, R238, 0x22, RZ ;  /* 0x00000022ee007810 */ /* 0x000fc40007ffe0ff */
[C---:B-1----:R-:W-:Y:S01]  /*35a80*/  IMAD.WIDE R4, R13.reuse, 0x4, R74 ;  /* 0x000000040d047825 */ /* 0x042fe200078e024a */
[----:B------:R-:W1:Y:S03]  /*35a90*/  LDCU UR17, c[0x0][0x39c] ;  /* 0x00007380ff1177ac */ /* 0x000e660008000800 */
[C---:B------:R-:W-:Y:S01]  /*35aa0*/  VIADD R15, R13.reuse, UR72 ;  /* 0x000000480d0f7c36 */ /* 0x040fe20008000000 */
[----:B------:R3:W-:Y:S01]  /*35ab0*/  @P6 STG.E desc[UR28][R10.64], R88 ;  /* 0x000000580a006986 */ /* 0x0007e2000c10191c */
[----:B--2---:R-:W-:Y:S01]  /*35ac0*/  IMAD.WIDE R6, R13, 0x4, R236 ;  /* 0x000000040d067825 */ /* 0x004fe200078e02ec */
[----:B------:R-:W2:Y:S01]  /*35ad0*/  LDCU UR21, c[0x0][0x398] ;  /* 0x00007300ff1577ac */ /* 0x000ea20008000800 */
[----:B------:R-:W-:Y:S01]  /*35ae0*/  ISETP.LT.AND P6, PT, R249, UR38, !P5 ;  /* 0x00000026f9007c0c */ /* 0x000fe2000efc1270 */
[----:B------:R1:W-:Y:S01]  /*35af0*/  @P4 STG.E desc[UR28][R4.64], R16 ;  /* 0x0000001004004986 */ /* 0x0003e2000c10191c */
[C---:B------:R-:W-:Y:S01]  /*35b00*/  IMAD.WIDE R8, R15.reuse, 0x4, R2 ;  /* 0x000000040f087825 */ /* 0x040fe200078e0202 */
[----:B------:R-:W2:Y:S01]  /*35b10*/  LDCU UR27, c[0x0][0x398] ;  /* 0x00007300ff1b77ac */ /* 0x000ea20008000800 */
[----:B------:R-:W-:Y:S01]  /*35b20*/  ISETP.GE.AND P4, PT, R0, UR42, PT ;  /* 0x0000002a00007c0c */ /* 0x000fe2000bf86270 */
[----:B------:R1:W-:Y:S01]  /*35b30*/  @P2 STG.E desc[UR28][R6.64], R216 ;  /* 0x000000d806002986 */ /* 0x0003e2000c10191c */
[----:B------:R-:W2:Y:S01]  /*35b40*/  LDCU UR50, c[0x0][0x398] ;  /* 0x00007300ff3277ac */ /* 0x000ea20008000800 */
[----:B---3--:R-:W-:Y:S01]  /*35b50*/  IMAD.WIDE R10, R15, 0x4, R72 ;  /* 0x000000040f0a7825 */ /* 0x008fe200078e0248 */
[----:B------:R-:W-:Y:S01]  /*35b60*/  ISETP.LT.AND P5, PT, R248, UR40, !P5 ;  /* 0x00000028f8007c0c */ /* 0x000fe2000efa1270 */
[----:B------:R-:W3:Y:S01]  /*35b70*/  LDCU UR31, c[0x0][0x39c] ;  /* 0x00007380ff1f77ac */ /* 0x000ee20008000800 */
[----:B------:R-:W-:Y:S01]  /*35b80*/  ISETP.LT.AND P2, PT, R251, UR32, !P4 ;  /* 0x00000020fb007c0c */ /* 0x000fe2000e741270 */
[----:B------:R2:W-:Y:S01]  /*35b90*/  @P1 STG.E desc[UR28][R8.64], R60 ;  /* 0x0000003c08001986 */ /* 0x0005e2000c10191c */
[----:B------:R-:W3:Y:S01]  /*35ba0*/  LDCU UR48, c[0x0][0x3b8] ;  /* 0x00007700ff3077ac */ /* 0x000ee20008000800 */
[----:B------:R-:W-:-:S02]  /*35bb0*/  ISETP.LT.AND P1, PT, R250, UR34, !P4 ;  /* 0x00000022fa007c0c */ /* 0x000fc4000e721270 */
[----:B------:R2:W-:Y:S01]  /*35bc0*/  @P3 STG.E desc[UR28][R10.64], R84 ;  /* 0x000000540a003986 */ /* 0x0005e2000c10191c */
[----:B----4-:R-:W-:Y:S01]  /*35bd0*/  ISETP.LT.AND P3, PT, R249, UR44, !P4 ;  /* 0x0000002cf9007c0c */ /* 0x010fe2000e761270 */
[----:B------:R-:W4:Y:S01]  /*35be0*/  LDCU UR52, c[0x0][0x398] ;  /* 0x00007300ff3477ac */ /* 0x000f220008000800 */
[C---:B-1----:R-:W-:Y:S01]  /*35bf0*/  IMAD.WIDE R4, R15.reuse, 0x4, R74 ;  /* 0x000000040f047825 */ /* 0x042fe200078e024a */
[----:B------:R-:W1:Y:S03]  /*35c00*/  LDCU UR15, c[0x0][0x398] ;  /* 0x00007300ff0f77ac */ /* 0x000e660008000800 */
[C---:B------:R-:W-:Y:S01]  /*35c10*/  VIADD R33, R15.reuse, UR30 ;  /* 0x0000001e0f217c36 */ /* 0x040fe20008000000 */
[----:B------:R-:W-:Y:S01]  /*35c20*/  IADD3 R0, PT, PT, R238, 0x23, RZ ;  /* 0x00000023ee007810 */ /* 0x000fe20007ffe0ff */
[----:B------:R-:W-:Y:S01]  /*35c30*/  IMAD.WIDE R6, R15, 0x4, R236 ;  /* 0x000000040f067825 */ /* 0x000fe200078e02ec */
[----:B------:R-:W1:Y:S01]  /*35c40*/  LDCU UR20, c[0x0][0x3b8] ;  /* 0x00007700ff1477ac */ /* 0x000e620008000800 */
[----:B------:R-:W-:Y:S01]  /*35c50*/  ISETP.LT.AND P4, PT, R248, UR46, !P4 ;  /* 0x0000002ef8007c0c */ /* 0x000fe2000e781270 */
[----:B------:R3:W-:Y:S01]  /*35c60*/  @P6 STG.E desc[UR28][R4.64], R228 ;  /* 0x000000e404006986 */ /* 0x0007e2000c10191c */
[----:B--2---:R-:W-:Y:S01]  /*35c70*/  IMAD.WIDE R8, R33, 0x4, R2 ;  /* 0x0000000421087825 */ /* 0x004fe200078e0202 */
[----:B------:R-:W2:Y:S01]  /*35c80*/  LDCU UR7, c[0x0][0x398] ;  /* 0x00007300ff0777ac */ /* 0x000ea20008000800 */
[----:B------:R-:W-:-:S02]  /*35c90*/  ISETP.GE.AND P6, PT, R0, UR17, PT ;  /* 0x0000001100007c0c */ /* 0x000fc4000bfc6270 */
[C---:B------:R-:W-:Y:S01]  /*35ca0*/  IMAD.WIDE R10, R33.reuse, 0x4, R72 ;  /* 0x00000004210a7825 */ /* 0x040fe200078e0248 */
[----:B------:R-:W1:Y:S01]  /*35cb0*/  LDCU UR55, c[0x0][0x398] ;  /* 0x00007300ff3777ac */ /* 0x000e620008000800 */
[----:B------:R4:W-:Y:S01]  /*35cc0*/  @P5 STG.E desc[UR28][R6.64], R168 ;  /* 0x000000a806005986 */ /* 0x0009e2000c10191c */
[----:B------:R-:W-:Y:S01]  /*35cd0*/  IADD3 R0, PT, PT, R238, 0x24, RZ ;  /* 0x00000024ee007810 */ /* 0x000fe20007ffe0ff */
[----:B------:R-:W1:Y:S01]  /*35ce0*/  LDCU UR12, c[0x0][0x39c] ;  /* 0x00007380ff0c77ac */ /* 0x000e620008000800 */
[----:B---3--:R-:W-:Y:S01]  /*35cf0*/  IMAD.WIDE R4, R33, 0x4, R74 ;  /* 0x0000000421047825 */ /* 0x008fe200078e024a */
[----:B------:R-:W-:Y:S01]  /*35d00*/  ISETP.LT.AND P5, PT, R251, UR21, !P6 ;  /* 0x00000015fb007c0c */ /* 0x000fe2000f7a1270 */
[----:B------:R3:W-:Y:S01]  /*35d10*/  @P2 STG.E desc[UR28][R8.64], R121 ;  /* 0x0000007908002986 */ /* 0x0007e2000c10191c */
[----:B------:R-:W2:Y:S01]  /*35d20*/  LDCU UR56, c[0x0][0x398] ;  /* 0x00007300ff3877ac */ /* 0x000ea20008000800 */
[----:B------:R-:W-:Y:S02]  /*35d30*/  ISETP.LT.AND P2, PT, R250, UR27, !P6 ;  /* 0x0000001bfa007c0c */ /* 0x000fe4000f741270 */
[----:B------:R2:W-:Y:S01]  /*35d40*/  @P1 STG.E desc[UR28][R10.64], R89 ;  /* 0x000000590a001986 */ /* 0x0005e2000c10191c */
[----:B----4-:R-:W-:Y:S01]  /*35d50*/  IMAD.WIDE R6, R33, 0x4, R236 ;  /* 0x0000000421067825 */ /* 0x010fe200078e02ec */
[----:B------:R-:W4:Y:S01]  /*35d60*/  LDCU UR22, c[0x0][0x398] ;  /* 0x00007300ff1677ac */ /* 0x000f220008000800 */
[----:B------:R-:W-:Y:S01]  /*35d70*/  ISETP.LT.AND P1, PT, R249, UR50, !P6 ;  /* 0x00000032f9007c0c */ /* 0x000fe2000f721270 */
[----:B------:R2:W-:Y:S01]  /*35d80*/  @P3 STG.E desc[UR28][R4.64], R17 ;  /* 0x0000001104003986 */ /* 0x0005e2000c10191c */
[----:B------:R-:W-:Y:S01]  /*35d90*/  ISETP.GE.AND P3, PT, R0, UR31, PT ;  /* 0x0000001f00007c0c */ /* 0x000fe2000bf66270 */
[----:B------:R-:W4:Y:S01]  /*35da0*/  LDCU UR59, c[0x0][0x398] ;  /* 0x00007300ff3b77ac */ /* 0x000f220008000800 */
[----:B------:R-:W-:Y:S01]  /*35db0*/  VIADD R13, R33, UR48 ;  /* 0x00000030210d7c36 */ /* 0x000fe20008000000 */
[----:B------:R-:W-:Y:S01]  /*35dc0*/  ISETP.LT.AND P6, PT, R248, UR52, !P6 ;  /* 0x00000034f8007c0c */ /* 0x000fe2000f7c1270 */
[----:B------:R4:W-:Y:S01]  /*35dd0*/  @P4 STG.E desc[UR28][R6.64], R217 ;  /* 0x000000d906004986 */ /* 0x0009e2000c10191c */
[----:B------:R-:W4:Y:S01]  /*35de0*/  LDCU UR6, c[0x0][0x3b8] ;  /* 0x00007700ff0677ac */ /* 0x000f220008000800 */
[----:B-1----:R-:W-:Y:S01]  /*35df0*/  ISETP.LT.AND P4, PT, R251, UR15, !P3 ;  /* 0x0000000ffb007c0c */ /* 0x002fe2000df81270 */
[C---:B---3--:R-:W-:Y:S01]  /*35e00*/  IMAD.WIDE R8, R13.reuse, 0x4, R2 ;  /* 0x000000040d087825 */ /* 0x048fe200078e0202 */
[----:B------:R-:W1:Y:S03]  /*35e10*/  LDCU UR54, c[0x0][0x398] ;  /* 0x00007300ff3677ac */ /* 0x000e660008000800 */
[C---:B--2---:R-:W-:Y:S01]  /*35e20*/  IMAD.WIDE R10, R13.reuse, 0x4, R72 ;  /* 0x000000040d0a7825 */ /* 0x044fe200078e0248 */
[----:B------:R-:W-:Y:S01]  /*35e30*/  IADD3 R0, PT, PT, R238, 0x25, RZ ;  /* 0x00000025ee007810 */ /* 0x000fe20007ffe0ff */
[----:B------:R-:W2:Y:S02]  /*35e40*/  LDCU UR26, c[0x0][0x39c] ;  /* 0x00007380ff1a77ac */ /* 0x000ea40008000800 */
[C---:B------:R-:W-:Y:S01]  /*35e50*/  IMAD.WIDE R4, R13.reuse, 0x4, R74 ;  /* 0x000000040d047825 */ /* 0x040fe200078e024a */
[----:B------:R3:W-:Y:S01]  /*35e60*/  @P5 STG.E desc[UR28][R8.64], R61 ;  /* 0x0000003d08005986 */ /* 0x0007e2000c10191c */
[----:B------:R-:W1:Y:S02]  /*35e70*/  LDCU UR67, c[0x0][0x398] ;  /* 0x00007300ff4377ac */ /* 0x000e640008000800 */
[C---:B------:R-:W-:Y:S01]  /*35e80*/  VIADD R15, R13.reuse, UR20 ;  /* 0x000000140d0f7c36 */ /* 0x040fe20008000000 */
[----:B------:R-:W-:Y:S01]  /*35e90*/  ISETP.LT.AND P5, PT, R250, UR7, !P3 ;  /* 0x00000007fa007c0c */ /* 0x000fe2000dfa1270 */
[----:B------:R1:W-:Y:S01]  /*35ea0*/  @P2 STG.E desc[UR28][R10.64], R85 ;  /* 0x000000550a002986 */ /* 0x0003e2000c10191c */
[----:B----4-:R-:W-:Y:S01]  /*35eb0*/  IMAD.WIDE R6, R13, 0x4, R236 ;  /* 0x000000040d067825 */ /* 0x010fe200078e02ec */
[----:B------:R-:W4:Y:S01]  /*35ec0*/  LDCU UR71, c[0x0][0x398] ;  /* 0x00007300ff4777ac */ /* 0x000f220008000800 */
[----:B------:R-:W-:Y:S01]  /*35ed0*/  ISETP.LT.AND P2, PT, R249, UR55, !P3 ;  /* 0x00000037f9007c0c */ /* 0x000fe2000df41270 */
[----:B------:R1:W-:Y:S01]  /*35ee0*/  @P1 STG.E desc[UR28][R4.64], R229 ;  /* 0x000000e504001986 */ /* 0x0003e2000c10191c */
[----:B------:R-:W-:Y:S01]  /*35ef0*/  ISETP.GE.AND P1, PT, R0, UR12, PT ;  /* 0x0000000c00007c0c */ /* 0x000fe2000bf26270 */
[----:B------:R-:W2:Y:S01]  /*35f00*/  LDCU UR68, c[0x0][0x398] ;  /* 0x00007300ff4477ac */ /* 0x000ea20008000800 */
[----:B---3--:R-:W-:Y:S01]  /*35f10*/  IMAD.WIDE R8, R15, 0x4, R2 ;  /* 0x000000040f087825 */ /* 0x008fe200078e0202 */
[----:B------:R-:W-:Y:S01]  /*35f20*/  ISETP.LT.AND P3, PT, R248, UR56, !P3 ;  /* 0x00000038f8007c0c */ /* 0x000fe2000df61270 */
[----:B------:R-:W3:Y:S01]  /*35f30*/  LDCU UR14, c[0x0][0x398] ;  /* 0x00007300ff0e77ac */ /* 0x000ee20008000800 */
        /* <DEDUP_REMOVED lines=8> */
[C---:B------:R-:W-:Y:S01]  /*35fc0*/  IMAD.WIDE R4, R15.reuse, 0x4, R74 ;  /* 0x000000040f047825 */ /* 0x040fe200078e024a */
[----:B------:R-:W1:Y:S03]  /*35fd0*/  LDCU UR77, c[0x0][0x39c] ;  /* 0x00007380ff4d77ac */ /* 0x000e660008000800 */
[C---:B------:R-:W-:Y:S01]  /*35fe0*/  VIADD R17, R15.reuse, UR6 ;  /* 0x000000060f117c36 */ /* 0x040fe20008000000 */
[----:B------:R3:W-:Y:S01]  /*35ff0*/  @P5 STG.E desc[UR28][R10.64], R90 ;  /* 0x0000005a0a005986 */ /* 0x0007e2000c10191c */
[----:B--2---:R-:W-:Y:S01]  /*36000*/  IMAD.WIDE R6, R15, 0x4, R236 ;  /* 0x000000040f067825 */ /* 0x004fe200078e02ec */
[----:B------:R-:W-:Y:S01]  /*36010*/  ISETP.LT.AND P5, PT, R249, UR54, !P1 ;  /* 0x00000036f9007c0c */ /* 0x000fe2000cfa1270 */
[----:B------:R-:W2:Y:S01]  /*36020*/  LDCU UR19, c[0x0][0x398] ;  /* 0x00007300ff1377ac */ /* 0x000ea20008000800 */
[----:B------:R1:W-:Y:S01]  /*36030*/  @P2 STG.E desc[UR28][R4.64], R18 ;  /* 0x0000001204002986 */ /* 0x0003e2000c10191c */
[C---:B------:R-:W-:Y:S01]  /*36040*/  IMAD.WIDE R8, R17.reuse, 0x4, R2 ;  /* 0x0000000411087825 */ /* 0x040fe200078e0202 */
[----:B------:R-:W-:Y:S01]  /*36050*/  ISETP.GE.AND P2, PT, R0, UR26, PT ;  /* 0x0000001a00007c0c */ /* 0x000fe2000bf46270 */
[----:B------:R-:W2:Y:S01]  /*36060*/  LDCU UR66, c[0x0][0x398] ;  /* 0x00007300ff4277ac */ /* 0x000ea20008000800 */
[----:B------:R-:W-:Y:S01]  /*36070*/  ISETP.LT.AND P1, PT, R248, UR67, !P1 ;  /* 0x00000043f8007c0c */ /* 0x000fe2000cf21270 */
[----:B------:R2:W-:Y:S01]  /*36080*/  @P3 STG.E desc[UR28][R6.64], R218 ;  /* 0x000000da06003986 */ /* 0x0005e2000c10191c */
[----:B------:R-:W2:Y:S01]  /*36090*/  LDCU UR10, c[0x0][0x398] ;  /* 0x00007300ff0a77ac */ /* 0x000ea20008000800 */
[----:B---3--:R-:W-:Y:S01]  /*360a0*/  IMAD.WIDE R10, R17, 0x4, R72 ;  /* 0x00000004110a7825 */ /* 0x008fe200078e0248 */
[----:B----4-:R-:W-:Y:S01]  /*360b0*/  ISETP.LT.AND P3, PT, R251, UR71, !P2 ;  /* 0x00000047fb007c0c */ /* 0x010fe2000d761270 */
[----:B------:R3:W-:Y:S01]  /*360c0*/  @P6 STG.E desc[UR28][R8.64], R62 ;  /* 0x0000003e08006986 */ /* 0x0007e2000c10191c */
[----:B------:R-:W4:Y:S01]  /*360d0*/  LDCU UR69, c[0x0][0x3b8] ;  /* 0x00007700ff4577ac */ /* 0x000f220008000800 */
[----:B------:R-:W-:-:S02]  /*360e0*/  ISETP.LT.AND P6, PT, R250, UR68, !P2 ;  /* 0x00000044fa007c0c */ /* 0x000fc4000d7c1270 */
[----:B------:R3:W-:Y:S01]  /*360f0*/  @P4 STG.E desc[UR28][R10.64], R86 ;  /* 0x000000560a004986 */ /* 0x0007e2000c10191c */
[----:B------:R-:W-:Y:S01]  /*36100*/  ISETP.LT.AND P4, PT, R249, UR14, !P2 ;  /* 0x0000000ef9007c0c */ /* 0x000fe2000d781270 */
[C---:B-1----:R-:W-:Y:S01]  /*36110*/  IMAD.WIDE R4, R17.reuse, 0x4, R74 ;  /* 0x0000000411047825 */ /* 0x042fe200078e024a */
[----:B------:R-:W1:Y:S01]  /*36120*/  LDCU UR11, c[0x0][0x39c] ;  /* 0x00007380ff0b77ac */ /* 0x000e620008000800 */
[----:B------:R-:W-:Y:S02]  /*36130*/  IADD3 R0, PT, PT, R238, 0x27, RZ ;  /* 0x00000027ee007810 */ /* 0x000fe40007ffe0ff */
[C---:B------:R-:W-:Y:S01]  /*36140*/  VIADD R13, R17.reuse, UR70 ;  /* 0x00000046110d7c36 */ /* 0x040fe20008000000 */
[----:B------:R4:W-:Y:S01]  /*36150*/  @P5 STG.E desc[UR28][R4.64], R230 ;  /* 0x000000e604005986 */ /* 0x0009e2000c10191c */
[----:B--2---:R-:W-:Y:S01]  /*36160*/  IMAD.WIDE R6, R17, 0x4, R236 ;  /* 0x0000000411067825 */ /* 0x004fe200078e02ec */
[----:B------:R-:W2:Y:S01]  /*36170*/  LDCU UR62, c[0x0][0x398] ;  /* 0x00007300ff3e77ac */ /* 0x000ea20008000800 */
[----:B------:R-:W-:-:S02]  /*36180*/  ISETP.LT.AND P5, PT, R248, UR65, !P2 ;  /* 0x00000041f8007c0c */ /* 0x000fc4000d7a1270 */
[C---:B---3--:R-:W-:Y:S01]  /*36190*/  IMAD.WIDE R8, R13.reuse, 0x4, R2 ;  /* 0x000000040d087825 */ /* 0x048fe200078e0202 */
[----:B------:R-:W3:Y:S01]  /*361a0*/  LDCU UR13, c[0x0][0x398] ;  /* 0x00007300ff0d77ac */ /* 0x000ee20008000800 */
[----:B------:R-:W-:Y:S02]  /*361b0*/  ISETP.GE.AND P2, PT, R0, UR77, PT ;  /* 0x0000004d00007c0c */ /* 0x000fe4000bf46270 */
[C---:B------:R-:W-:Y:S01]  /*361c0*/  IMAD.WIDE R10, R13.reuse, 0x4, R74 ;  /* 0x000000040d0a7825 */ /* 0x040fe200078e024a */
[----:B------:R-:W1:Y:S03]  /*361d0*/  LDCU UR16, c[0x0][0x398] ;  /* 0x00007300ff1077ac */ /* 0x000e660008000800 */
[----:B----4-:R-:W-:Y:S01]  /*361e0*/  IMAD.WIDE R4, R13, 0x4, R72 ;  /* 0x000000040d047825 */ /* 0x010fe200078e0248 */
[----:B------:R-:W4:Y:S01]  /*361f0*/  LDCU UR24, c[0x0][0x398] ;  /* 0x00007300ff1877ac */ /* 0x000f220008000800 */
[----:B------:R1:W-:Y:S01]  /*36200*/  @P1 STG.E desc[UR28][R6.64], R170 ;  /* 0x000000aa06001986 */ /* 0x0003e2000c10191c */
[----:B------:R-:W2:Y:S03]  /*36210*/  LDCU UR76, c[0x0][0x3b8] ;  /* 0x00007700ff4c77ac */ /* 0x000ea60008000800 */
[----:B------:R3:W-:Y:S01]  /*36220*/  @P3 STG.E desc[UR28][R8.64], R123 ;  /* 0x0000007b08003986 */ /* 0x0007e2000c10191c */
[----:B------:R-:W-:Y:S01]  /*36230*/  ISETP.LT.AND P3, PT, R251, UR19, !P2 ;  /* 0x00000013fb007c0c */ /* 0x000fe2000d761270 */
[----:B------:R-:W-:Y:S01]  /*36240*/  VIADD R15, R13, UR69 ;  /* 0x000000450d0f7c36 */ /* 0x000fe20008000000 */
[----:B------:R-:W-:Y:S01]  /*36250*/  IADD3 R0, PT, PT, R238, 0x28, RZ ;  /* 0x00000028ee007810 */ /* 0x000fe20007ffe0ff */
[----:B------:R2:W-:Y:S01]  /*36260*/  @P6 STG.E desc[UR28][R4.64], R91 ;  /* 0x0000005b04006986 */ /* 0x0005e2000c10191c */
[----:B------:R-:W-:Y:S01]  /*36270*/  ISETP.LT.AND P6, PT, R250, UR66, !P2 ;  /* 0x00000042fa007c0c */ /* 0x000fe2000d7c1270 */
[----:B------:R-:W4:Y:S02]  /*36280*/  LDCU UR64, c[0x0][0x39c] ;  /* 0x00007380ff4077ac */ /* 0x000f240008000800 */
[----:B------:R2:W-:Y:S01]  /*36290*/  @P4 STG.E desc[UR28][R10.64], R19 ;  /* 0x000000130a004986 */ /* 0x0005e2000c10191c */
[----:B------:R-:W-:Y:S01]  /*362a0*/  ISETP.LT.AND P4, PT, R249, UR10, !P2 ;  /* 0x0000000af9007c0c */ /* 0x000fe2000d781270 */
[----:B-1----:R-:W-:Y:S01]  /*362b0*/  IMAD.WIDE R6, R13, 0x4, R236 ;  /* 0x000000040d067825 */ /* 0x002fe200078e02ec */
[----:B------:R-:W1:Y:S01]  /*362c0*/  LDCU UR75, c[0x0][0x398] ;  /* 0x00007300ff4b77ac */ /* 0x000e620008000800 */
[----:B------:R-:W-:-:S02]  /*362d0*/  ISETP.GE.AND P1, PT, R0, UR11, PT ;  /* 0x0000000b00007c0c */ /* 0x000fc4000bf26270 */
[C---:B---3--:R-:W-:Y:S01]  /*362e0*/  IMAD.WIDE R8, R15.reuse, 0x4, R72 ;  /* 0x000000040f087825 */ /* 0x048fe200078e0248 */
[----:B------:R-:W3:Y:S03]  /*362f0*/  LDCU UR25, c[0x0][0x398] ;  /* 0x00007300ff1977ac */ /* 0x000ee60008000800 */
[C---:B--2---:R-:W-:Y:S01]  /*36300*/  IMAD.WIDE R4, R15.reuse, 0x4, R2 ;  /* 0x000000040f047825 */ /* 0x044fe200078e0202 */
[----:B------:R-:W2:Y:S01]  /*36310*/  LDCU UR58, c[0x0][0x398] ;  /* 0x00007300ff3a77ac */ /* 0x000ea20008000800 */
[----:B------:R1:W-:Y:S02]  /*36320*/  @P5 STG.E desc[UR28][R6.64], R219 ;  /* 0x000000db06005986 */ /* 0x0003e4000c10191c */
[----:B------:R-:W-:Y:S01]  /*36330*/  IMAD.WIDE R10, R15, 0x4, R74 ;  /* 0x000000040f0a7825 */ /* 0x000fe200078e024a */
[----:B------:R-:W2:Y:S01]  /*36340*/  LDCU UR63, c[0x0][0x398] ;  /* 0x00007300ff3f77ac */ /* 0x000ea20008000800 */
[----:B------:R-:W-:Y:S01]  /*36350*/  ISETP.LT.AND P2, PT, R248, UR62, !P2 ;  /* 0x0000003ef8007c0c */ /* 0x000fe2000d741270 */
[----:B------:R2:W-:Y:S01]  /*36360*/  @P3 STG.E desc[UR28][R4.64], R63 ;  /* 0x0000003f04003986 */ /* 0x0005e2000c10191c */
[----:B------:R-:W-:Y:S01]  /*36370*/  ISETP.LT.AND P3, PT, R251, UR13, !P1 ;  /* 0x0000000dfb007c0c */ /* 0x000fe2000cf61270 */
[----:B------:R-:W3:Y:S02]  /*36380*/  LDCU UR60, c[0x0][0x3b8] ;  /* 0x00007700ff3c77ac */ /* 0x000ee40008000800 */
[----:B------:R2:W-:Y:S01]  /*36390*/  @P6 STG.E desc[UR28][R8.64], R87 ;  /* 0x0000005708006986 */ /* 0x0005e2000c10191c */
[----:B------:R-:W-:Y:S01]  /*363a0*/  ISETP.LT.AND P6, PT, R250, UR16, !P1 ;  /* 0x00000010fa007c0c */ /* 0x000fe2000cfc1270 */
[----:B------:R-:W3:Y:S01]  /*363b0*/  LDCU UR74, c[0x0][0x398] ;  /* 0x00007300ff4a77ac */ /* 0x000ee20008000800 */
[----:B-1----:R-:W-:Y:S01]  /*363c0*/  IMAD.WIDE R6, R15, 0x4, R236 ;  /* 0x000000040f067825 */ /* 0x002fe200078e02ec */
[----:B------:R1:W-:Y:S01]  /*363d0*/  @P4 STG.E desc[UR28][R10.64], R231 ;  /* 0x000000e70a004986 */ /* 0x0003e2000c10191c */
[----:B----4-:R-:W-:Y:S01]  /*363e0*/  ISETP.LT.AND P4, PT, R249, UR24, !P1 ;  /* 0x00000018f9007c0c */ /* 0x010fe2000cf81270 */
[----:B------:R-:W4:Y:S01]  /*363f0*/  LDCU UR18, c[0x0][0x39c] ;  /* 0x00007380ff1277ac */ /* 0x000f220008000800 */
[----:B------:R-:W-:Y:S01]  /*36400*/  IADD3 R15, PT, PT, R15, UR76, RZ ;  /* 0x0000004c0f0f7c10 */ /* 0x000fe2000fffe0ff */
[----:B------:R-:W-:Y:S01]  /*36410*/  VIADD R0, R238, 0x29 ;  /* 0x00000029ee007836 */ /* 0x000fe20000000000 */
[----:B------:R3:W-:Y:S01]  /*36420*/  @P2 STG.E desc[UR28][R6.64], R171 ;  /* 0x000000ab06002986 */ /* 0x0007e2000c10191c */
[----:B------:R-:W4:Y:S02]  /*36430*/  LDCU UR61, c[0x0][0x398] ;  /* 0x00007300ff3d77ac */ /* 0x000f240008000800 */
[C---:B--2---:R-:W-:Y:S01]  /*36440*/  IMAD.WIDE R4, R15.reuse, 0x4, R2 ;  /* 0x000000040f047825 */ /* 0x044fe200078e0202 */
[----:B------:R-:W-:Y:S01]  /*36450*/  ISETP.GE.AND P5, PT, R0, UR64, PT ;  /* 0x0000004000007c0c */ /* 0x000fe2000bfa6270 */
[----:B------:R-:W2:Y:S02]  /*36460*/  LDCU UR23, c[0x0][0x398] ;  /* 0x00007300ff1777ac */ /* 0x000ea40008000800 */
[C---:B------:R-:W-:Y:S01]  /*36470*/  IMAD.WIDE R8, R15.reuse, 0x4, R72 ;  /* 0x000000040f087825 */ /* 0x040fe200078e0248 */
[----:B------:R-:W-:Y:S01]  /*36480*/  ISETP.LT.AND P2, PT, R248, UR75, !P1 ;  /* 0x0000004bf8007c0c */ /* 0x000fe2000cf41270 */
[----:B------:R-:W2:Y:S02]  /*36490*/  LDCU UR73, c[0x0][0x398] ;  /* 0x00007300ff4977ac */ /* 0x000ea40008000800 */
[----:B-1----:R-:W-:Y:S01]  /*364a0*/  IMAD.WIDE R10, R15, 0x4, R74 ;  /* 0x000000040f0a7825 */ /* 0x002fe200078e024a */
[----:B------:R1:W-:Y:S01]  /*364b0*/  @P3 STG.E desc[UR28][R4.64], R92 ;  /* 0x0000005c04003986 */ /* 0x0003e2000c10191c */
[----:B------:R-:W2:Y:S03]  /*364c0*/  LDCU UR57, c[0x0][0x3b8] ;  /* 0x00007700ff3977ac */ /* 0x000ea60008000800 */
[----:B------:R1:W-:Y:S01]  /*364d0*/  @P6 STG.E desc[UR28][R8.64], R124 ;  /* 0x0000007c08006986 */ /* 0x0003e2000c10191c */
[----:B------:R-:W2:Y:S01]  /*364e0*/  LDCU UR72, c[0x0][0x398] ;  /* 0x00007300ff4877ac */ /* 0x000ea20008000800 */
[----:B---3--:R-:W-:-:S02]  /*364f0*/  ISETP.LT.AND P6, PT, R251, UR25, !P5 ;  /* 0x00000019fb007c0c */ /* 0x008fc4000efc1270 */
[----:B------:R3:W-:Y:S01]  /*36500*/  @P4 STG.E desc[UR28][R10.64], R20 ;  /* 0x000000140a004986 */ /* 0x0007e2000c10191c */
[----:B------:R-:W-:Y:S01]  /*36510*/  ISETP.LT.AND P4, PT, R250, UR58, !P5 ;  /* 0x0000003afa007c0c */ /* 0x000fe2000ef81270 */
[----:B------:R-:W-:Y:S01]  /*36520*/  IMAD.WIDE R6, R15, 0x4, R236 ;  /* 0x000000040f067825 */ /* 0x000fe200078e02ec */
[----:B------:R-:W-:Y:S01]  /*36530*/  ISETP.LT.AND P3, PT, R249, UR63, !P5 ;  /* 0x0000003ff9007c0c */ /* 0x000fe2000ef61270 */
[----:B------:R-:W2:Y:S01]  /*36540*/  LDCU UR35, c[0x0][0x39c] ;  /* 0x00007380ff2377ac */ /* 0x000ea20008000800 */
[----:B------:R-:W-:Y:S01]  /*36550*/  IADD3 R15, PT, PT, R15, UR60, RZ ;  /* 0x0000003c0f0f7c10 */ /* 0x000fe2000fffe0ff */
[----:B------:R-:W-:Y:S01]  /*36560*/  VIADD R0, R238, 0x2a ;  /* 0x0000002aee007836 */ /* 0x000fe20000000000 */
[----:B------:R-:W-:Y:S01]  /*36570*/  ISETP.LT.AND P5, PT, R248, UR74, !P5 ;  /* 0x0000004af8007c0c */ /* 0x000fe2000efa1270 */
[----:B------:R-:W2:Y:S02]  /*36580*/  LDCU UR36, c[0x0][0x398] ;  /* 0x00007300ff2477ac */ /* 0x000ea40008000800 */
[C---:B-1----:R-:W-:Y:S01]  /*36590*/  IMAD.WIDE R4, R15.reuse, 0x4, R2 ;  /* 0x000000040f047825 */ /* 0x042fe200078e0202 */
[----:B----4-:R-:W-:Y:S01]  /*365a0*/  ISETP.GE.AND P1, PT, R0, UR18, PT ;  /* 0x0000001200007c0c */ /* 0x010fe2000bf26270 */
[----:B------:R-:W1:Y:S02]  /*365b0*/  LDCU UR38, c[0x0][0x398] ;  /* 0x00007300ff2677ac */ /* 0x000e640008000800 */
[C---:B------:R-:W-:Y:S01]  /*365c0*/  IMAD.WIDE R8, R15.reuse, 0x4, R72 ;  /* 0x000000040f087825 */ /* 0x040fe200078e0248 */
[----:B------:R4:W-:Y:S01]  /*365d0*/  @P2 STG.E desc[UR28][R6.64], R132 ;  /* 0x0000008406002986 */ /* 0x0009e2000c10191c */
[----:B------:R-:W1:Y:S02]  /*365e0*/  LDCU UR40, c[0x0][0x398] ;  /* 0x00007300ff2877ac */ /* 0x000e640008000800 */
[----:B---3--:R-:W-:Y:S01]  /*365f0*/  IMAD.WIDE R10, R15, 0x4, R74 ;  /* 0x000000040f0a7825 */ /* 0x008fe200078e024a */
[----:B------:R3:W-:Y:S01]  /*36600*/  @P6 STG.E desc[UR28][R4.64], R64 ;  /* 0x0000004004006986 */ /* 0x0007e2000c10191c */
[----:B------:R-:W1:Y:S01]  /*36610*/  LDCU UR33, c[0x0][0x3b8] ;  /* 0x00007700ff2177ac */ /* 0x000e620008000800 */
[----:B------:R-:W-:-:S02]  /*36620*/  ISETP.LT.AND P6, PT, R251, UR61, !P1 ;  /* 0x0000003dfb007c0c */ /* 0x000fc4000cfc1270 */
[----:B------:R1:W-:Y:S01]  /*36630*/  @P4 STG.E desc[UR28][R8.64], R96 ;  /* 0x0000006008004986 */ /* 0x0003e2000c10191c */
[----:B------:R-:W1:Y:S01]  /*36640*/  LDCU UR30, c[0x0][0x398] ;  /* 0x00007300ff1e77ac */ /* 0x000e620008000800 */
[----:B----4-:R-:W-:Y:S02]  /*36650*/  IMAD.WIDE R6, R15, 0x4, R236 ;  /* 0x000000040f067825 */ /* 0x010fe400078e02ec */
[----:B------:R4:W-:Y:S01]  /*36660*/  @P3 STG.E desc[UR28][R10.64], R232 ;  /* 0x000000e80a003986 */ /* 0x0009e2000c10191c */
[----:B--2---:R-:W-:Y:S01]  /*36670*/  ISETP.LT.AND P4, PT, R250, UR23, !P1 ;  /* 0x00000017fa007c0c */ /* 0x004fe2000cf81270 */
[----:B------:R-:W2:Y:S01]  /*36680*/  LDCU UR32, c[0x0][0x39c] ;  /* 0x00007380ff2077ac */ /* 0x000ea20008000800 */
[----:B------:R-:W-:Y:S01]  /*36690*/  ISETP.LT.AND P3, PT, R249, UR73, !P1 ;  /* 0x00000049f9007c0c */ /* 0x000fe2000cf61270 */
[----:B------:R2:W-:Y:S01]  /*366a0*/  @P5 STG.E desc[UR28][R6.64], R172 ;  /* 0x000000ac06005986 */ /* 0x0005e2000c10191c */
[----:B------:R-:W-:Y:S01]  /*366b0*/  IADD3 R15, PT, PT, R15, UR57, RZ ;  /* 0x000000390f0f7c10 */ /* 0x000fe2000fffe0ff */
[----:B------:R-:W-:Y:S01]  /*366c0*/  VIADD R0, R238, 0x2b ;  /* 0x0000002bee007836 */ /* 0x000fe20000000000 */
[----:B------:R-:W-:Y:S01]  /*366d0*/  ISETP.LT.AND P5, PT, R248, UR72, !P1 ;  /* 0x00000048f8007c0c */ /* 0x000fe2000cfa1270 */
[----:B------:R-:W2:Y:S02]  /*366e0*/  LDCU UR34, c[0x0][0x398] ;  /* 0x00007300ff2277ac */ /* 0x000ea40008000800 */
[C---:B---3--:R-:W-:Y:S01]  /*366f0*/  IMAD.WIDE R4, R15.reuse, 0x4, R2 ;  /* 0x000000040f047825 */ /* 0x048fe200078e0202 */
[----:B------:R-:W-:Y:S01]  /*36700*/  ISETP.GE.AND P2, PT, R0, UR35, PT ;  /* 0x0000002300007c0c */ /* 0x000fe2000bf46270 */
[----:B------:R-:W3:Y:S02]  /*36710*/  LDCU UR44, c[0x0][0x398] ;  /* 0x00007300ff2c77ac */ /* 0x000ee40008000800 */
[C---:B-1----:R-:W-:Y:S01]  /*36720*/  IMAD.WIDE R8, R15.reuse, 0x4, R72 ;  /* 0x000000040f087825 */ /* 0x042fe200078e0248 */
[----:B------:R1:W-:Y:S01]  /*36730*/  @P6 STG.E desc[UR28][R4.64], R93 ;  /* 0x0000005d04006986 */ /* 0x0003e2000c10191c */
[----:B------:R-:W1:Y:S02]  /*36740*/  LDCU UR46, c[0x0][0x398] ;  /* 0x00007300ff2e77ac */ /* 0x000e640008000800 */
[C---:B----4-:R-:W-:Y:S01]  /*36750*/  IMAD.WIDE R10, R15.reuse, 0x4, R74 ;  /* 0x000000040f0a7825 */ /* 0x050fe200078e024a */
[----:B------:R4:W-:Y:S01]  /*36760*/  @P4 STG.E desc[UR28][R8.64], R125 ;  /* 0x0000007d08004986 */ /* 0x0009e2000c10191c */
[----:B------:R-:W3:Y:S02]  /*36770*/  LDCU UR42, c[0x0][0x3b8] ;  /* 0x00007700ff2a77ac */ /* 0x000ee40008000800 */
[----:B--2---:R-:W-:Y:S01]  /*36780*/  IMAD.WIDE R6, R15, 0x4, R236 ;  /* 0x000000040f067825 */ /* 0x004fe200078e02ec */
[----:B------:R-:W-:Y:S01]  /*36790*/  ISETP.LT.AND P6, PT, R251, UR36, !P2 ;  /* 0x00000024fb007c0c */ /* 0x000fe2000d7c1270 */
[----:B------:R-:W2:Y:S01]  /*367a0*/  LDCU UR48, c[0x0][0x398] ;  /* 0x00007300ff3077ac */ /* 0x000ea20008000800 */
[----:B------:R2:W-:Y:S01]  /*367b0*/  @P3 STG.E desc[UR28][R10.64], R21 ;  /* 0x000000150a003986 */ /* 0x0005e2000c10191c */
[----:B------:R-:W-:-:S02]  /*367c0*/  ISETP.LT.AND P4, PT, R250, UR38, !P2 ;  /* 0x00000026fa007c0c */ /* 0x000fc4000d781270 */
[----:B------:R-:W-:Y:S01]  /*367d0*/  ISETP.LT.AND P3, PT, R249, UR40, !P2 ;  /* 0x00000028f9007c0c */ /* 0x000fe2000d761270 */
[----:B------:R2:W-:Y:S01]  /*367e0*/  @P5 STG.E desc[UR28][R6.64], R133 ;  /* 0x0000008506005986 */ /* 0x0005e2000c10191c */
[----:B------:R-:W-:Y:S01]  /*367f0*/  IADD3 R15, PT, PT, R15, UR33, RZ ;  /* 0x000000210f0f7c10 */ /* 0x000fe2000fffe0ff */
[----:B------:R-:W-:Y:S01]  /*36800*/  VIADD R0, R238, 0x2c ;  /* 0x0000002cee007836 */ /* 0x000fe20000000000 */
[----:B------:R-:W-:Y:S01]  /*36810*/  ISETP.LT.AND P5, PT, R248, UR30, !P2 ;  /* 0x0000001ef8007c0c */ /* 0x000fe2000d7a1270 */
[----:B------:R-:W3:Y:S02]  /*36820*/  LDCU UR21, c[0x0][0x39c] ;  /* 0x00007380ff1577ac */ /* 0x000ee40008000800 */
[C---:B-1----:R-:W-:Y:S01]  /*36830*/  IMAD.WIDE R4, R15.reuse, 0x4, R2 ;  /* 0x000000040f047825 */ /* 0x042fe200078e0202 */
[----:B------:R-:W-:Y:S01]  /*36840*/  ISETP.GE.AND P1, PT, R0, UR32, PT ;  /* 0x0000002000007c0c */ /* 0x000fe2000bf26270 */
[----:B------:R-:W1:Y:S02]  /*36850*/  LDCU UR27, c[0x0][0x398] ;  /* 0x00007300ff1b77ac */ /* 0x000e640008000800 */
[C---:B----4-:R-:W-:Y:S01]  /*36860*/  IMAD.WIDE R8, R15.reuse, 0x4, R72 ;  /* 0x000000040f087825 */ /* 0x050fe200078e0248 */
[----:B------:R-:W4:Y:S03]  /*36870*/  LDCU UR50, c[0x0][0x398] ;  /* 0x00007300ff3277ac */ /* 0x000f260008000800 */
[C---:B--2---:R-:W-:Y:S01]  /*36880*/  IMAD.WIDE R10, R15.reuse, 0x4, R74 ;  /* 0x000000040f0a7825 */ /* 0x044fe200078e024a */
[----:B------:R2:W-:Y:S01]  /*36890*/  @P6 STG.E desc[UR28][R4.64], R65 ;  /* 0x0000004104006986 */ /* 0x0005e2000c10191c */
[----:B------:R-:W1:Y:S02]  /*368a0*/  LDCU UR52, c[0x0][0x398] ;  /* 0x00007300ff3477ac */ /* 0x000e640008000800 */
[----:B------:R-:W-:Y:S01]  /*368b0*/  IMAD.WIDE R6, R15, 0x4, R236 ;  /* 0x000000040f067825 */ /* 0x000fe200078e02ec */
[----:B------:R1:W-:Y:S01]  /*368c0*/  @P4 STG.E desc[UR28][R8.64], R97 ;  /* 0x0000006108004986 */ /* 0x0003e2000c10191c */
[----:B------:R-:W1:Y:S01]  /*368d0*/  LDCU UR17, c[0x0][0x3b8] ;  /* 0x00007700ff1177ac */ /* 0x000e620008000800 */
[----:B------:R-:W-:-:S02]  /*368e0*/  ISETP.LT.AND P6, PT, R251, UR34, !P1 ;  /* 0x00000022fb007c0c */ /* 0x000fc4000cfc1270 */
[----:B------:R1:W-:Y:S01]  /*368f0*/  @P3 STG.E desc[UR28][R10.64], R233 ;  /* 0x000000e90a003986 */ /* 0x0003e2000c10191c */
[----:B------:R-:W4:Y:S01]  /*36900*/  LDCU UR20, c[0x0][0x398] ;  /* 0x00007300ff1477ac */ /* 0x000f220008000800 */
[----:B---3--:R-:W-:Y:S02]  /*36910*/  ISETP.LT.AND P4, PT, R250, UR44, !P1 ;  /* 0x0000002cfa007c0c */ /* 0x008fe4000cf81270 */
[----:B------:R-:W-:Y:S01]  /*36920*/  ISETP.LT.AND P3, PT, R249, UR46, !P1 ;  /* 0x0000002ef9007c0c */ /* 0x000fe2000cf61270 */
[----:B------:R3:W-:Y:S01]  /*36930*/  @P5 STG.E desc[UR28][R6.64], R173 ;  /* 0x000000ad06005986 */ /* 0x0007e2000c10191c */
[----:B------:R-:W-:Y:S01]  /*36940*/  IADD3 R15, PT, PT, R15, UR42, RZ ;  /* 0x0000002a0f0f7c10 */ /* 0x000fe2000fffe0ff */
[----:B------:R-:W-:Y:S01]  /*36950*/  VIADD R0, R238, 0x2d ;  /* 0x0000002dee007836 */ /* 0x000fe20000000000 */
[----:B------:R-:W-:Y:S01]  /*36960*/  ISETP.LT.AND P5, PT, R248, UR48, !P1 ;  /* 0x00000030f8007c0c */ /* 0x000fe2000cfa1270 */
[----:B------:R-:W4:Y:S02]  /*36970*/  LDCU UR15, c[0x0][0x39c] ;  /* 0x00007380ff0f77ac */ /* 0x000f240008000800 */
[C---:B--2---:R-:W-:Y:S01]  /*36980*/  IMAD.WIDE R4, R15.reuse, 0x4, R2 ;  /* 0x000000040f047825 */ /* 0x044fe200078e0202 */
[----:B------:R-:W-:Y:S01]  /*36990*/  ISETP.GE.AND P2, PT, R0, UR21, PT ;  /* 0x0000001500007c0c */ /* 0x000fe2000bf46270 */
[----:B------:R-:W2:Y:S02]  /*369a0*/  LDCU UR7, c[0x0][0x398] ;  /* 0x00007300ff0777ac */ /* 0x000ea40008000800 */
[C---:B-1----:R-:W-:Y:S01]  /*369b0*/  IMAD.WIDE R8, R15.reuse, 0x4, R72 ;  /* 0x000000040f087825 */ /* 0x042fe200078e0248 */
[----:B------:R-:W1:Y:S03]  /*369c0*/  LDCU UR55, c[0x0][0x398] ;  /* 0x00007300ff3777ac */ /* 0x000e660008000800 */
[C---:B------:R-:W-:Y:S01]  /*369d0*/  IMAD.WIDE R10, R15.reuse, 0x4, R74 ;  /* 0x000000040f0a7825 */ /* 0x040fe200078e024a */
[----:B------:R1:W-:Y:S01]  /*369e0*/  @P6 STG.E desc[UR28][R4.64], R94 ;  /* 0x0000005e04006986 */ /* 0x0003e2000c10191c */
[----:B------:R-:W1:Y:S02]  /*369f0*/  LDCU UR56, c[0x0][0x398] ;  /* 0x00007300ff3877ac */ /* 0x000e640008000800 */
[----:B---3--:R-:W-:Y:S01]  /*36a00*/  IMAD.WIDE R6, R15, 0x4, R236 ;  /* 0x000000040f067825 */ /* 0x008fe200078e02ec */
[----:B------:R3:W-:Y:S01]  /*36a10*/  @P4 STG.E desc[UR28][R8.64], R126 ;  /* 0x0000007e08004986 */ /* 0x0007e2000c10191c */
[----:B------:R-:W2:Y:S01]  /*36a20*/  LDCU UR31, c[0x0][0x3b8] ;  /* 0x00007700ff1f77ac */ /* 0x000ea20008000800 */
[----:B------:R-:W-:-:S02]  /*36a30*/  ISETP.LT.AND P6, PT, R251, UR27, !P2 ;  /* 0x0000001bfb007c0c */ /* 0x000fc4000d7c1270 */
[----:B------:R2:W-:Y:S01]  /*36a40*/  @P3 STG.E desc[UR28][R10.64], R22 ;  /* 0x000000160a003986 */ /* 0x0005e2000c10191c */
[----:B------:R-:W2:Y:S01]  /*36a50*/  LDCU UR6, c[0x0][0x398] ;  /* 0x00007300ff0677ac */ /* 0x000ea20008000800 */
[----:B----4-:R-:W-:Y:S02]  /*36a60*/  ISETP.LT.AND P4, PT, R250, UR50, !P2 ;  /* 0x00000032fa007c0c */ /* 0x010fe4000d781270 */
[----:B------:R-:W-:Y:S01]  /*36a70*/  ISETP.LT.AND P3, PT, R249, UR52, !P2 ;  /* 0x00000034f9007c0c */ /* 0x000fe2000d761270 */
[----:B------:R4:W-:Y:S01]  /*36a80*/  @P5 STG.E desc[UR28][R6.64], R134 ;  /* 0x0000008606005986 */ /* 0x0009e2000c10191c */
[----:B------:R-:W-:Y:S01]  /*36a90*/  IADD3 R15, PT, PT, R15, UR17, RZ ;  /* 0x000000110f0f7c10 */ /* 0x000fe2000fffe0ff */
[----:B------:R-:W-:Y:S01]  /*36aa0*/  VIADD R0, R238, 0x2e ;  /* 0x0000002eee007836 */ /* 0x000fe20000000000 */
[----:B------:R-:W-:Y:S01]  /*36ab0*/  ISETP.LT.AND P5, PT, R248, UR20, !P2 ;  /* 0x00000014f8007c0c */ /* 0x000fe2000d7a1270 */
[----:B------:R-:W4:Y:S02]  /*36ac0*/  LDCU UR22, c[0x0][0x39c] ;  /* 0x00007380ff1677ac */ /* 0x000f240008000800 */
[C---:B-1----:R-:W-:Y:S01]  /*36ad0*/  IMAD.WIDE R4, R15.reuse, 0x4, R2 ;  /* 0x000000040f047825 */ /* 0x042fe200078e0202 */
[----:B------:R-:W-:Y:S01]  /*36ae0*/  ISETP.GE.AND P1, PT, R0, UR15, PT ;  /* 0x0000000f00007c0c */ /* 0x000fe2000bf26270 */
[----:B------:R-:W1:Y:S02]  /*36af0*/  LDCU UR59, c[0x0][0x398] ;  /* 0x00007300ff3b77ac */ /* 0x000e640008000800 */
[C---:B---3--:R-:W-:Y:S01]  /*36b00*/  IMAD.WIDE R8, R15.reuse, 0x4, R72 ;  /* 0x000000040f087825 */ /* 0x048fe200078e0248 */
[----:B------:R-:W3:Y:S03]  /*36b10*/  LDCU UR54, c[0x0][0x398] ;  /* 0x00007300ff3677ac */ /* 0x000ee60008000800 */
[C---:B--2---:R-:W-:Y:S01]  /*36b20*/  IMAD.WIDE R10, R15.reuse, 0x4, R74 ;  /* 0x000000040f0a7825 */ /* 0x044fe200078e024a */
[----:B------:R2:W-:Y:S01]  /*36b30*/  @P6 STG.E desc[UR28][R4.64], R66 ;  /* 0x0000004204006986 */ /* 0x0005e2000c10191c */
[----:B------:R-:W1:Y:S02]  /*36b40*/  LDCU UR67, c[0x0][0x398] ;  /* 0x00007300ff4377ac */ /* 0x000e640008000800 */
[----:B----4-:R-:W-:Y:S01]  /*36b50*/  IMAD.WIDE R6, R15, 0x4, R236 ;  /* 0x000000040f067825 */ /* 0x010fe200078e02ec */
[----:B------:R4:W-:Y:S01]  /*36b60*/  @P4 STG.E desc[UR28][R8.64], R98 ;  /* 0x0000006208004986 */ /* 0x0009e2000c10191c */
[----:B------:R-:W1:Y:S01]  /*36b70*/  LDCU UR12, c[0x0][0x3b8] ;  /* 0x00007700ff0c77ac */ /* 0x000e620008000800 */
[----:B------:R-:W-:-:S02]  /*36b80*/  ISETP.LT.AND P6, PT, R251, UR7, !P1 ;  /* 0x00000007fb007c0c */ /* 0x000fc4000cfc1270 */
[----:B------:R1:W-:Y:S01]  /*36b90*/  @P3 STG.E desc[UR28][R10.64], R234 ;  /* 0x000000ea0a003986 */ /* 0x0003e2000c10191c */
[----:B------:R-:W1:Y:S01]  /*36ba0*/  LDCU UR70, c[0x0][0x398] ;  /* 0x00007300ff4677ac */ /* 0x000e620008000800 */
[----:B------:R-:W-:Y:S02]  /*36bb0*/  ISETP.LT.AND P4, PT, R250, UR55, !P1 ;  /* 0x00000037fa007c0c */ /* 0x000fe4000cf81270 */
[----:B------:R-:W-:Y:S01]  /*36bc0*/  ISETP.LT.AND P3, PT, R249, UR56, !P1 ;  /* 0x00000038f9007c0c */ /* 0x000fe2000cf61270 */
[----:B------:R1:W-:Y:S01]  /*36bd0*/  @P5 STG.E desc[UR28][R6.64], R174 ;  /* 0x000000ae06005986 */ /* 0x0003e2000c10191c */
[----:B------:R-:W-:Y:S01]  /*36be0*/  IADD3 R15, PT, PT, R15, UR31, RZ ;  /* 0x0000001f0f0f7c10 */ /* 0x000fe2000fffe0ff */
[----:B------:R-:W-:Y:S01]  /*36bf0*/  VIADD R0, R238, 0x2f ;  /* 0x0000002fee007836 */ /* 0x000fe20000000000 */
[----:B------:R-:W-:Y:S01]  /*36c00*/  ISETP.LT.AND P5, PT, R248, UR6, !P1 ;  /* 0x00000006f8007c0c */ /* 0x000fe2000cfa1270 */
[----:B------:R-:W3:Y:S02]  /*36c10*/  LDCU UR71, c[0x0][0x39c] ;  /* 0x00007380ff4777ac */ /* 0x000ee40008000800 */
[C---:B--2---:R-:W-:Y:S01]  /*36c20*/  IMAD.WIDE R4, R15.reuse, 0x4, R2 ;  /* 0x000000040f047825 */ /* 0x044fe200078e0202 */
[----:B------:R-:W-:Y:S01]  /*36c30*/  ISETP.GE.AND P2, PT, R0, UR22, PT ;  /* 0x0000001600007c0c */ /* 0x000fe2000bf46270 */
[----:B------:R-:W2:Y:S02]  /*36c40*/  LDCU UR68, c[0x0][0x398] ;  /* 0x00007300ff4477ac */ /* 0x000ea40008000800 */
[C---:B----4-:R-:W-:Y:S01]  /*36c50*/  IMAD.WIDE R8, R15.reuse, 0x4, R72 ;  /* 0x000000040f087825 */ /* 0x050fe200078e0248 */
[----:B------:R-:W4:Y:S03]  /*36c60*/  LDCU UR14, c[0x0][0x398] ;  /* 0x00007300ff0e77ac */ /* 0x000f260008000800 */
[C---:B-1----:R-:W-:Y:S01]  /*36c70*/  IMAD.WIDE R10, R15.reuse, 0x4, R74 ;  /* 0x000000040f0a7825 */ /* 0x042fe200078e024a */
[----:B------:R1:W-:Y:S01]  /*36c80*/  @P6 STG.E desc[UR28][R4.64], R95 ;  /* 0x0000005f04006986 */ /* 0x0003e2000c10191c */
[----:B------:R-:W1:Y:S02]  /*36c90*/  LDCU UR65, c[0x0][0x398] ;  /* 0x00007300ff4177ac */ /* 0x000e640008000800 */
[----:B------:R-:W-:Y:S01]  /*36ca0*/  IMAD.WIDE R6, R15, 0x4, R236 ;  /* 0x000000040f067825 */ /* 0x000fe200078e02ec */
[----:B------:R1:W-:Y:S01]  /*36cb0*/  @P4 STG.E desc[UR28][R8.64], R127 ;  /* 0x0000007f08004986 */ /* 0x0003e2000c10191c */
[----:B------:R-:W2:Y:S01]  /*36cc0*/  LDCU UR26, c[0x0][0x3b8] ;  /* 0x00007700ff1a77ac */ /* 0x000ea20008000800 */
[----:B------:R-:W-:-:S02]  /*36cd0*/  ISETP.LT.AND P6, PT, R251, UR59, !P2 ;  /* 0x0000003bfb007c0c */ /* 0x000fc4000d7c1270 */
[----:B------:R2:W-:Y:S01]  /*36ce0*/  @P3 STG.E desc[UR28][R10.64], R23 ;  /* 0x000000170a003986 */ /* 0x0005e2000c10191c */
[----:B------:R-:W2:Y:S01]  /*36cf0*/  LDCU UR69, c[0x0][0x398] ;  /* 0x00007300ff4577ac */ /* 0x000ea20008000800 */
[----:B---3--:R-:W-:Y:S02]  /*36d00*/  ISETP.LT.AND P4, PT, R250, UR54, !P2 ;  /* 0x00000036fa007c0c */ /* 0x008fe4000d781270 */
        /* <DEDUP_REMOVED lines=9> */
[C---:B------:R-:W-:Y:S01]  /*36da0*/  IMAD.WIDE R8, R15.reuse, 0x4, R72 ;  /* 0x000000040f087825 */ /* 0x040fe200078e0248 */
[----:B------:R-:W1:Y:S03]  /*36db0*/  LDCU UR10, c[0x0][0x398] ;  /* 0x00007300ff0a77ac */ /* 0x000e660008000800 */
[C---:B--2---:R-:W-:Y:S01]  /*36dc0*/  IMAD.WIDE R10, R15.reuse, 0x4, R74 ;  /* 0x000000040f0a7825 */ /* 0x044fe200078e024a */
        /* <DEDUP_REMOVED lines=8> */
[----:B----4-:R-:W-:Y:S02]  /*36e50*/  ISETP.LT.AND P4, PT, R250, UR14, !P1 ;  /* 0x0000000efa007c0c */ /* 0x010fe4000cf81270 */
        /* <DEDUP_REMOVED lines=9> */
[C---:B---3--:R-:W-:Y:S01]  /*36ef0*/  IMAD.WIDE R8, R15.reuse, 0x4, R72 ;  /* 0x000000040f087825 */ /* 0x048fe200078e0248 */
[----:B------:R-:W3:Y:S03]  /*36f00*/  LDCU UR64, c[0x0][0x398] ;  /* 0x00007300ff4077ac */ /* 0x000ee60008000800 */
[C---:B-1----:R-:W-:Y:S01]  /*36f10*/  IMAD.WIDE R10, R15.reuse, 0x4, R74 ;  /* 0x000000040f0a7825 */ /* 0x042fe200078e024a */
[----:B------:R1:W-:Y:S01]  /*36f20*/  @P6 STG.E desc[UR28][R4.64], R128 ;  /* 0x0000008004006986 */ /* 0x0003e2000c10191c */
[----:B------:R-:W1:Y:S02]  /*36f30*/  LDCU UR75, c[0x0][0x398] ;  /* 0x00007300ff4b77ac */ /* 0x000e640008000800 */
[----:B----4-:R-:W-:Y:S01]  /*36f40*/  IMAD.WIDE R6, R15, 0x4, R236 ;  /* 0x000000040f067825 */ /* 0x010fe200078e02ec */
[----:B------:R4:W-:Y:S01]  /*36f50*/  @P4 STG.E desc[UR28][R8.64], R140 ;  /* 0x0000008c08004986 */ /* 0x0009e2000c10191c */
[----:B------:R-:W2:Y:S01]  /*36f60*/  LDCU UR13, c[0x0][0x3b8] ;  /* 0x00007700ff0d77ac */ /* 0x000ea20008000800 */
[----:B------:R-:W-:-:S02]  /*36f70*/  ISETP.LT.AND P6, PT, R251, UR66, !P2 ;  /* 0x00000042fb007c0c */ /* 0x000fc4000d7c1270 */
[----:B------:R2:W-:Y:S01]  /*36f80*/  @P3 STG.E desc[UR28][R10.64], R24 ;  /* 0x000000180a003986 */ /* 0x0005e2000c10191c */
[----:B------:R-:W2:Y:S01]  /*36f90*/  LDCU UR18, c[0x0][0x398] ;  /* 0x00007300ff1277ac */ /* 0x000ea20008000800 */
[----:B------:R-:W-:Y:S02]  /*36fa0*/  ISETP.LT.AND P4, PT, R250, UR10, !P2 ;  /* 0x0000000afa007c0c */ /* 0x000fe4000d781270 */
        /* <DEDUP_REMOVED lines=73> */
[----:B------:R4:W-:Y:S01]  /*37440*/  @P6 STG.E desc[UR28][R4.64], R130 ;  /* 0x0000008204006986 */ /* 0x0009e2000c10191c */
[----:B------:R-:W2:Y:S02]  /*37450*/  LDCU UR38, c[0x0][0x398] ;  /* 0x00007300ff2677ac */ /* 0x000ea40008000800 */
[C---:B-1----:R-:W-:Y:S01]  /*37460*/  IMAD.WIDE R10, R15.reuse, 0x4, R74 ;  /* 0x000000040f0a7825 */ /* 0x042fe200078e024a */
[----:B------:R1:W-:Y:S01]  /*37470*/  @P4 STG.E desc[UR28][R8.64], R142 ;  /* 0x0000008e08004986 */ /* 0x0003e2000c10191c */
[----:B------:R-:W1:Y:S02]  /*37480*/  LDCU UR6, c[0x0][0x3b8] ;  /* 0x00007700ff0677ac */ /* 0x000e640008000800 */
[----:B------:R-:W-:Y:S01]  /*37490*/  IMAD.WIDE R6, R15, 0x4, R236 ;  /* 0x000000040f067825 */ /* 0x000fe200078e02ec */
[----:B------:R-:W-:Y:S01]  /*374a0*/  ISETP.LT.AND P6, PT, R251, UR22, !P2 ;  /* 0x00000016fb007c0c */ /* 0x000fe2000d7c1270 */
[----:B------:R-:W2:Y:S01]  /*374b0*/  LDCU UR14, c[0x0][0x398] ;  /* 0x00007300ff0e77ac */ /* 0x000ea20008000800 */
[----:B------:R1:W-:Y:S01]  /*374c0*/  @P3 STG.E desc[UR28][R10.64], R26 ;  /* 0x0000001a0a003986 */ /* 0x0003e2000c10191c */
[----:B---3--:R-:W-:-:S02]  /*374d0*/  ISETP.LT.AND P4, PT, R250, UR20, !P2 ;  /* 0x00000014fa007c0c */ /* 0x008fc4000d781270 */
[----:B------:R-:W-:Y:S01]  /*374e0*/  ISETP.LT.AND P3, PT, R249, UR7, !P2 ;  /* 0x00000007f9007c0c */ /* 0x000fe2000d761270 */
[----:B------:R3:W-:Y:S01]  /*374f0*/  @P5 STG.E desc[UR28][R6.64], R38 ;  /* 0x0000002606005986 */ /* 0x0007e2000c10191c */
[----:B------:R-:W-:Y:S01]  /*37500*/  IADD3 R15, PT, PT, R15, UR36, RZ ;  /* 0x000000240f0f7c10 */ /* 0x000fe2000fffe0ff */
[----:B------:R-:W-:Y:S01]  /*37510*/  VIADD R0, R238, 0x36 ;  /* 0x00000036ee007836 */ /* 0x000fe20000000000 */
[----:B------:R-:W-:Y:S01]  /*37520*/  ISETP.LT.AND P5, PT, R248, UR27, !P2 ;  /* 0x0000001bf8007c0c */ /* 0x000fe2000d7a1270 */
[----:B------:R-:W2:Y:S02]  /*37530*/  LDCU UR16, c[0x0][0x398] ;  /* 0x00007300ff1077ac */ /* 0x000ea40008000800 */
[C---:B----4-:R-:W-:Y:S01]  /*37540*/  IMAD.WIDE R4, R15.reuse, 0x4, R2 ;  /* 0x000000040f047825 */ /* 0x050fe200078e0202 */
[----:B------:R-:W-:Y:S01]  /*37550*/  ISETP.GE.AND P1, PT, R0, UR37, PT ;  /* 0x0000002500007c0c */ /* 0x000fe2000bf26270 */
[----:B------:R-:W4:Y:S02]  /*37560*/  LDCU UR26, c[0x0][0x398] ;  /* 0x00007300ff1a77ac */ /* 0x000f240008000800 */
[C---:B-1----:R-:W-:Y:S01]  /*37570*/  IMAD.WIDE R8, R15.reuse, 0x4, R72 ;  /* 0x000000040f087825 */ /* 0x042fe200078e0248 */
[----:B------:R1:W-:Y:S01]  /*37580*/  @P6 STG.E desc[UR28][R4.64], R70 ;  /* 0x0000004604006986 */ /* 0x0003e2000c10191c */
[----:B------:R-:W1:Y:S02]  /*37590*/  LDCU UR40, c[0x0][0x398] ;  /* 0x00007300ff2877ac */ /* 0x000e640008000800 */
[C---:B------:R-:W-:Y:S01]  /*375a0*/  IMAD.WIDE R10, R15.reuse, 0x4, R74 ;  /* 0x000000040f0a7825 */ /* 0x040fe200078e024a */
[----:B------:R1:W-:Y:S01]  /*375b0*/  @P4 STG.E desc[UR28][R8.64], R102 ;  /* 0x0000006608004986 */ /* 0x0003e2000c10191c */
[----:B------:R-:W4:Y:S02]  /*375c0*/  LDCU UR12, c[0x0][0x3b8] ;  /* 0x00007700ff0c77ac */ /* 0x000f240008000800 */
[----:B---3--:R-:W-:Y:S01]  /*375d0*/  IMAD.WIDE R6, R15, 0x4, R236 ;  /* 0x000000040f067825 */ /* 0x008fe200078e02ec */
[----:B------:R-:W-:Y:S01]  /*375e0*/  ISETP.LT.AND P6, PT, R251, UR31, !P1 ;  /* 0x0000001ffb007c0c */ /* 0x000fe2000cfc1270 */
[----:B------:R-:W3:Y:S01]  /*375f0*/  LDCU UR42, c[0x0][0x398] ;  /* 0x00007300ff2a77ac */ /* 0x000ee20008000800 */
[----:B------:R3:W-:Y:S01]  /*37600*/  @P3 STG.E desc[UR28][R10.64], R30 ;  /* 0x0000001e0a003986 */ /* 0x0007e2000c10191c */
[----:B--2---:R-:W-:-:S02]  /*37610*/  ISETP.LT.AND P4, PT, R250, UR19, !P1 ;  /* 0x00000013fa007c0c */ /* 0x004fc4000cf81270 */
        /* <DEDUP_REMOVED lines=10> */
[----:B------:R-:W-:Y:S01]  /*376c0*/  @P6 STG.E desc[UR28][R4.64], R131 ;  /* 0x0000008304006986 */ /* 0x000fe2000c10191c */
[----:B------:R-:W1:Y:S02]  /*376d0*/  LDCU UR23, c[0x0][0x398] ;  /* 0x00007300ff1777ac */ /* 0x000e640008000800 */
[C---:B---3--:R-:W-:Y:S01]  /*376e0*/  IMAD.WIDE R10, R15.reuse, 0x4, R74 ;  /* 0x000000040f0a7825 */ /* 0x048fe200078e024a */
[----:B------:R3:W-:Y:S01]  /*376f0*/  @P4 STG.E desc[UR28][R8.64], R143 ;  /* 0x0000008f08004986 */ /* 0x0007e2000c10191c */
[----:B------:R-:W1:Y:S02]  /*37700*/  LDCU UR10, c[0x0][0x3b8] ;  /* 0x00007700ff0a77ac */ /* 0x000e640008000800 */
[----:B--2---:R-:W-:Y:S01]  /*37710*/  IMAD.WIDE R6, R15, 0x4, R236 ;  /* 0x000000040f067825 */ /* 0x004fe200078e02ec */
[----:B------:R-:W-:Y:S01]  /*37720*/  ISETP.LT.AND P6, PT, R251, UR16, !P2 ;  /* 0x00000010fb007c0c */ /* 0x000fe2000d7c1270 */
[----:B------:R-:W2:Y:S01]  /*37730*/  LDCU UR17, c[0x0][0x398] ;  /* 0x00007300ff1177ac */ /* 0x000ea20008000800 */
[----:B------:R1:W-:Y:S01]  /*37740*/  @P3 STG.E desc[UR28][R10.64], R27 ;  /* 0x0000001b0a003986 */ /* 0x0003e2000c10191c */
[----:B----4-:R-:W-:-:S02]  /*37750*/  ISETP.LT.AND P4, PT, R250, UR26, !P2 ;  /* 0x0000001afa007c0c */ /* 0x010fc4000d781270 */
[----:B------:R-:W-:Y:S01]  /*37760*/  ISETP.LT.AND P3, PT, R249, UR40, !P2 ;  /* 0x00000028f9007c0c */ /* 0x000fe2000d761270 */
[----:B------:R-:W-:Y:S01]  /*37770*/  @P5 STG.E desc[UR28][R6.64], R39 ;  /* 0x0000002706005986 */ /* 0x000fe2000c10191c */
[----:B------:R-:W-:Y:S01]  /*37780*/  IADD3 R17, PT, PT, R15, UR12, RZ ;  /* 0x0000000c0f117c10 */ /* 0x000fe2000fffe0ff */
[----:B------:R-:W-:Y:S01]  /*37790*/  VIADD R0, R238, 0x38 ;  /* 0x00000038ee007836 */ /* 0x000fe20000000000 */
[----:B------:R-:W-:Y:S01]  /*377a0*/  ISETP.LT.AND P5, PT, R248, UR42, !P2 ;  /* 0x0000002af8007c0c */ /* 0x000fe2000d7a1270 */
[----:B------:R-:W4:Y:S01]  /*377b0*/  LDS.128 R4, [R252] ;  /* 0x00000000fc047984 */ /* 0x000f220000000c00 */
[----:B------:R-:W2:Y:S01]  /*377c0*/  LDCU UR21, c[0x0][0x398] ;  /* 0x00007300ff1577ac */ /* 0x000ea20008000800 */
[C---:B---3--:R-:W-:Y:S01]  /*377d0*/  IMAD.WIDE R8, R17.reuse, 0x4, R2 ;  /* 0x0000000411087825 */ /* 0x048fe200078e0202 */
[----:B------:R-:W-:Y:S01]  /*377e0*/  ISETP.GE.AND P1, PT, R0, UR41, PT ;  /* 0x0000002900007c0c */ /* 0x000fe2000bf26270 */
[----:B------:R-:W3:Y:S02]  /*377f0*/  LDCU UR15, c[0x0][0x398] ;  /* 0x00007300ff0f77ac */ /* 0x000ee40008000800 */
[C---:B-1----:R-:W-:Y:S01]  /*37800*/  IMAD.WIDE R10, R17.reuse, 0x4, R72 ;  /* 0x00000004110a7825 */ /* 0x042fe200078e0248 */
[----:B------:R1:W-:Y:S01]  /*37810*/  @P6 STG.E desc[UR28][R8.64], R71 ;  /* 0x0000004708006986 */ /* 0x0003e2000c10191c */
[----:B------:R-:W3:Y:S02]  /*37820*/  LDCU UR24, c[0x0][0x398] ;  /* 0x00007300ff1877ac */ /* 0x000ee40008000800 */
[----:B------:R-:W-:Y:S01]  /*37830*/  IMAD.WIDE R12, R17, 0x4, R74 ;  /* 0x00000004110c7825 */ /* 0x000fe200078e024a */
[----:B------:R1:W-:Y:S01]  /*37840*/  @P4 STG.E desc[UR28][R10.64], R103 ;  /* 0x000000670a004986 */ /* 0x0003e2000c10191c */
[----:B------:R-:W-:Y:S01]  /*37850*/  ISETP.LT.AND P6, PT, R251, UR13, !P1 ;  /* 0x0000000dfb007c0c */ /* 0x000fe2000cfc1270 */
[----:B------:R-:W3:Y:S01]  /*37860*/  LDCU UR11, c[0x0][0x3b8] ;  /* 0x00007700ff0b77ac */ /* 0x000ee20008000800 */
[----:B------:R-:W-:Y:S01]  /*37870*/  IMAD.WIDE R14, R17, 0x4, R236 ;  /* 0x00000004110e7825 */ /* 0x000fe200078e02ec */
[----:B------:R3:W-:Y:S01]  /*37880*/  @P3 STG.E desc[UR28][R12.64], R31 ;  /* 0x0000001f0c003986 */ /* 0x0007e2000c10191c */
[----:B------:R-:W-:Y:S01]  /*37890*/  ISETP.LT.AND P4, PT, R250, UR18, !P1 ;  /* 0x00000012fa007c0c */ /* 0x000fe2000cf81270 */
[----:B------:R-:W4:Y:S01]  /*378a0*/  LDCU UR20, c[0x0][0x398] ;  /* 0x00007300ff1477ac */ /* 0x000f220008000800 */
[----:B------:R-:W-:Y:S01]  /*378b0*/  ISETP.LT.AND P3, PT, R249, UR23, !P1 ;  /* 0x00000017f9007c0c */ /* 0x000fe2000cf61270 */
[----:B------:R3:W-:Y:S01]  /*378c0*/  @P5 STG.E desc[UR28][R14.64], R147 ;  /* 0x000000930e005986 */ /* 0x0007e2000c10191c */
[----:B------:R-:W-:Y:S01]  /*378d0*/  IADD3 R17, PT, PT, R17, UR10, RZ ;  /* 0x0000000a11117c10 */ /* 0x000fe2000fffe0ff */
[----:B------:R-:W-:Y:S01]  /*378e0*/  VIADD R0, R238, 0x39 ;  /* 0x00000039ee007836 */ /* 0x000fe20000000000 */
[----:B--2---:R-:W-:Y:S01]  /*378f0*/  ISETP.LT.AND P5, PT, R248, UR17, !P1 ;  /* 0x00000011f8007c0c */ /* 0x004fe2000cfa1270 */
[----:B------:R-:W2:Y:S02]  /*37900*/  LDCU UR22, c[0x0][0x398] ;  /* 0x00007300ff1677ac */ /* 0x000ea40008000800 */
[C---:B-1----:R-:W-:Y:S01]  /*37910*/  IMAD.WIDE R8, R17.reuse, 0x4, R2 ;  /* 0x0000000411087825 */ /* 0x042fe200078e0202 */
[----:B------:R-:W-:Y:S01]  /*37920*/  ISETP.GE.AND P2, PT, R0, UR43, PT ;  /* 0x0000002b00007c0c */ /* 0x000fe2000bf46270 */
[----:B------:R-:W1:Y:S02]  /*37930*/  LDCU UR19, c[0x0][0x398] ;  /* 0x00007300ff1377ac */ /* 0x000e640008000800 */
[C---:B------:R-:W-:Y:S01]  /*37940*/  IMAD.WIDE R10, R17.reuse, 0x4, R72 ;  /* 0x00000004110a7825 */ /* 0x040fe200078e0248 */
[----:B------:R1:W-:Y:S01]  /*37950*/  @P6 STG.E desc[UR28][R8.64], R176 ;  /* 0x000000b008006986 */ /* 0x0003e2000c10191c */
[----:B------:R-:W1:Y:S02]  /*37960*/  LDCU UR14, c[0x0][0x398] ;  /* 0x00007300ff0e77ac */ /* 0x000e640008000800 */
[C---:B---3--:R-:W-:Y:S01]  /*37970*/  IMAD.WIDE R12, R17.reuse, 0x4, R74 ;  /* 0x00000004110c7825 */ /* 0x048fe200078e024a */
[----:B------:R3:W-:Y:S01]  /*37980*/  @P4 STG.E desc[UR28][R10.64], R192 ;  /* 0x000000c00a004986 */ /* 0x0007e2000c10191c */
[----:B------:R-:W2:Y:S02]  /*37990*/  LDCU UR7, c[0x0][0x3b8] ;  /* 0x00007700ff0777ac */ /* 0x000ea40008000800 */
[----:B------:R-:W-:Y:S01]  /*379a0*/  IMAD.WIDE R14, R17, 0x4, R236 ;  /* 0x00000004110e7825 */ /* 0x000fe200078e02ec */
        /* <DEDUP_REMOVED lines=8> */
[----:B----4-:R-:W-:Y:S01]  /*37a30*/  ISETP.LT.AND P5, PT, R248, UR20, !P2 ;  /* 0x00000014f8007c0c */ /* 0x010fe2000d7a1270 */
[----:B------:R-:W4:Y:S02]  /*37a40*/  LDCU UR12, c[0x0][0x398] ;  /* 0x00007300ff0c77ac */ /* 0x000f240008000800 */
[C---:B-1----:R-:W-:Y:S01]  /*37a50*/  IMAD.WIDE R8, R17.reuse, 0x4, R2 ;  /* 0x0000000411087825 */ /* 0x042fe200078e0202 */
[----:B------:R-:W-:Y:S01]  /*37a60*/  ISETP.GE.AND P1, PT, R0, UR45, PT ;  /* 0x0000002d00007c0c */ /* 0x000fe2000bf26270 */
[----:B------:R-:W1:Y:S02]  /*37a70*/  LDCU UR16, c[0x0][0x398] ;  /* 0x00007300ff1077ac */ /* 0x000e640008000800 */
[C---:B---3--:R-:W-:Y:S01]  /*37a80*/  IMAD.WIDE R10, R17.reuse, 0x4, R72 ;  /* 0x00000004110a7825 */ /* 0x048fe200078e0248 */
[----:B------:R3:W-:Y:S01]  /*37a90*/  @P6 STG.E desc[UR28][R8.64], R104 ;  /* 0x0000006808006986 */ /* 0x0007e2000c10191c */
[----:B------:R-:W1:Y:S02]  /*37aa0*/  LDCU UR13, c[0x0][0x398] ;  /* 0x00007300ff0d77ac */ /* 0x000e640008000800 */
[C---:B--2---:R-:W-:Y:S01]  /*37ab0*/  IMAD.WIDE R12, R17.reuse, 0x4, R74 ;  /* 0x00000004110c7825 */ /* 0x044fe200078e024a */
[----:B------:R2:W-:Y:S01]  /*37ac0*/  @P4 STG.E desc[UR28][R10.64], R148 ;  /* 0x000000940a004986 */ /* 0x0005e2000c10191c */
[----:B------:R-:W1:Y:S02]  /*37ad0*/  LDCU UR6, c[0x0][0x3b8] ;  /* 0x00007700ff0677ac */ /* 0x000e640008000800 */
[----:B------:R-:W-:Y:S01]  /*37ae0*/  IMAD.WIDE R14, R17, 0x4, R236 ;  /* 0x00000004110e7825 */ /* 0x000fe200078e02ec */
[----:B------:R-:W-:Y:S01]  /*37af0*/  ISETP.LT.AND P6, PT, R251, UR22, !P1 ;  /* 0x00000016fb007c0c */ /* 0x000fe2000cfc1270 */
[----:B------:R-:W1:Y:S01]  /*37b00*/  LDCU UR17, c[0x0][0x398] ;  /* 0x00007300ff1177ac */ /* 0x000e620008000800 */
[----:B------:R1:W-:Y:S01]  /*37b10*/  @P3 STG.E desc[UR28][R12.64], R180 ;  /* 0x000000b40c003986 */ /* 0x0003e2000c10191c */
[----:B------:R-:W-:-:S02]  /*37b20*/  ISETP.LT.AND P4, PT, R250, UR19, !P1 ;  /* 0x00000013fa007c0c */ /* 0x000fc4000cf81270 */
[----:B------:R-:W-:Y:S01]  /*37b30*/  ISETP.LT.AND P3, PT, R249, UR14, !P1 ;  /* 0x0000000ef9007c0c */ /* 0x000fe2000cf61270 */
[----:B------:R1:W-:Y:S01]  /*37b40*/  @P5 STG.E desc[UR28][R14.64], R4 ;  /* 0x000000040e005986 */ /* 0x0003e2000c10191c */
[----:B------:R-:W-:Y:S01]  /*37b50*/  IADD3 R17, PT, PT, R17, UR7, RZ ;  /* 0x0000000711117c10 */ /* 0x000fe2000fffe0ff */
[----:B------:R-:W-:Y:S01]  /*37b60*/  VIADD R0, R238, 0x3b ;  /* 0x0000003bee007836 */ /* 0x000fe20000000000 */
[----:B------:R-:W-:Y:S01]  /*37b70*/  ISETP.LT.AND P5, PT, R248, UR25, !P1 ;  /* 0x00000019f8007c0c */ /* 0x000fe2000cfa1270 */
[----:B------:R-:W4:Y:S02]  /*37b80*/  LDCU UR11, c[0x0][0x398] ;  /* 0x00007300ff0b77ac */ /* 0x000f240008000800 */
[C---:B---3--:R-:W-:Y:S01]  /*37b90*/  IMAD.WIDE R8, R17.reuse, 0x4, R2 ;  /* 0x0000000411087825 */ /* 0x048fe200078e0202 */
[----:B------:R-:W-:Y:S01]  /*37ba0*/  ISETP.GE.AND P2, PT, R0, UR47, PT ;  /* 0x0000002f00007c0c */ /* 0x000fe2000bf46270 */
[----:B------:R-:W3:Y:S02]  /*37bb0*/  LDCU UR15, c[0x0][0x398] ;  /* 0x00007300ff0f77ac */ /* 0x000ee40008000800 */
[C---:B--2---:R-:W-:Y:S01]  /*37bc0*/  IMAD.WIDE R10, R17.reuse, 0x4, R72 ;  /* 0x00000004110a7825 */ /* 0x044fe200078e0248 */
[----:B------:R2:W-:Y:S01]  /*37bd0*/  @P6 STG.E desc[UR28][R8.64], R177 ;  /* 0x000000b108006986 */ /* 0x0005e2000c10191c */
[----:B------:R-:W2:Y:S02]  /*37be0*/  LDCU UR10, c[0x0][0x3b8] ;  /* 0x00007700ff0a77ac */ /* 0x000ea40008000800 */
[C---:B-1----:R-:W-:Y:S01]  /*37bf0*/  IMAD.WIDE R12, R17.reuse, 0x4, R74 ;  /* 0x00000004110c7825 */ /* 0x042fe200078e024a */
[----:B------:R1:W-:Y:S01]  /*37c00*/  @P4 STG.E desc[UR28][R10.64], R193 ;  /* 0x000000c10a004986 */ /* 0x0003e2000c10191c */
[----:B------:R-:W1:Y:S02]  /*37c10*/  LDCU UR18, c[0x0][0x398] ;  /* 0x00007300ff1277ac */ /* 0x000e640008000800 */
[----:B------:R-:W-:Y:S01]  /*37c20*/  IMAD.WIDE R14, R17, 0x4, R236 ;  /* 0x00000004110e7825 */ /* 0x000fe200078e02ec */
[----:B----4-:R-:W-:Y:S01]  /*37c30*/  ISETP.LT.AND P6, PT, R251, UR12, !P2 ;  /* 0x0000000cfb007c0c */ /* 0x010fe2000d7c1270 */
[----:B------:R4:W-:Y:S01]  /*37c40*/  @P3 STG.E desc[UR28][R12.64], R241 ;  /* 0x000000f10c003986 */ /* 0x0009e2000c10191c */
[----:B------:R-:W-:Y:S01]  /*37c50*/  ISETP.LT.AND P4, PT, R250, UR16, !P2 ;  /* 0x00000010fa007c0c */ /* 0x000fe2000d781270 */
[----:B------:R-:W3:Y:S01]  /*37c60*/  LDCU UR14, c[0x0][0x398] ;  /* 0x00007300ff0e77ac */ /* 0x000ee20008000800 */
        /* <DEDUP_REMOVED lines=9> */
[C---:B-1----:R-:W-:Y:S01]  /*37d00*/  IMAD.WIDE R10, R17.reuse, 0x4, R72 ;  /* 0x00000004110a7825 */ /* 0x042fe200078e0248 */
[----:B------:R1:W-:Y:S01]  /*37d10*/  @P6 STG.E desc[UR28][R8.64], R105 ;  /* 0x0000006908006986 */ /* 0x0003e2000c10191c */
[----:B------:R-:W1:Y:S02]  /*37d20*/  LDCU UR13, c[0x0][0x398] ;  /* 0x00007300ff0d77ac */ /* 0x000e640008000800 */
[C---:B----4-:R-:W-:Y:S01]  /*37d30*/  IMAD.WIDE R12, R17.reuse, 0x4, R74 ;  /* 0x00000004110c7825 */ /* 0x050fe200078e024a */
[----:B------:R4:W-:Y:S01]  /*37d40*/  @P4 STG.E desc[UR28][R10.64], R149 ;  /* 0x000000950a004986 */ /* 0x0009e2000c10191c */
[----:B------:R-:W2:Y:S02]  /*37d50*/  LDCU UR7, c[0x0][0x3b8] ;  /* 0x00007700ff0777ac */ /* 0x000ea40008000800 */
[----:B---3--:R-:W-:Y:S01]  /*37d60*/  IMAD.WIDE R14, R17, 0x4, R236 ;  /* 0x00000004110e7825 */ /* 0x008fe200078e02ec */
[----:B------:R3:W-:Y:S01]  /*37d70*/  @P3 STG.E desc[UR28][R12.64], R181 ;  /* 0x000000b50c003986 */ /* 0x0007e2000c10191c */
[----:B------:R-:W2:Y:S01]  /*37d80*/  LDCU UR16, c[0x0][0x398] ;  /* 0x00007300ff1077ac */ /* 0x000ea20008000800 */
[----:B------:R-:W-:-:S02]  /*37d90*/  ISETP.LT.AND P4, PT, R251, UR11, !P1 ;  /* 0x0000000bfb007c0c */ /* 0x000fc4000cf81270 */
[----:B------:R-:W-:Y:S01]  /*37da0*/  ISETP.LT.AND P3, PT, R250, UR15, !P1 ;  /* 0x0000000ffa007c0c */ /* 0x000fe2000cf61270 */
[----:B------:R2:W-:Y:S01]  /*37db0*/  @P5 STG.E desc[UR28][R14.64], R5 ;  /* 0x000000050e005986 */ /* 0x0005e2000c10191c */
[----:B------:R-:W-:Y:S01]  /*37dc0*/  IADD3 R17, PT, PT, R17, UR10, RZ ;  /* 0x0000000a11117c10 */ /* 0x000fe2000fffe0ff */
[----:B------:R-:W2:Y:S01]  /*37dd0*/  LDCU UR10, c[0x0][0x398] ;  /* 0x00007300ff0a77ac */ /* 0x000ea20008000800 */
[----:B------:R-:W-:Y:S01]  /*37de0*/  ISETP.LT.AND P5, PT, R249, UR18, !P1 ;  /* 0x00000012f9007c0c */ /* 0x000fe2000cfa1270 */
[----:B------:R-:W-:Y:S01]  /*37df0*/  VIADD R0, R238, 0x3d ;  /* 0x0000003dee007836 */ /* 0x000fe20000000000 */
[----:B------:R-:W-:Y:S01]  /*37e00*/  ISETP.LT.AND P6, PT, R248, UR14, !P1 ;  /* 0x0000000ef8007c0c */ /* 0x000fe2000cfc1270 */
[----:B------:R-:W2:Y:S01]  /*37e10*/  LDCU UR6, c[0x0][0x3b8] ;  /* 0x00007700ff0677ac */ /* 0x000ea20008000800 */
[C---:B-1----:R-:W-:Y:S02]  /*37e20*/  IMAD.WIDE R8, R17.reuse, 0x4, R2 ;  /* 0x0000000411087825 */ /* 0x042fe400078e0202 */
[----:B------:R-:W-:Y:S01]  /*37e30*/  ISETP.GE.AND P2, PT, R0, UR51, PT ;  /* 0x0000003300007c0c */ /* 0x000fe2000bf46270 */
[----:B------:R-:W1:Y:S01]  /*37e40*/  LDCU UR11, c[0x0][0x398] ;  /* 0x00007300ff0b77ac */ /* 0x000e620008000800 */
[C---:B----4-:R-:W-:Y:S01]  /*37e50*/  IMAD.WIDE R10, R17.reuse, 0x4, R72 ;  /* 0x00000004110a7825 */ /* 0x050fe200078e0248 */
[----:B------:R4:W-:Y:S03]  /*37e60*/  @P4 STG.E desc[UR28][R8.64], R178 ;  /* 0x000000b208004986 */ /* 0x0009e6000c10191c */
[----:B---3--:R-:W-:Y:S01]  /*37e70*/  IMAD.WIDE R12, R17, 0x4, R74 ;  /* 0x00000004110c7825 */ /* 0x008fe200078e024a */
[----:B------:R3:W-:Y:S01]  /*37e80*/  @P3 STG.E desc[UR28][R10.64], R194 ;  /* 0x000000c20a003986 */ /* 0x0007e2000c10191c */
[----:B------:R-:W1:Y:S01]  /*37e90*/  LDCU UR14, c[0x0][0x398] ;  /* 0x00007300ff0e77ac */ /* 0x000e620008000800 */
[----:B------:R-:W-:Y:S01]  /*37ea0*/  ISETP.LT.AND P4, PT, R250, UR12, !P2 ;  /* 0x0000000cfa007c0c */ /* 0x000fe2000d781270 */
[----:B------:R-:W-:Y:S01]  /*37eb0*/  VIADD R0, R238, 0x3e ;  /* 0x0000003eee007836 */ /* 0x000fe20000000000 */
[----:B--2---:R-:W-:Y:S01]  /*37ec0*/  ISETP.LT.AND P3, PT, R251, UR19, !P2 ;  /* 0x00000013fb007c0c */ /* 0x004fe2000d761270 */
[----:B------:R-:W2:Y:S01]  /*37ed0*/  LDCU UR12, c[0x0][0x398] ;  /* 0x00007300ff0c77ac */ /* 0x000ea20008000800 */
[----:B------:R-:W-:Y:S01]  /*37ee0*/  IMAD.WIDE R4, R17, 0x4, R236 ;  /* 0x0000000411047825 */ /* 0x000fe200078e02ec */
[----:B------:R1:W-:Y:S01]  /*37ef0*/  @P5 STG.E desc[UR28][R12.64], R242 ;  /* 0x000000f20c005986 */ /* 0x0003e2000c10191c */
[----:B------:R-:W-:-:S02]  /*37f00*/  ISETP.LT.AND P5, PT, R249, UR13, !P2 ;  /* 0x0000000df9007c0c */ /* 0x000fc4000d7a1270 */
[----:B------:R-:W-:Y:S02]  /*37f10*/  ISETP.GE.AND P1, PT, R0, UR53, PT ;  /* 0x0000003500007c0c */ /* 0x000fe4000bf26270 */
[----:B------:R-:W-:Y:S01]  /*37f20*/  IADD3 R17, PT, PT, R17, UR7, RZ ;  /* 0x0000000711117c10 */ /* 0x000fe2000fffe0ff */
[----:B------:R-:W2:Y:S01]  /*37f30*/  LDCU UR7, c[0x0][0x3b8] ;  /* 0x00007700ff0777ac */ /* 0x000ea20008000800 */
[----:B------:R-:W-:Y:S01]  /*37f40*/  ISETP.LT.AND P2, PT, R248, UR16, !P2 ;  /* 0x00000010f8007c0c */ /* 0x000fe2000d741270 */
[----:B------:R2:W-:Y:S01]  /*37f50*/  @P6 STG.E desc[UR28][R4.64], R42 ;  /* 0x0000002a04006986 */ /* 0x0005e2000c10191c */
[----:B------:R-:W-:Y:S01]  /*37f60*/  ISETP.LT.AND P6, PT, R251, UR10, !P1 ;  /* 0x0000000afb007c0c */ /* 0x000fe2000cfc1270 */
[----:B----4-:R-:W-:-:S04]  /*37f70*/  IMAD.WIDE R8, R17, 0x4, R2 ;  /* 0x0000000411087825 */ /* 0x010fc800078e0202 */
[C---:B---3--:R-:W-:Y:S01]  /*37f80*/  IMAD.WIDE R10, R17.reuse, 0x4, R72 ;  /* 0x00000004110a7825 */ /* 0x048fe200078e0248 */
[----:B------:R3:W-:Y:S03]  /*37f90*/  @P3 STG.E desc[UR28][R8.64], R106 ;  /* 0x0000006a08003986 */ /* 0x0007e6000c10191c */
[C---:B-1----:R-:W-:Y:S01]  /*37fa0*/  IMAD.WIDE R12, R17.reuse, 0x4, R74 ;  /* 0x00000004110c7825 */ /* 0x042fe200078e024a */
[----:B------:R1:W-:Y:S03]  /*37fb0*/  @P4 STG.E desc[UR28][R10.64], R150 ;  /* 0x000000960a004986 */ /* 0x0003e6000c10191c */
[C---:B------:R-:W-:Y:S02]  /*37fc0*/  VIADD R19, R17.reuse, UR6 ;  /* 0x0000000611137c36 */ /* 0x040fe40008000000 */
[----:B--2---:R-:W-:Y:S01]  /*37fd0*/  IMAD.WIDE R4, R17, 0x4, R236 ;  /* 0x0000000411047825 */ /* 0x004fe200078e02ec */
[----:B------:R2:W-:Y:S01]  /*37fe0*/  @P5 STG.E desc[UR28][R12.64], R182 ;  /* 0x000000b60c005986 */ /* 0x0005e2000c10191c */
[----:B------:R-:W-:-:S02]  /*37ff0*/  ISETP.LT.AND P4, PT, R250, UR11, !P1 ;  /* 0x0000000bfa007c0c */ /* 0x000fc4000cf81270 */
[----:B------:R-:W-:Y:S01]  /*38000*/  IMAD.WIDE R14, R19, 0x4, R2 ;  /* 0x00000004130e7825 */ /* 0x000fe200078e0202 */
[----:B------:R4:W-:Y:S01]  /*38010*/  @P2 STG.E desc[UR28][R4.64], R6 ;  /* 0x0000000604002986 */ /* 0x0009e2000c10191c */
[----:B------:R-:W-:Y:S02]  /*38020*/  ISETP.LT.AND P2, PT, R249, UR14, !P1 ;  /* 0x0000000ef9007c0c */ /* 0x000fe4000cf41270 */
[----:B------:R-:W-:Y:S01]  /*38030*/  ISETP.LT.AND P1, PT, R248, UR12, !P1 ;  /* 0x0000000cf8007c0c */ /* 0x000fe2000cf21270 */
[----:B------:R4:W-:Y:S01]  /*38040*/  @P6 STG.E desc[UR28][R14.64], R179 ;  /* 0x000000b30e006986 */ /* 0x0009e2000c10191c */
[----:B------:R-:W-:Y:S02]  /*38050*/  ISETP.LT.AND P3, PT, R251, UR9, !P0 ;  /* 0x00000009fb007c0c */ /* 0x000fe4000c761270 */
[----:B------:R-:W-:Y:S02]  /*38060*/  ISETP.LT.AND P5, PT, R250, UR8, !P0 ;  /* 0x00000008fa007c0c */ /* 0x000fe4000c7a1270 */
[----:B------:R-:W-:-:S02]  /*38070*/  ISETP.LT.AND P6, PT, R249, UR5, !P0 ;  /* 0x00000005f9007c0c */ /* 0x000fc4000c7c1270 */
[C---:B------:R-:W-:Y:S02]  /*38080*/  IADD3 R17, PT, PT, R19.reuse, UR7, RZ ;  /* 0x0000000713117c10 */ /* 0x040fe4000fffe0ff */
[----:B------:R-:W-:Y:S01]  /*38090*/  ISETP.LT.AND P0, PT, R248, UR4, !P0 ;  /* 0x00000004f8007c0c */ /* 0x000fe2000c701270 */
[----:B---3--:R-:W-:-:S04]  /*380a0*/  IMAD.WIDE R8, R19, 0x4, R72 ;  /* 0x0000000413087825 */ /* 0x008fc800078e0248 */
[C---:B-1----:R-:W-:Y:S01]  /*380b0*/  IMAD.WIDE R10, R19.reuse, 0x4, R74 ;  /* 0x00000004130a7825 */ /* 0x042fe200078e024a */
[----:B------:R4:W-:Y:S03]  /*380c0*/  @P4 STG.E desc[UR28][R8.64], R195 ;  /* 0x000000c308004986 */ /* 0x0009e6000c10191c */
[----:B--2---:R-:W-:Y:S01]  /*380d0*/  IMAD.WIDE R12, R19, 0x4, R236 ;  /* 0x00000004130c7825 */ /* 0x004fe200078e02ec */
[----:B------:R4:W-:Y:S03]  /*380e0*/  @P2 STG.E desc[UR28][R10.64], R243 ;  /* 0x000000f30a002986 */ /* 0x0009e6000c10191c */
[C---:B------:R-:W-:Y:S01]  /*380f0*/  IMAD.WIDE R2, R17.reuse, 0x4, R2 ;  /* 0x0000000411027825 */ /* 0x040fe200078e0202 */
[----:B------:R4:W-:Y:S03]  /*38100*/  @P1 STG.E desc[UR28][R12.64], R43 ;  /* 0x0000002b0c001986 */ /* 0x0009e6000c10191c */
[C---:B------:R-:W-:Y:S01]  /*38110*/  IMAD.WIDE R72, R17.reuse, 0x4, R72 ;  /* 0x0000000411487825 */ /* 0x040fe200078e0248 */
[----:B------:R4:W-:Y:S03]  /*38120*/  @P3 STG.E desc[UR28][R2.64], R107 ;  /* 0x0000006b02003986 */ /* 0x0009e6000c10191c */
[C---:B------:R-:W-:Y:S01]  /*38130*/  IMAD.WIDE R74, R17.reuse, 0x4, R74 ;  /* 0x00000004114a7825 */ /* 0x040fe200078e024a */
[----:B------:R4:W-:Y:S04]  /*38140*/  @P5 STG.E desc[UR28][R72.64], R151 ;  /* 0x0000009748005986 */ /* 0x0009e8000c10191c */
[----:B------:R4:W-:Y:S01]  /*38150*/  @P6 STG.E desc[UR28][R74.64], R183 ;  /* 0x000000b74a006986 */ /* 0x0009e2000c10191c */
[----:B------:R-:W-:Y:S01]  /*38160*/  IMAD.WIDE R236, R17, 0x4, R236 ;  /* 0x0000000411ec7825 */ /* 0x000fe200078e02ec */
[----:B------:R-:W-:Y:S06]  /*38170*/  @!P0 EXIT ;  /* 0x000000000000894d */ /* 0x000fec0003800000 */
[----:B------:R-:W-:Y:S01]  /*38180*/  STG.E desc[UR28][R236.64], R7 ;  /* 0x00000007ec007986 */ /* 0x000fe2000c10191c */
[----:B------:R-:W-:Y:S05]  /*38190*/  EXIT ;  /* 0x000000000000794d */ /* 0x000fea0003800000 */
.L_x_2:
[----:B------:R-:W-:-:S00]  /*381a0*/  BRA `(.L_x_2) ;  /* 0xfffffffc00fc7947 */ /* 0x000fc0000383ffff */
[----:B------:R-:W-:-:S00]  /*381b0*/  NOP ;  /* 0x0000000000007918 */ /* 0x000fc00000000000 */
        /* <DEDUP_REMOVED lines=12> */
.L_x_3:


//--------------------- .nv.shared.matmul_kernel  --------------------------
	.section	.nv.shared.matmul_kernel,"aw",@nobits
	.sectionflags	@""
	.align	16
	.zero		1024


//--------------------- .nv.shared.reserved.0     --------------------------
	.section	.nv.shared.reserved.0,"aw",@nobits
	.weak		__nv_reservedSMEM_offset_0_alias
	.size		__nv_reservedSMEM_offset_0_alias, 0, 64
	.other		__nv_reservedSMEM_offset_0_alias,@"STO_CUDA_RESERVED_SHARED STV_DEFAULT"
__nv_reservedSMEM_offset_0_alias:
	.zero		0
	.zero		64


//--------------------- .nv.constant0.matmul_kernel --------------------------
	.section	.nv.constant0.matmul_kernel,"a",@progbits
	.sectionflags	@""
	.align	4
.nv.constant0.matmul_kernel:
	.zero		976


//--------------------- SYMBOLS --------------------------

	.type		.nv.reservedSmem.offset0,@object
	.size		.nv.reservedSmem.offset0,0x4
	.type		.nv.reservedSmem.cap,@object
	.size		.nv.reservedSmem.cap,0x4
